//
// Generated by NVIDIA NVVM Compiler
//
// Compiler Build ID: CL-36424714
// Cuda compilation tools, release 13.0, V13.0.88
// Based on NVVM 20.0.0
//

.version 9.0
.target sm_100
.address_size 64

	// .globl	_Z18analyze_score_treePiS_
.const .align 1 .b8 bad_board[32];
.global .align 1 .b8 outputBoard[32];
// _ZZ18analyze_score_treePiS_E6scores has been demoted
// _ZZ18analyze_score_treePiS_E4mins has been demoted
// _ZZ18analyze_board_treeP5BoardPiE6scores has been demoted
// _ZZ18analyze_board_treeP5BoardPiE4mins has been demoted
// _ZZ6expandP5BoardS0_iE1B has been demoted

.visible .entry _Z18analyze_score_treePiS_(
	.param .u64 .ptr .align 1 _Z18analyze_score_treePiS__param_0,
	.param .u64 .ptr .align 1 _Z18analyze_score_treePiS__param_1
)
{
	.reg .pred 	%p<48>;
	.reg .b32 	%r<148>;
	.reg .b64 	%rd<9>;
	// demoted variable
	.shared .align 4 .b8 _ZZ18analyze_score_treePiS_E6scores[2048];
	// demoted variable
	.shared .align 4 .b8 _ZZ18analyze_score_treePiS_E4mins[88];
	ld.param.u64 	%rd2, [_Z18analyze_score_treePiS__param_0];
	ld.param.u64 	%rd1, [_Z18analyze_score_treePiS__param_1];
	cvta.to.global.u64 	%rd3, %rd2;
	mov.u32 	%r1, %tid.x;
	mov.u32 	%r4, %ctaid.x;
	mov.u32 	%r5, %ctaid.y;
	mov.u32 	%r6, %nctaid.x;
	mad.lo.s32 	%r2, %r5, %r6, %r4;
	mov.u32 	%r7, %ntid.x;
	mad.lo.s32 	%r8, %r2, %r7, %r1;
	mul.wide.u32 	%rd4, %r8, 4;
	add.s64 	%rd5, %rd3, %rd4;
	ld.global.u32 	%r9, [%rd5];
	shl.b32 	%r10, %r1, 2;
	mov.u32 	%r11, _ZZ18analyze_score_treePiS_E6scores;
	add.s32 	%r3, %r11, %r10;
	st.shared.u32 	[%r3], %r9;
	bar.sync 	0;
	setp.gt.u32 	%p1, %r1, 21;
	@%p1 bra 	$L__BB0_2;
	mad.lo.s32 	%r12, %r1, 84, %r3;
	ld.shared.u32 	%r13, [%r12];
	setp.eq.s32 	%p2, %r13, -100000000;
	min.s32 	%r14, %r13, 1000000;
	selp.b32 	%r15, 1000000, %r14, %p2;
	ld.shared.u32 	%r16, [%r12+4];
	setp.eq.s32 	%p3, %r16, -100000000;
	min.s32 	%r17, %r16, %r15;
	selp.b32 	%r18, %r15, %r17, %p3;
	ld.shared.u32 	%r19, [%r12+8];
	setp.eq.s32 	%p4, %r19, -100000000;
	min.s32 	%r20, %r19, %r18;
	selp.b32 	%r21, %r18, %r20, %p4;
	ld.shared.u32 	%r22, [%r12+12];
	setp.eq.s32 	%p5, %r22, -100000000;
	min.s32 	%r23, %r22, %r21;
	selp.b32 	%r24, %r21, %r23, %p5;
	ld.shared.u32 	%r25, [%r12+16];
	setp.eq.s32 	%p6, %r25, -100000000;
	min.s32 	%r26, %r25, %r24;
	selp.b32 	%r27, %r24, %r26, %p6;
	ld.shared.u32 	%r28, [%r12+20];
	setp.eq.s32 	%p7, %r28, -100000000;
	min.s32 	%r29, %r28, %r27;
	selp.b32 	%r30, %r27, %r29, %p7;
	ld.shared.u32 	%r31, [%r12+24];
	setp.eq.s32 	%p8, %r31, -100000000;
	min.s32 	%r32, %r31, %r30;
	selp.b32 	%r33, %r30, %r32, %p8;
	ld.shared.u32 	%r34, [%r12+28];
	setp.eq.s32 	%p9, %r34, -100000000;
	min.s32 	%r35, %r34, %r33;
	selp.b32 	%r36, %r33, %r35, %p9;
	ld.shared.u32 	%r37, [%r12+32];
	setp.eq.s32 	%p10, %r37, -100000000;
	min.s32 	%r38, %r37, %r36;
	selp.b32 	%r39, %r36, %r38, %p10;
	ld.shared.u32 	%r40, [%r12+36];
	setp.eq.s32 	%p11, %r40, -100000000;
	min.s32 	%r41, %r40, %r39;
	selp.b32 	%r42, %r39, %r41, %p11;
	ld.shared.u32 	%r43, [%r12+40];
	setp.eq.s32 	%p12, %r43, -100000000;
	min.s32 	%r44, %r43, %r42;
	selp.b32 	%r45, %r42, %r44, %p12;
	ld.shared.u32 	%r46, [%r12+44];
	setp.eq.s32 	%p13, %r46, -100000000;
	min.s32 	%r47, %r46, %r45;
	selp.b32 	%r48, %r45, %r47, %p13;
	ld.shared.u32 	%r49, [%r12+48];
	setp.eq.s32 	%p14, %r49, -100000000;
	min.s32 	%r50, %r49, %r48;
	selp.b32 	%r51, %r48, %r50, %p14;
	ld.shared.u32 	%r52, [%r12+52];
	setp.eq.s32 	%p15, %r52, -100000000;
	min.s32 	%r53, %r52, %r51;
	selp.b32 	%r54, %r51, %r53, %p15;
	ld.shared.u32 	%r55, [%r12+56];
	setp.eq.s32 	%p16, %r55, -100000000;
	min.s32 	%r56, %r55, %r54;
	selp.b32 	%r57, %r54, %r56, %p16;
	ld.shared.u32 	%r58, [%r12+60];
	setp.eq.s32 	%p17, %r58, -100000000;
	min.s32 	%r59, %r58, %r57;
	selp.b32 	%r60, %r57, %r59, %p17;
	ld.shared.u32 	%r61, [%r12+64];
	setp.eq.s32 	%p18, %r61, -100000000;
	min.s32 	%r62, %r61, %r60;
	selp.b32 	%r63, %r60, %r62, %p18;
	ld.shared.u32 	%r64, [%r12+68];
	setp.eq.s32 	%p19, %r64, -100000000;
	min.s32 	%r65, %r64, %r63;
	selp.b32 	%r66, %r63, %r65, %p19;
	ld.shared.u32 	%r67, [%r12+72];
	setp.eq.s32 	%p20, %r67, -100000000;
	min.s32 	%r68, %r67, %r66;
	selp.b32 	%r69, %r66, %r68, %p20;
	ld.shared.u32 	%r70, [%r12+76];
	setp.eq.s32 	%p21, %r70, -100000000;
	min.s32 	%r71, %r70, %r69;
	selp.b32 	%r72, %r69, %r71, %p21;
	ld.shared.u32 	%r73, [%r12+80];
	setp.eq.s32 	%p22, %r73, -100000000;
	min.s32 	%r74, %r73, %r72;
	selp.b32 	%r75, %r72, %r74, %p22;
	ld.shared.u32 	%r76, [%r12+84];
	setp.eq.s32 	%p23, %r76, -100000000;
	min.s32 	%r77, %r76, %r75;
	selp.b32 	%r78, %r75, %r77, %p23;
	mov.u32 	%r80, _ZZ18analyze_score_treePiS_E4mins;
	add.s32 	%r81, %r80, %r10;
	st.shared.u32 	[%r81], %r78;
$L__BB0_2:
	bar.sync 	0;
	setp.ne.s32 	%p24, %r1, 0;
	@%p24 bra 	$L__BB0_4;
	ld.shared.u32 	%r82, [_ZZ18analyze_score_treePiS_E4mins];
	setp.lt.s32 	%p25, %r82, -99999999;
	setp.eq.s32 	%p26, %r82, 1000000;
	selp.b32 	%r83, -100000000, %r82, %p26;
	selp.b32 	%r84, -100000000, %r83, %p25;
	ld.shared.u32 	%r85, [_ZZ18analyze_score_treePiS_E4mins+4];
	setp.eq.s32 	%p27, %r85, 1000000;
	max.s32 	%r86, %r85, %r84;
	selp.b32 	%r87, %r84, %r86, %p27;
	ld.shared.u32 	%r88, [_ZZ18analyze_score_treePiS_E4mins+8];
	setp.eq.s32 	%p28, %r88, 1000000;
	max.s32 	%r89, %r88, %r87;
	selp.b32 	%r90, %r87, %r89, %p28;
	ld.shared.u32 	%r91, [_ZZ18analyze_score_treePiS_E4mins+12];
	setp.eq.s32 	%p29, %r91, 1000000;
	max.s32 	%r92, %r91, %r90;
	selp.b32 	%r93, %r90, %r92, %p29;
	ld.shared.u32 	%r94, [_ZZ18analyze_score_treePiS_E4mins+16];
	setp.eq.s32 	%p30, %r94, 1000000;
	max.s32 	%r95, %r94, %r93;
	selp.b32 	%r96, %r93, %r95, %p30;
	ld.shared.u32 	%r97, [_ZZ18analyze_score_treePiS_E4mins+20];
	setp.eq.s32 	%p31, %r97, 1000000;
	max.s32 	%r98, %r97, %r96;
	selp.b32 	%r99, %r96, %r98, %p31;
	ld.shared.u32 	%r100, [_ZZ18analyze_score_treePiS_E4mins+24];
	setp.eq.s32 	%p32, %r100, 1000000;
	max.s32 	%r101, %r100, %r99;
	selp.b32 	%r102, %r99, %r101, %p32;
	ld.shared.u32 	%r103, [_ZZ18analyze_score_treePiS_E4mins+28];
	setp.eq.s32 	%p33, %r103, 1000000;
	max.s32 	%r104, %r103, %r102;
	selp.b32 	%r105, %r102, %r104, %p33;
	ld.shared.u32 	%r106, [_ZZ18analyze_score_treePiS_E4mins+32];
	setp.eq.s32 	%p34, %r106, 1000000;
	max.s32 	%r107, %r106, %r105;
	selp.b32 	%r108, %r105, %r107, %p34;
	ld.shared.u32 	%r109, [_ZZ18analyze_score_treePiS_E4mins+36];
	setp.eq.s32 	%p35, %r109, 1000000;
	max.s32 	%r110, %r109, %r108;
	selp.b32 	%r111, %r108, %r110, %p35;
	ld.shared.u32 	%r112, [_ZZ18analyze_score_treePiS_E4mins+40];
	setp.eq.s32 	%p36, %r112, 1000000;
	max.s32 	%r113, %r112, %r111;
	selp.b32 	%r114, %r111, %r113, %p36;
	ld.shared.u32 	%r115, [_ZZ18analyze_score_treePiS_E4mins+44];
	setp.eq.s32 	%p37, %r115, 1000000;
	max.s32 	%r116, %r115, %r114;
	selp.b32 	%r117, %r114, %r116, %p37;
	ld.shared.u32 	%r118, [_ZZ18analyze_score_treePiS_E4mins+48];
	setp.eq.s32 	%p38, %r118, 1000000;
	max.s32 	%r119, %r118, %r117;
	selp.b32 	%r120, %r117, %r119, %p38;
	ld.shared.u32 	%r121, [_ZZ18analyze_score_treePiS_E4mins+52];
	setp.eq.s32 	%p39, %r121, 1000000;
	max.s32 	%r122, %r121, %r120;
	selp.b32 	%r123, %r120, %r122, %p39;
	ld.shared.u32 	%r124, [_ZZ18analyze_score_treePiS_E4mins+56];
	setp.eq.s32 	%p40, %r124, 1000000;
	max.s32 	%r125, %r124, %r123;
	selp.b32 	%r126, %r123, %r125, %p40;
	ld.shared.u32 	%r127, [_ZZ18analyze_score_treePiS_E4mins+60];
	setp.eq.s32 	%p41, %r127, 1000000;
	max.s32 	%r128, %r127, %r126;
	selp.b32 	%r129, %r126, %r128, %p41;
	ld.shared.u32 	%r130, [_ZZ18analyze_score_treePiS_E4mins+64];
	setp.eq.s32 	%p42, %r130, 1000000;
	max.s32 	%r131, %r130, %r129;
	selp.b32 	%r132, %r129, %r131, %p42;
	ld.shared.u32 	%r133, [_ZZ18analyze_score_treePiS_E4mins+68];
	setp.eq.s32 	%p43, %r133, 1000000;
	max.s32 	%r134, %r133, %r132;
	selp.b32 	%r135, %r132, %r134, %p43;
	ld.shared.u32 	%r136, [_ZZ18analyze_score_treePiS_E4mins+72];
	setp.eq.s32 	%p44, %r136, 1000000;
	max.s32 	%r137, %r136, %r135;
	selp.b32 	%r138, %r135, %r137, %p44;
	ld.shared.u32 	%r139, [_ZZ18analyze_score_treePiS_E4mins+76];
	setp.eq.s32 	%p45, %r139, 1000000;
	max.s32 	%r140, %r139, %r138;
	selp.b32 	%r141, %r138, %r140, %p45;
	ld.shared.u32 	%r142, [_ZZ18analyze_score_treePiS_E4mins+80];
	setp.eq.s32 	%p46, %r142, 1000000;
	max.s32 	%r143, %r142, %r141;
	selp.b32 	%r144, %r141, %r143, %p46;
	ld.shared.u32 	%r145, [_ZZ18analyze_score_treePiS_E4mins+84];
	setp.eq.s32 	%p47, %r145, 1000000;
	max.s32 	%r146, %r145, %r144;
	selp.b32 	%r147, %r144, %r146, %p47;
	cvta.to.global.u64 	%rd6, %rd1;
	mul.wide.u32 	%rd7, %r2, 4;
	add.s64 	%rd8, %rd6, %rd7;
	st.global.u32 	[%rd8], %r147;
$L__BB0_4:
	ret;

}
	// .globl	_Z18analyze_board_treeP5BoardPi
.visible .entry _Z18analyze_board_treeP5BoardPi(
	.param .u64 .ptr .align 1 _Z18analyze_board_treeP5BoardPi_param_0,
	.param .u64 .ptr .align 1 _Z18analyze_board_treeP5BoardPi_param_1
)
{
	.reg .pred 	%p<47>;
	.reg .b16 	%rs<81>;
	.reg .b32 	%r<239>;
	.reg .b64 	%rd<13>;
	// demoted variable
	.shared .align 4 .b8 _ZZ18analyze_board_treeP5BoardPiE6scores[2048];
	// demoted variable
	.shared .align 4 .b8 _ZZ18analyze_board_treeP5BoardPiE4mins[88];
	ld.param.u64 	%rd5, [_Z18analyze_board_treeP5BoardPi_param_0];
	ld.param.u64 	%rd4, [_Z18analyze_board_treeP5BoardPi_param_1];
	cvta.to.global.u64 	%rd6, %rd5;
	mov.u32 	%r1, %tid.x;
	mov.u32 	%r51, %ctaid.x;
	mov.u32 	%r52, %ctaid.y;
	mov.u32 	%r53, %nctaid.x;
	mad.lo.s32 	%r2, %r52, %r53, %r51;
	mov.u32 	%r54, %ntid.x;
	mad.lo.s32 	%r55, %r2, %r54, %r1;
	mul.wide.u32 	%rd7, %r55, 32;
	add.s64 	%rd8, %rd7, %rd6;
	add.s64 	%rd12, %rd8, 3;
	mov.b32 	%r213, 1;
	mov.b32 	%r211, 0;
	mov.u32 	%r238, %r211;
	mov.u32 	%r236, %r213;
$L__BB1_1:
	ld.global.u8 	%rs1, [%rd12+-3];
	add.s16 	%rs9, %rs1, -1;
	and.b16  	%rs10, %rs9, 255;
	setp.gt.u16 	%p1, %rs10, 3;
	@%p1 bra 	$L__BB1_3;
	add.s16 	%rs15, %rs1, 1;
	and.b16  	%rs16, %rs15, 254;
	shr.u16 	%rs17, %rs16, 1;
	cvt.u32.u16 	%r59, %rs17;
	add.s32 	%r238, %r238, %r59;
	mov.b32 	%r213, 0;
	bra.uni 	$L__BB1_5;
$L__BB1_3:
	setp.eq.s16 	%p2, %rs1, 0;
	@%p2 bra 	$L__BB1_5;
	add.s16 	%rs12, %rs1, -3;
	and.b16  	%rs13, %rs12, 254;
	shr.u16 	%rs14, %rs13, 1;
	cvt.u32.u16 	%r57, %rs14;
	sub.s32 	%r238, %r238, %r57;
	mov.b32 	%r236, 0;
$L__BB1_5:
	ld.global.u8 	%rs2, [%rd12+-2];
	add.s16 	%rs18, %rs2, -1;
	and.b16  	%rs19, %rs18, 255;
	setp.lt.u16 	%p3, %rs19, 4;
	@%p3 bra 	$L__BB1_8;
	setp.eq.s16 	%p4, %rs2, 0;
	@%p4 bra 	$L__BB1_9;
	add.s16 	%rs21, %rs2, -3;
	and.b16  	%rs22, %rs21, 254;
	shr.u16 	%rs23, %rs22, 1;
	cvt.u32.u16 	%r61, %rs23;
	sub.s32 	%r238, %r238, %r61;
	mov.b32 	%r236, 0;
	bra.uni 	$L__BB1_9;
$L__BB1_8:
	add.s16 	%rs24, %rs2, 1;
	and.b16  	%rs25, %rs24, 254;
	shr.u16 	%rs26, %rs25, 1;
	cvt.u32.u16 	%r63, %rs26;
	add.s32 	%r238, %r238, %r63;
	mov.b32 	%r213, 0;
$L__BB1_9:
	ld.global.u8 	%rs3, [%rd12+-1];
	add.s16 	%rs27, %rs3, -1;
	and.b16  	%rs28, %rs27, 255;
	setp.lt.u16 	%p5, %rs28, 4;
	@%p5 bra 	$L__BB1_12;
	setp.eq.s16 	%p6, %rs3, 0;
	@%p6 bra 	$L__BB1_13;
	add.s16 	%rs30, %rs3, -3;
	and.b16  	%rs31, %rs30, 254;
	shr.u16 	%rs32, %rs31, 1;
	cvt.u32.u16 	%r65, %rs32;
	sub.s32 	%r238, %r238, %r65;
	mov.b32 	%r236, 0;
	bra.uni 	$L__BB1_13;
$L__BB1_12:
	add.s16 	%rs33, %rs3, 1;
	and.b16  	%rs34, %rs33, 254;
	shr.u16 	%rs35, %rs34, 1;
	cvt.u32.u16 	%r67, %rs35;
	add.s32 	%r238, %r238, %r67;
	mov.b32 	%r213, 0;
$L__BB1_13:
	ld.global.u8 	%rs4, [%rd12];
	add.s16 	%rs36, %rs4, -1;
	and.b16  	%rs37, %rs36, 255;
	setp.lt.u16 	%p7, %rs37, 4;
	@%p7 bra 	$L__BB1_16;
	setp.eq.s16 	%p8, %rs4, 0;
	@%p8 bra 	$L__BB1_17;
	add.s16 	%rs39, %rs4, -3;
	and.b16  	%rs40, %rs39, 254;
	shr.u16 	%rs41, %rs40, 1;
	cvt.u32.u16 	%r69, %rs41;
	sub.s32 	%r238, %r238, %r69;
	mov.b32 	%r236, 0;
	bra.uni 	$L__BB1_17;
$L__BB1_16:
	add.s16 	%rs42, %rs4, 1;
	and.b16  	%rs43, %rs42, 254;
	shr.u16 	%rs44, %rs43, 1;
	cvt.u32.u16 	%r71, %rs44;
	add.s32 	%r238, %r238, %r71;
	mov.b32 	%r213, 0;
$L__BB1_17:
	ld.global.u8 	%rs5, [%rd12+1];
	add.s16 	%rs45, %rs5, -1;
	and.b16  	%rs46, %rs45, 255;
	setp.lt.u16 	%p9, %rs46, 4;
	@%p9 bra 	$L__BB1_20;
	setp.eq.s16 	%p10, %rs5, 0;
	@%p10 bra 	$L__BB1_21;
	add.s16 	%rs48, %rs5, -3;
	and.b16  	%rs49, %rs48, 254;
	shr.u16 	%rs50, %rs49, 1;
	cvt.u32.u16 	%r73, %rs50;
	sub.s32 	%r238, %r238, %r73;
	mov.b32 	%r236, 0;
	bra.uni 	$L__BB1_21;
$L__BB1_20:
	add.s16 	%rs51, %rs5, 1;
	and.b16  	%rs52, %rs51, 254;
	shr.u16 	%rs53, %rs52, 1;
	cvt.u32.u16 	%r75, %rs53;
	add.s32 	%r238, %r238, %r75;
	mov.b32 	%r213, 0;
$L__BB1_21:
	ld.global.u8 	%rs6, [%rd12+2];
	add.s16 	%rs54, %rs6, -1;
	and.b16  	%rs55, %rs54, 255;
	setp.lt.u16 	%p11, %rs55, 4;
	@%p11 bra 	$L__BB1_24;
	setp.eq.s16 	%p12, %rs6, 0;
	@%p12 bra 	$L__BB1_25;
	add.s16 	%rs57, %rs6, -3;
	and.b16  	%rs58, %rs57, 254;
	shr.u16 	%rs59, %rs58, 1;
	cvt.u32.u16 	%r77, %rs59;
	sub.s32 	%r238, %r238, %r77;
	mov.b32 	%r236, 0;
	bra.uni 	$L__BB1_25;
$L__BB1_24:
	add.s16 	%rs60, %rs6, 1;
	and.b16  	%rs61, %rs60, 254;
	shr.u16 	%rs62, %rs61, 1;
	cvt.u32.u16 	%r79, %rs62;
	add.s32 	%r238, %r238, %r79;
	mov.b32 	%r213, 0;
$L__BB1_25:
	ld.global.u8 	%rs7, [%rd12+3];
	add.s16 	%rs63, %rs7, -1;
	and.b16  	%rs64, %rs63, 255;
	setp.lt.u16 	%p13, %rs64, 4;
	@%p13 bra 	$L__BB1_28;
	setp.eq.s16 	%p14, %rs7, 0;
	@%p14 bra 	$L__BB1_29;
	add.s16 	%rs66, %rs7, -3;
	and.b16  	%rs67, %rs66, 254;
	shr.u16 	%rs68, %rs67, 1;
	cvt.u32.u16 	%r81, %rs68;
	sub.s32 	%r238, %r238, %r81;
	mov.b32 	%r236, 0;
	bra.uni 	$L__BB1_29;
$L__BB1_28:
	add.s16 	%rs69, %rs7, 1;
	and.b16  	%rs70, %rs69, 254;
	shr.u16 	%rs71, %rs70, 1;
	cvt.u32.u16 	%r83, %rs71;
	add.s32 	%r238, %r238, %r83;
	mov.b32 	%r213, 0;
$L__BB1_29:
	ld.global.u8 	%rs8, [%rd12+4];
	add.s16 	%rs72, %rs8, -1;
	and.b16  	%rs73, %rs72, 255;
	setp.lt.u16 	%p15, %rs73, 4;
	@%p15 bra 	$L__BB1_32;
	setp.eq.s16 	%p16, %rs8, 0;
	@%p16 bra 	$L__BB1_33;
	add.s16 	%rs75, %rs8, -3;
	and.b16  	%rs76, %rs75, 254;
	shr.u16 	%rs77, %rs76, 1;
	cvt.u32.u16 	%r85, %rs77;
	sub.s32 	%r238, %r238, %r85;
	mov.b32 	%r236, 0;
	bra.uni 	$L__BB1_33;
$L__BB1_32:
	add.s16 	%rs78, %rs8, 1;
	and.b16  	%rs79, %rs78, 254;
	shr.u16 	%rs80, %rs79, 1;
	cvt.u32.u16 	%r87, %rs80;
	add.s32 	%r238, %r238, %r87;
	mov.b32 	%r213, 0;
$L__BB1_33:
	add.s32 	%r211, %r211, 1;
	add.s64 	%rd12, %rd12, 8;
	setp.ne.s32 	%p17, %r211, 4;
	@%p17 bra 	$L__BB1_1;
	sub.s32 	%r88, %r213, %r236;
	mad.lo.s32 	%r89, %r88, 10000, %r238;
	setp.eq.s32 	%p18, %r213, 0;
	setp.eq.s32 	%p19, %r236, 0;
	selp.b32 	%r90, %r89, 0, %p19;
	selp.b32 	%r91, %r89, %r90, %p18;
	setp.ne.s32 	%p20, %r213, 0;
	setp.ne.s32 	%p21, %r236, 0;
	selp.b32 	%r92, 1000000, 0, %p21;
	selp.b32 	%r93, %r92, 0, %p20;
	add.s32 	%r94, %r91, %r93;
	shl.b32 	%r95, %r1, 2;
	mov.u32 	%r96, _ZZ18analyze_board_treeP5BoardPiE6scores;
	add.s32 	%r48, %r96, %r95;
	st.shared.u32 	[%r48], %r94;
	bar.sync 	0;
	setp.gt.u32 	%p22, %r1, 21;
	@%p22 bra 	$L__BB1_36;
	mad.lo.s32 	%r97, %r1, 84, %r48;
	ld.shared.u32 	%r98, [%r97];
	ld.shared.u32 	%r99, [%r97+4];
	min.s32 	%r100, %r98, %r99;
	ld.shared.u32 	%r101, [%r97+8];
	min.s32 	%r102, %r100, %r101;
	ld.shared.u32 	%r103, [%r97+12];
	min.s32 	%r104, %r102, %r103;
	ld.shared.u32 	%r105, [%r97+16];
	min.s32 	%r106, %r104, %r105;
	ld.shared.u32 	%r107, [%r97+20];
	min.s32 	%r108, %r106, %r107;
	ld.shared.u32 	%r109, [%r97+24];
	min.s32 	%r110, %r108, %r109;
	ld.shared.u32 	%r111, [%r97+28];
	min.s32 	%r112, %r110, %r111;
	ld.shared.u32 	%r113, [%r97+32];
	min.s32 	%r114, %r112, %r113;
	ld.shared.u32 	%r115, [%r97+36];
	min.s32 	%r116, %r114, %r115;
	ld.shared.u32 	%r117, [%r97+40];
	min.s32 	%r118, %r116, %r117;
	ld.shared.u32 	%r119, [%r97+44];
	min.s32 	%r120, %r118, %r119;
	ld.shared.u32 	%r121, [%r97+48];
	min.s32 	%r122, %r120, %r121;
	ld.shared.u32 	%r123, [%r97+52];
	min.s32 	%r124, %r122, %r123;
	ld.shared.u32 	%r125, [%r97+56];
	min.s32 	%r126, %r124, %r125;
	ld.shared.u32 	%r127, [%r97+60];
	min.s32 	%r128, %r126, %r127;
	ld.shared.u32 	%r129, [%r97+64];
	min.s32 	%r130, %r128, %r129;
	ld.shared.u32 	%r131, [%r97+68];
	min.s32 	%r132, %r130, %r131;
	ld.shared.u32 	%r133, [%r97+72];
	min.s32 	%r134, %r132, %r133;
	ld.shared.u32 	%r135, [%r97+76];
	min.s32 	%r136, %r134, %r135;
	ld.shared.u32 	%r137, [%r97+80];
	min.s32 	%r138, %r136, %r137;
	ld.shared.u32 	%r139, [%r97+84];
	min.s32 	%r140, %r138, %r139;
	min.s32 	%r141, %r140, 1000000;
	mov.u32 	%r143, _ZZ18analyze_board_treeP5BoardPiE4mins;
	add.s32 	%r144, %r143, %r95;
	st.shared.u32 	[%r144], %r141;
$L__BB1_36:
	bar.sync 	0;
	setp.ne.s32 	%p23, %r1, 0;
	@%p23 bra 	$L__BB1_38;
	ld.shared.u32 	%r145, [_ZZ18analyze_board_treeP5BoardPiE4mins];
	setp.lt.s32 	%p24, %r145, -99999999;
	setp.eq.s32 	%p25, %r145, 1000000;
	selp.b32 	%r146, -100000000, %r145, %p25;
	selp.b32 	%r147, -100000000, %r146, %p24;
	ld.shared.u32 	%r148, [_ZZ18analyze_board_treeP5BoardPiE4mins+4];
	setp.eq.s32 	%p26, %r148, 1000000;
	max.s32 	%r149, %r148, %r147;
	selp.b32 	%r150, %r147, %r149, %p26;
	ld.shared.u32 	%r151, [_ZZ18analyze_board_treeP5BoardPiE4mins+8];
	setp.eq.s32 	%p27, %r151, 1000000;
	max.s32 	%r152, %r151, %r150;
	selp.b32 	%r153, %r150, %r152, %p27;
	ld.shared.u32 	%r154, [_ZZ18analyze_board_treeP5BoardPiE4mins+12];
	setp.eq.s32 	%p28, %r154, 1000000;
	max.s32 	%r155, %r154, %r153;
	selp.b32 	%r156, %r153, %r155, %p28;
	ld.shared.u32 	%r157, [_ZZ18analyze_board_treeP5BoardPiE4mins+16];
	setp.eq.s32 	%p29, %r157, 1000000;
	max.s32 	%r158, %r157, %r156;
	selp.b32 	%r159, %r156, %r158, %p29;
	ld.shared.u32 	%r160, [_ZZ18analyze_board_treeP5BoardPiE4mins+20];
	setp.eq.s32 	%p30, %r160, 1000000;
	max.s32 	%r161, %r160, %r159;
	selp.b32 	%r162, %r159, %r161, %p30;
	ld.shared.u32 	%r163, [_ZZ18analyze_board_treeP5BoardPiE4mins+24];
	setp.eq.s32 	%p31, %r163, 1000000;
	max.s32 	%r164, %r163, %r162;
	selp.b32 	%r165, %r162, %r164, %p31;
	ld.shared.u32 	%r166, [_ZZ18analyze_board_treeP5BoardPiE4mins+28];
	setp.eq.s32 	%p32, %r166, 1000000;
	max.s32 	%r167, %r166, %r165;
	selp.b32 	%r168, %r165, %r167, %p32;
	ld.shared.u32 	%r169, [_ZZ18analyze_board_treeP5BoardPiE4mins+32];
	setp.eq.s32 	%p33, %r169, 1000000;
	max.s32 	%r170, %r169, %r168;
	selp.b32 	%r171, %r168, %r170, %p33;
	ld.shared.u32 	%r172, [_ZZ18analyze_board_treeP5BoardPiE4mins+36];
	setp.eq.s32 	%p34, %r172, 1000000;
	max.s32 	%r173, %r172, %r171;
	selp.b32 	%r174, %r171, %r173, %p34;
	ld.shared.u32 	%r175, [_ZZ18analyze_board_treeP5BoardPiE4mins+40];
	setp.eq.s32 	%p35, %r175, 1000000;
	max.s32 	%r176, %r175, %r174;
	selp.b32 	%r177, %r174, %r176, %p35;
	ld.shared.u32 	%r178, [_ZZ18analyze_board_treeP5BoardPiE4mins+44];
	setp.eq.s32 	%p36, %r178, 1000000;
	max.s32 	%r179, %r178, %r177;
	selp.b32 	%r180, %r177, %r179, %p36;
	ld.shared.u32 	%r181, [_ZZ18analyze_board_treeP5BoardPiE4mins+48];
	setp.eq.s32 	%p37, %r181, 1000000;
	max.s32 	%r182, %r181, %r180;
	selp.b32 	%r183, %r180, %r182, %p37;
	ld.shared.u32 	%r184, [_ZZ18analyze_board_treeP5BoardPiE4mins+52];
	setp.eq.s32 	%p38, %r184, 1000000;
	max.s32 	%r185, %r184, %r183;
	selp.b32 	%r186, %r183, %r185, %p38;
	ld.shared.u32 	%r187, [_ZZ18analyze_board_treeP5BoardPiE4mins+56];
	setp.eq.s32 	%p39, %r187, 1000000;
	max.s32 	%r188, %r187, %r186;
	selp.b32 	%r189, %r186, %r188, %p39;
	ld.shared.u32 	%r190, [_ZZ18analyze_board_treeP5BoardPiE4mins+60];
	setp.eq.s32 	%p40, %r190, 1000000;
	max.s32 	%r191, %r190, %r189;
	selp.b32 	%r192, %r189, %r191, %p40;
	ld.shared.u32 	%r193, [_ZZ18analyze_board_treeP5BoardPiE4mins+64];
	setp.eq.s32 	%p41, %r193, 1000000;
	max.s32 	%r194, %r193, %r192;
	selp.b32 	%r195, %r192, %r194, %p41;
	ld.shared.u32 	%r196, [_ZZ18analyze_board_treeP5BoardPiE4mins+68];
	setp.eq.s32 	%p42, %r196, 1000000;
	max.s32 	%r197, %r196, %r195;
	selp.b32 	%r198, %r195, %r197, %p42;
	ld.shared.u32 	%r199, [_ZZ18analyze_board_treeP5BoardPiE4mins+72];
	setp.eq.s32 	%p43, %r199, 1000000;
	max.s32 	%r200, %r199, %r198;
	selp.b32 	%r201, %r198, %r200, %p43;
	ld.shared.u32 	%r202, [_ZZ18analyze_board_treeP5BoardPiE4mins+76];
	setp.eq.s32 	%p44, %r202, 1000000;
	max.s32 	%r203, %r202, %r201;
	selp.b32 	%r204, %r201, %r203, %p44;
	ld.shared.u32 	%r205, [_ZZ18analyze_board_treeP5BoardPiE4mins+80];
	setp.eq.s32 	%p45, %r205, 1000000;
	max.s32 	%r206, %r205, %r204;
	selp.b32 	%r207, %r204, %r206, %p45;
	ld.shared.u32 	%r208, [_ZZ18analyze_board_treeP5BoardPiE4mins+84];
	setp.eq.s32 	%p46, %r208, 1000000;
	max.s32 	%r209, %r208, %r207;
	selp.b32 	%r210, %r207, %r209, %p46;
	cvta.to.global.u64 	%rd9, %rd4;
	mul.wide.u32 	%rd10, %r2, 4;
	add.s64 	%rd11, %rd9, %rd10;
	st.global.u32 	[%rd11], %r210;
$L__BB1_38:
	ret;

}
	// .globl	_Z6expandP5BoardS0_i
.visible .entry _Z6expandP5BoardS0_i(
	.param .u64 .ptr .align 1 _Z6expandP5BoardS0_i_param_0,
	.param .u64 .ptr .align 1 _Z6expandP5BoardS0_i_param_1,
	.param .u32 _Z6expandP5BoardS0_i_param_2
)
{
	.local .align 1 .b8 	__local_depot2[64];
	.reg .b64 	%SP;
	.reg .b64 	%SPL;
	.reg .pred 	%p<189>;
	.reg .b16 	%rs<4491>;
	.reg .b32 	%r<346>;
	.reg .b64 	%rd<372>;
	// demoted variable
	.shared .align 1 .b8 _ZZ6expandP5BoardS0_iE1B[15488];
	mov.u64 	%SPL, __local_depot2;
	ld.param.u64 	%rd20, [_Z6expandP5BoardS0_i_param_0];
	ld.param.u32 	%r86, [_Z6expandP5BoardS0_i_param_2];
	add.u64 	%rd1, %SPL, 0;
	add.u64 	%rd2, %SPL, 32;
	add.u64 	%rd3, %SPL, 0;
	add.u64 	%rd4, %SPL, 32;
	mov.u32 	%r1, %tid.x;
	mov.u32 	%r87, %ctaid.x;
	mov.u32 	%r88, %ctaid.y;
	mov.u32 	%r89, %nctaid.x;
	mad.lo.s32 	%r2, %r88, %r89, %r87;
	setp.ge.u32 	%p13, %r2, %r86;
	setp.ne.s32 	%p14, %r1, 0;
	shl.b32 	%r90, %r1, 5;
	mov.u32 	%r91, _ZZ6expandP5BoardS0_iE1B;
	add.s32 	%r3, %r91, %r90;
	or.pred  	%p15, %p14, %p13;
	@%p15 bra 	$L__BB2_2;
	cvta.to.global.u64 	%rd26, %rd20;
	mul.wide.u32 	%rd27, %r2, 32;
	add.s64 	%rd28, %rd26, %rd27;
	ld.global.u8 	%rs1667, [%rd28];
	ld.global.u8 	%rs1668, [%rd28+1];
	ld.global.u8 	%rs1669, [%rd28+2];
	ld.global.u8 	%rs1670, [%rd28+3];
	ld.global.u8 	%rs1671, [%rd28+4];
	ld.global.u8 	%rs1672, [%rd28+5];
	ld.global.u8 	%rs1673, [%rd28+6];
	ld.global.u8 	%rs1674, [%rd28+7];
	ld.global.u8 	%rs1675, [%rd28+8];
	ld.global.u8 	%rs1676, [%rd28+9];
	ld.global.u8 	%rs1677, [%rd28+10];
	ld.global.u8 	%rs1678, [%rd28+11];
	ld.global.u8 	%rs1679, [%rd28+12];
	ld.global.u8 	%rs1680, [%rd28+13];
	ld.global.u8 	%rs1681, [%rd28+14];
	ld.global.u8 	%rs1682, [%rd28+15];
	ld.global.u8 	%rs1683, [%rd28+16];
	ld.global.u8 	%rs1684, [%rd28+17];
	ld.global.u8 	%rs1685, [%rd28+18];
	ld.global.u8 	%rs1686, [%rd28+19];
	ld.global.u8 	%rs1687, [%rd28+20];
	ld.global.u8 	%rs1688, [%rd28+21];
	ld.global.u8 	%rs1689, [%rd28+22];
	ld.global.u8 	%rs1690, [%rd28+23];
	ld.global.u8 	%rs1691, [%rd28+24];
	ld.global.u8 	%rs1692, [%rd28+25];
	ld.global.u8 	%rs1693, [%rd28+26];
	ld.global.u8 	%rs1694, [%rd28+27];
	ld.global.u8 	%rs1695, [%rd28+28];
	ld.global.u8 	%rs1696, [%rd28+29];
	ld.global.u8 	%rs1697, [%rd28+30];
	ld.global.u8 	%rs1698, [%rd28+31];
	st.shared.u8 	[_ZZ6expandP5BoardS0_iE1B], %rs1667;
	st.shared.u8 	[_ZZ6expandP5BoardS0_iE1B+1], %rs1668;
	st.shared.u8 	[_ZZ6expandP5BoardS0_iE1B+2], %rs1669;
	st.shared.u8 	[_ZZ6expandP5BoardS0_iE1B+3], %rs1670;
	st.shared.u8 	[_ZZ6expandP5BoardS0_iE1B+4], %rs1671;
	st.shared.u8 	[_ZZ6expandP5BoardS0_iE1B+5], %rs1672;
	st.shared.u8 	[_ZZ6expandP5BoardS0_iE1B+6], %rs1673;
	st.shared.u8 	[_ZZ6expandP5BoardS0_iE1B+7], %rs1674;
	st.shared.u8 	[_ZZ6expandP5BoardS0_iE1B+8], %rs1675;
	st.shared.u8 	[_ZZ6expandP5BoardS0_iE1B+9], %rs1676;
	st.shared.u8 	[_ZZ6expandP5BoardS0_iE1B+10], %rs1677;
	st.shared.u8 	[_ZZ6expandP5BoardS0_iE1B+11], %rs1678;
	st.shared.u8 	[_ZZ6expandP5BoardS0_iE1B+12], %rs1679;
	st.shared.u8 	[_ZZ6expandP5BoardS0_iE1B+13], %rs1680;
	st.shared.u8 	[_ZZ6expandP5BoardS0_iE1B+14], %rs1681;
	st.shared.u8 	[_ZZ6expandP5BoardS0_iE1B+15], %rs1682;
	st.shared.u8 	[_ZZ6expandP5BoardS0_iE1B+16], %rs1683;
	st.shared.u8 	[_ZZ6expandP5BoardS0_iE1B+17], %rs1684;
	st.shared.u8 	[_ZZ6expandP5BoardS0_iE1B+18], %rs1685;
	st.shared.u8 	[_ZZ6expandP5BoardS0_iE1B+19], %rs1686;
	st.shared.u8 	[_ZZ6expandP5BoardS0_iE1B+20], %rs1687;
	st.shared.u8 	[_ZZ6expandP5BoardS0_iE1B+21], %rs1688;
	st.shared.u8 	[_ZZ6expandP5BoardS0_iE1B+22], %rs1689;
	st.shared.u8 	[_ZZ6expandP5BoardS0_iE1B+23], %rs1690;
	st.shared.u8 	[_ZZ6expandP5BoardS0_iE1B+24], %rs1691;
	st.shared.u8 	[_ZZ6expandP5BoardS0_iE1B+25], %rs1692;
	st.shared.u8 	[_ZZ6expandP5BoardS0_iE1B+26], %rs1693;
	st.shared.u8 	[_ZZ6expandP5BoardS0_iE1B+27], %rs1694;
	st.shared.u8 	[_ZZ6expandP5BoardS0_iE1B+28], %rs1695;
	st.shared.u8 	[_ZZ6expandP5BoardS0_iE1B+29], %rs1696;
	st.shared.u8 	[_ZZ6expandP5BoardS0_iE1B+30], %rs1697;
	st.shared.u8 	[_ZZ6expandP5BoardS0_iE1B+31], %rs1698;
	bra.uni 	$L__BB2_4;
$L__BB2_2:
	ld.param.u32 	%r304, [_Z6expandP5BoardS0_i_param_2];
	setp.ge.u32 	%p16, %r2, %r304;
	setp.gt.u32 	%p17, %r1, 483;
	or.pred  	%p18, %p16, %p17;
	@%p18 bra 	$L__BB2_4;
	ld.const.u8 	%rs1635, [bad_board];
	ld.const.u8 	%rs1636, [bad_board+1];
	ld.const.u8 	%rs1637, [bad_board+2];
	ld.const.u8 	%rs1638, [bad_board+3];
	ld.const.u8 	%rs1639, [bad_board+4];
	ld.const.u8 	%rs1640, [bad_board+5];
	ld.const.u8 	%rs1641, [bad_board+6];
	ld.const.u8 	%rs1642, [bad_board+7];
	ld.const.u8 	%rs1643, [bad_board+8];
	ld.const.u8 	%rs1644, [bad_board+9];
	ld.const.u8 	%rs1645, [bad_board+10];
	ld.const.u8 	%rs1646, [bad_board+11];
	ld.const.u8 	%rs1647, [bad_board+12];
	ld.const.u8 	%rs1648, [bad_board+13];
	ld.const.u8 	%rs1649, [bad_board+14];
	ld.const.u8 	%rs1650, [bad_board+15];
	ld.const.u8 	%rs1651, [bad_board+16];
	ld.const.u8 	%rs1652, [bad_board+17];
	ld.const.u8 	%rs1653, [bad_board+18];
	ld.const.u8 	%rs1654, [bad_board+19];
	ld.const.u8 	%rs1655, [bad_board+20];
	ld.const.u8 	%rs1656, [bad_board+21];
	ld.const.u8 	%rs1657, [bad_board+22];
	ld.const.u8 	%rs1658, [bad_board+23];
	ld.const.u8 	%rs1659, [bad_board+24];
	ld.const.u8 	%rs1660, [bad_board+25];
	ld.const.u8 	%rs1661, [bad_board+26];
	ld.const.u8 	%rs1662, [bad_board+27];
	ld.const.u8 	%rs1663, [bad_board+28];
	ld.const.u8 	%rs1664, [bad_board+29];
	ld.const.u8 	%rs1665, [bad_board+30];
	ld.const.u8 	%rs1666, [bad_board+31];
	st.shared.u8 	[%r3], %rs1635;
	st.shared.u8 	[%r3+1], %rs1636;
	st.shared.u8 	[%r3+2], %rs1637;
	st.shared.u8 	[%r3+3], %rs1638;
	st.shared.u8 	[%r3+4], %rs1639;
	st.shared.u8 	[%r3+5], %rs1640;
	st.shared.u8 	[%r3+6], %rs1641;
	st.shared.u8 	[%r3+7], %rs1642;
	st.shared.u8 	[%r3+8], %rs1643;
	st.shared.u8 	[%r3+9], %rs1644;
	st.shared.u8 	[%r3+10], %rs1645;
	st.shared.u8 	[%r3+11], %rs1646;
	st.shared.u8 	[%r3+12], %rs1647;
	st.shared.u8 	[%r3+13], %rs1648;
	st.shared.u8 	[%r3+14], %rs1649;
	st.shared.u8 	[%r3+15], %rs1650;
	st.shared.u8 	[%r3+16], %rs1651;
	st.shared.u8 	[%r3+17], %rs1652;
	st.shared.u8 	[%r3+18], %rs1653;
	st.shared.u8 	[%r3+19], %rs1654;
	st.shared.u8 	[%r3+20], %rs1655;
	st.shared.u8 	[%r3+21], %rs1656;
	st.shared.u8 	[%r3+22], %rs1657;
	st.shared.u8 	[%r3+23], %rs1658;
	st.shared.u8 	[%r3+24], %rs1659;
	st.shared.u8 	[%r3+25], %rs1660;
	st.shared.u8 	[%r3+26], %rs1661;
	st.shared.u8 	[%r3+27], %rs1662;
	st.shared.u8 	[%r3+28], %rs1663;
	st.shared.u8 	[%r3+29], %rs1664;
	st.shared.u8 	[%r3+30], %rs1665;
	st.shared.u8 	[%r3+31], %rs1666;
$L__BB2_4:
	setp.ne.s32 	%p19, %r1, 0;
	bar.sync 	0;
	@%p19 bra 	$L__BB2_79;
	ld.shared.u8 	%rs3178, [_ZZ6expandP5BoardS0_iE1B];
	ld.shared.u8 	%rs3177, [_ZZ6expandP5BoardS0_iE1B+1];
	ld.shared.u8 	%rs3176, [_ZZ6expandP5BoardS0_iE1B+2];
	ld.shared.u8 	%rs3175, [_ZZ6expandP5BoardS0_iE1B+3];
	ld.shared.u8 	%rs3174, [_ZZ6expandP5BoardS0_iE1B+4];
	ld.shared.u8 	%rs3173, [_ZZ6expandP5BoardS0_iE1B+5];
	ld.shared.u8 	%rs3172, [_ZZ6expandP5BoardS0_iE1B+6];
	ld.shared.u8 	%rs3171, [_ZZ6expandP5BoardS0_iE1B+7];
	ld.shared.u8 	%rs3170, [_ZZ6expandP5BoardS0_iE1B+8];
	ld.shared.u8 	%rs3169, [_ZZ6expandP5BoardS0_iE1B+9];
	ld.shared.u8 	%rs3168, [_ZZ6expandP5BoardS0_iE1B+10];
	ld.shared.u8 	%rs3167, [_ZZ6expandP5BoardS0_iE1B+11];
	ld.shared.u8 	%rs3166, [_ZZ6expandP5BoardS0_iE1B+12];
	ld.shared.u8 	%rs3165, [_ZZ6expandP5BoardS0_iE1B+13];
	ld.shared.u8 	%rs3164, [_ZZ6expandP5BoardS0_iE1B+14];
	ld.shared.u8 	%rs3163, [_ZZ6expandP5BoardS0_iE1B+15];
	ld.shared.u8 	%rs3162, [_ZZ6expandP5BoardS0_iE1B+16];
	ld.shared.u8 	%rs3161, [_ZZ6expandP5BoardS0_iE1B+17];
	ld.shared.u8 	%rs3160, [_ZZ6expandP5BoardS0_iE1B+18];
	ld.shared.u8 	%rs3159, [_ZZ6expandP5BoardS0_iE1B+19];
	ld.shared.u8 	%rs3158, [_ZZ6expandP5BoardS0_iE1B+20];
	ld.shared.u8 	%rs3157, [_ZZ6expandP5BoardS0_iE1B+21];
	ld.shared.u8 	%rs3156, [_ZZ6expandP5BoardS0_iE1B+22];
	ld.shared.u8 	%rs3155, [_ZZ6expandP5BoardS0_iE1B+23];
	ld.shared.u8 	%rs3154, [_ZZ6expandP5BoardS0_iE1B+24];
	ld.shared.u8 	%rs3153, [_ZZ6expandP5BoardS0_iE1B+25];
	ld.shared.u8 	%rs3152, [_ZZ6expandP5BoardS0_iE1B+26];
	ld.shared.u8 	%rs3151, [_ZZ6expandP5BoardS0_iE1B+27];
	ld.shared.u8 	%rs3150, [_ZZ6expandP5BoardS0_iE1B+28];
	ld.shared.u8 	%rs3149, [_ZZ6expandP5BoardS0_iE1B+29];
	ld.shared.u8 	%rs3148, [_ZZ6expandP5BoardS0_iE1B+30];
	ld.shared.u8 	%rs3147, [_ZZ6expandP5BoardS0_iE1B+31];
	st.local.u8 	[%rd3], %rs3178;
	st.local.u8 	[%rd3+1], %rs3177;
	st.local.u8 	[%rd3+2], %rs3176;
	st.local.u8 	[%rd3+3], %rs3175;
	st.local.u8 	[%rd3+4], %rs3174;
	st.local.u8 	[%rd3+5], %rs3173;
	st.local.u8 	[%rd3+6], %rs3172;
	st.local.u8 	[%rd3+7], %rs3171;
	st.local.u8 	[%rd3+8], %rs3170;
	st.local.u8 	[%rd3+9], %rs3169;
	st.local.u8 	[%rd3+10], %rs3168;
	st.local.u8 	[%rd3+11], %rs3167;
	st.local.u8 	[%rd3+12], %rs3166;
	st.local.u8 	[%rd3+13], %rs3165;
	st.local.u8 	[%rd3+14], %rs3164;
	st.local.u8 	[%rd3+15], %rs3163;
	st.local.u8 	[%rd3+16], %rs3162;
	st.local.u8 	[%rd3+17], %rs3161;
	st.local.u8 	[%rd3+18], %rs3160;
	st.local.u8 	[%rd3+19], %rs3159;
	st.local.u8 	[%rd3+20], %rs3158;
	st.local.u8 	[%rd3+21], %rs3157;
	st.local.u8 	[%rd3+22], %rs3156;
	st.local.u8 	[%rd3+23], %rs3155;
	st.local.u8 	[%rd3+24], %rs3154;
	st.local.u8 	[%rd3+25], %rs3153;
	st.local.u8 	[%rd3+26], %rs3152;
	st.local.u8 	[%rd3+27], %rs3151;
	st.local.u8 	[%rd3+28], %rs3150;
	st.local.u8 	[%rd3+29], %rs3149;
	st.local.u8 	[%rd3+30], %rs3148;
	st.local.u8 	[%rd3+31], %rs3147;
	st.local.u8 	[%rd4], %rs3178;
	st.local.u8 	[%rd4+1], %rs3177;
	st.local.u8 	[%rd4+2], %rs3176;
	st.local.u8 	[%rd4+3], %rs3175;
	st.local.u8 	[%rd4+4], %rs3174;
	st.local.u8 	[%rd4+5], %rs3173;
	st.local.u8 	[%rd4+6], %rs3172;
	st.local.u8 	[%rd4+7], %rs3171;
	st.local.u8 	[%rd4+8], %rs3170;
	st.local.u8 	[%rd4+9], %rs3169;
	st.local.u8 	[%rd4+10], %rs3168;
	st.local.u8 	[%rd4+11], %rs3167;
	st.local.u8 	[%rd4+12], %rs3166;
	st.local.u8 	[%rd4+13], %rs3165;
	st.local.u8 	[%rd4+14], %rs3164;
	st.local.u8 	[%rd4+15], %rs3163;
	st.local.u8 	[%rd4+16], %rs3162;
	st.local.u8 	[%rd4+17], %rs3161;
	st.local.u8 	[%rd4+18], %rs3160;
	st.local.u8 	[%rd4+19], %rs3159;
	st.local.u8 	[%rd4+20], %rs3158;
	st.local.u8 	[%rd4+21], %rs3157;
	st.local.u8 	[%rd4+22], %rs3156;
	st.local.u8 	[%rd4+23], %rs3155;
	st.local.u8 	[%rd4+24], %rs3154;
	st.local.u8 	[%rd4+25], %rs3153;
	st.local.u8 	[%rd4+26], %rs3152;
	st.local.u8 	[%rd4+27], %rs3151;
	st.local.u8 	[%rd4+28], %rs3150;
	st.local.u8 	[%rd4+29], %rs3149;
	st.local.u8 	[%rd4+30], %rs3148;
	st.local.u8 	[%rd4+31], %rs3147;
	mov.b32 	%r317, 0;
	mov.u32 	%r308, %r317;
$L__BB2_6:
	add.s32 	%r6, %r308, 1;
	mov.b32 	%r309, 0;
	mul.wide.u32 	%rd30, %r308, 8;
	add.s64 	%rd31, %rd3, %rd30;
	add.s64 	%rd33, %rd4, %rd30;
$L__BB2_7:
	cvt.u64.u32 	%rd29, %r309;
	add.s64 	%rd5, %rd31, %rd29;
	ld.local.u8 	%rs97, [%rd5];
	or.b16  	%rs1699, %rs97, 2;
	setp.eq.s16 	%p20, %rs1699, 3;
	@%p20 bra 	$L__BB2_8;
	bra.uni 	$L__BB2_48;
$L__BB2_8:
	setp.eq.s32 	%p21, %r308, 3;
	and.b32  	%r95, %r309, 1;
	setp.eq.b32 	%p22, %r95, 1;
	setp.lt.u32 	%p23, %r309, 6;
	and.pred  	%p1, %p22, %p23;
	not.pred 	%p24, %p1;
	or.pred  	%p25, %p21, %p24;
	@%p25 bra 	$L__BB2_11;
	ld.local.u8 	%rs1700, [%rd5+9];
	setp.ne.s16 	%p26, %rs1700, 0;
	@%p26 bra 	$L__BB2_11;
	add.s64 	%rd35, %rd33, %rd29;
	ld.local.u8 	%rs1701, [%rd35];
	st.local.u8 	[%rd35+9], %rs1701;
	mov.b16 	%rs1702, 0;
	st.local.u8 	[%rd35], %rs1702;
	mad.lo.s32 	%r97, %r317, 704, %r91;
	ld.local.u8 	%rs1703, [%rd4];
	ld.local.u8 	%rs1704, [%rd4+1];
	ld.local.u8 	%rs1705, [%rd4+2];
	ld.local.u8 	%rs1706, [%rd4+3];
	ld.local.u8 	%rs1707, [%rd4+4];
	ld.local.u8 	%rs1708, [%rd4+5];
	ld.local.u8 	%rs1709, [%rd4+6];
	ld.local.u8 	%rs1710, [%rd4+7];
	ld.local.u8 	%rs1711, [%rd4+8];
	ld.local.u8 	%rs1712, [%rd4+9];
	ld.local.u8 	%rs1713, [%rd4+10];
	ld.local.u8 	%rs1714, [%rd4+11];
	ld.local.u8 	%rs1715, [%rd4+12];
	ld.local.u8 	%rs1716, [%rd4+13];
	ld.local.u8 	%rs1717, [%rd4+14];
	ld.local.u8 	%rs1718, [%rd4+15];
	ld.local.u8 	%rs1719, [%rd4+16];
	ld.local.u8 	%rs1720, [%rd4+17];
	ld.local.u8 	%rs1721, [%rd4+18];
	ld.local.u8 	%rs1722, [%rd4+19];
	ld.local.u8 	%rs1723, [%rd4+20];
	ld.local.u8 	%rs1724, [%rd4+21];
	ld.local.u8 	%rs1725, [%rd4+22];
	ld.local.u8 	%rs1726, [%rd4+23];
	ld.local.u8 	%rs1727, [%rd4+24];
	ld.local.u8 	%rs1728, [%rd4+25];
	ld.local.u8 	%rs1729, [%rd4+26];
	ld.local.u8 	%rs1730, [%rd4+27];
	ld.local.u8 	%rs1731, [%rd4+28];
	ld.local.u8 	%rs1732, [%rd4+29];
	ld.local.u8 	%rs1733, [%rd4+30];
	ld.local.u8 	%rs1734, [%rd4+31];
	st.shared.u8 	[%r97], %rs1703;
	st.shared.u8 	[%r97+1], %rs1704;
	st.shared.u8 	[%r97+2], %rs1705;
	st.shared.u8 	[%r97+3], %rs1706;
	st.shared.u8 	[%r97+4], %rs1707;
	st.shared.u8 	[%r97+5], %rs1708;
	st.shared.u8 	[%r97+6], %rs1709;
	st.shared.u8 	[%r97+7], %rs1710;
	st.shared.u8 	[%r97+8], %rs1711;
	st.shared.u8 	[%r97+9], %rs1712;
	st.shared.u8 	[%r97+10], %rs1713;
	st.shared.u8 	[%r97+11], %rs1714;
	st.shared.u8 	[%r97+12], %rs1715;
	st.shared.u8 	[%r97+13], %rs1716;
	st.shared.u8 	[%r97+14], %rs1717;
	st.shared.u8 	[%r97+15], %rs1718;
	st.shared.u8 	[%r97+16], %rs1719;
	st.shared.u8 	[%r97+17], %rs1720;
	st.shared.u8 	[%r97+18], %rs1721;
	st.shared.u8 	[%r97+19], %rs1722;
	st.shared.u8 	[%r97+20], %rs1723;
	st.shared.u8 	[%r97+21], %rs1724;
	st.shared.u8 	[%r97+22], %rs1725;
	st.shared.u8 	[%r97+23], %rs1726;
	st.shared.u8 	[%r97+24], %rs1727;
	st.shared.u8 	[%r97+25], %rs1728;
	st.shared.u8 	[%r97+26], %rs1729;
	st.shared.u8 	[%r97+27], %rs1730;
	st.shared.u8 	[%r97+28], %rs1731;
	st.shared.u8 	[%r97+29], %rs1732;
	st.shared.u8 	[%r97+30], %rs1733;
	st.shared.u8 	[%r97+31], %rs1734;
	add.s32 	%r317, %r317, 1;
	st.local.u8 	[%rd4], %rs3178;
	st.local.u8 	[%rd4+1], %rs3177;
	st.local.u8 	[%rd4+2], %rs3176;
	st.local.u8 	[%rd4+3], %rs3175;
	st.local.u8 	[%rd4+4], %rs3174;
	st.local.u8 	[%rd4+5], %rs3173;
	st.local.u8 	[%rd4+6], %rs3172;
	st.local.u8 	[%rd4+7], %rs3171;
	st.local.u8 	[%rd4+8], %rs3170;
	st.local.u8 	[%rd4+9], %rs3169;
	st.local.u8 	[%rd4+10], %rs3168;
	st.local.u8 	[%rd4+11], %rs3167;
	st.local.u8 	[%rd4+12], %rs3166;
	st.local.u8 	[%rd4+13], %rs3165;
	st.local.u8 	[%rd4+14], %rs3164;
	st.local.u8 	[%rd4+15], %rs3163;
	st.local.u8 	[%rd4+16], %rs3162;
	st.local.u8 	[%rd4+17], %rs3161;
	st.local.u8 	[%rd4+18], %rs3160;
	st.local.u8 	[%rd4+19], %rs3159;
	st.local.u8 	[%rd4+20], %rs3158;
	st.local.u8 	[%rd4+21], %rs3157;
	st.local.u8 	[%rd4+22], %rs3156;
	st.local.u8 	[%rd4+23], %rs3155;
	st.local.u8 	[%rd4+24], %rs3154;
	st.local.u8 	[%rd4+25], %rs3153;
	st.local.u8 	[%rd4+26], %rs3152;
	st.local.u8 	[%rd4+27], %rs3151;
	st.local.u8 	[%rd4+28], %rs3150;
	st.local.u8 	[%rd4+29], %rs3149;
	st.local.u8 	[%rd4+30], %rs3148;
	st.local.u8 	[%rd4+31], %rs3147;
$L__BB2_11:
	@%p24 bra 	$L__BB2_14;
	ld.local.u8 	%rs1735, [%rd5+1];
	setp.ne.s16 	%p28, %rs1735, 0;
	@%p28 bra 	$L__BB2_14;
	add.s64 	%rd43, %rd33, %rd29;
	ld.local.u8 	%rs1736, [%rd43];
	st.local.u8 	[%rd43+1], %rs1736;
	mov.b16 	%rs1737, 0;
	st.local.u8 	[%rd43], %rs1737;
	mad.lo.s32 	%r99, %r317, 704, %r91;
	ld.local.u8 	%rs1738, [%rd4];
	ld.local.u8 	%rs1739, [%rd4+1];
	ld.local.u8 	%rs1740, [%rd4+2];
	ld.local.u8 	%rs1741, [%rd4+3];
	ld.local.u8 	%rs1742, [%rd4+4];
	ld.local.u8 	%rs1743, [%rd4+5];
	ld.local.u8 	%rs1744, [%rd4+6];
	ld.local.u8 	%rs1745, [%rd4+7];
	ld.local.u8 	%rs1746, [%rd4+8];
	ld.local.u8 	%rs1747, [%rd4+9];
	ld.local.u8 	%rs1748, [%rd4+10];
	ld.local.u8 	%rs1749, [%rd4+11];
	ld.local.u8 	%rs1750, [%rd4+12];
	ld.local.u8 	%rs1751, [%rd4+13];
	ld.local.u8 	%rs1752, [%rd4+14];
	ld.local.u8 	%rs1753, [%rd4+15];
	ld.local.u8 	%rs1754, [%rd4+16];
	ld.local.u8 	%rs1755, [%rd4+17];
	ld.local.u8 	%rs1756, [%rd4+18];
	ld.local.u8 	%rs1757, [%rd4+19];
	ld.local.u8 	%rs1758, [%rd4+20];
	ld.local.u8 	%rs1759, [%rd4+21];
	ld.local.u8 	%rs1760, [%rd4+22];
	ld.local.u8 	%rs1761, [%rd4+23];
	ld.local.u8 	%rs1762, [%rd4+24];
	ld.local.u8 	%rs1763, [%rd4+25];
	ld.local.u8 	%rs1764, [%rd4+26];
	ld.local.u8 	%rs1765, [%rd4+27];
	ld.local.u8 	%rs1766, [%rd4+28];
	ld.local.u8 	%rs1767, [%rd4+29];
	ld.local.u8 	%rs1768, [%rd4+30];
	ld.local.u8 	%rs1769, [%rd4+31];
	st.shared.u8 	[%r99], %rs1738;
	st.shared.u8 	[%r99+1], %rs1739;
	st.shared.u8 	[%r99+2], %rs1740;
	st.shared.u8 	[%r99+3], %rs1741;
	st.shared.u8 	[%r99+4], %rs1742;
	st.shared.u8 	[%r99+5], %rs1743;
	st.shared.u8 	[%r99+6], %rs1744;
	st.shared.u8 	[%r99+7], %rs1745;
	st.shared.u8 	[%r99+8], %rs1746;
	st.shared.u8 	[%r99+9], %rs1747;
	st.shared.u8 	[%r99+10], %rs1748;
	st.shared.u8 	[%r99+11], %rs1749;
	st.shared.u8 	[%r99+12], %rs1750;
	st.shared.u8 	[%r99+13], %rs1751;
	st.shared.u8 	[%r99+14], %rs1752;
	st.shared.u8 	[%r99+15], %rs1753;
	st.shared.u8 	[%r99+16], %rs1754;
	st.shared.u8 	[%r99+17], %rs1755;
	st.shared.u8 	[%r99+18], %rs1756;
	st.shared.u8 	[%r99+19], %rs1757;
	st.shared.u8 	[%r99+20], %rs1758;
	st.shared.u8 	[%r99+21], %rs1759;
	st.shared.u8 	[%r99+22], %rs1760;
	st.shared.u8 	[%r99+23], %rs1761;
	st.shared.u8 	[%r99+24], %rs1762;
	st.shared.u8 	[%r99+25], %rs1763;
	st.shared.u8 	[%r99+26], %rs1764;
	st.shared.u8 	[%r99+27], %rs1765;
	st.shared.u8 	[%r99+28], %rs1766;
	st.shared.u8 	[%r99+29], %rs1767;
	st.shared.u8 	[%r99+30], %rs1768;
	st.shared.u8 	[%r99+31], %rs1769;
	add.s32 	%r317, %r317, 1;
	st.local.u8 	[%rd4], %rs3178;
	st.local.u8 	[%rd4+1], %rs3177;
	st.local.u8 	[%rd4+2], %rs3176;
	st.local.u8 	[%rd4+3], %rs3175;
	st.local.u8 	[%rd4+4], %rs3174;
	st.local.u8 	[%rd4+5], %rs3173;
	st.local.u8 	[%rd4+6], %rs3172;
	st.local.u8 	[%rd4+7], %rs3171;
	st.local.u8 	[%rd4+8], %rs3170;
	st.local.u8 	[%rd4+9], %rs3169;
	st.local.u8 	[%rd4+10], %rs3168;
	st.local.u8 	[%rd4+11], %rs3167;
	st.local.u8 	[%rd4+12], %rs3166;
	st.local.u8 	[%rd4+13], %rs3165;
	st.local.u8 	[%rd4+14], %rs3164;
	st.local.u8 	[%rd4+15], %rs3163;
	st.local.u8 	[%rd4+16], %rs3162;
	st.local.u8 	[%rd4+17], %rs3161;
	st.local.u8 	[%rd4+18], %rs3160;
	st.local.u8 	[%rd4+19], %rs3159;
	st.local.u8 	[%rd4+20], %rs3158;
	st.local.u8 	[%rd4+21], %rs3157;
	st.local.u8 	[%rd4+22], %rs3156;
	st.local.u8 	[%rd4+23], %rs3155;
	st.local.u8 	[%rd4+24], %rs3154;
	st.local.u8 	[%rd4+25], %rs3153;
	st.local.u8 	[%rd4+26], %rs3152;
	st.local.u8 	[%rd4+27], %rs3151;
	st.local.u8 	[%rd4+28], %rs3150;
	st.local.u8 	[%rd4+29], %rs3149;
	st.local.u8 	[%rd4+30], %rs3148;
	st.local.u8 	[%rd4+31], %rs3147;
$L__BB2_14:
	add.s64 	%rd7, %rd33, %rd29;
	setp.eq.s32 	%p29, %r308, 0;
	setp.eq.b32 	%p30, %r95, 1;
	or.pred  	%p31, %p29, %p30;
	@%p31 bra 	$L__BB2_20;
	ld.local.u8 	%rs1844, [%rd5+-7];
	setp.ne.s16 	%p41, %rs1844, 0;
	@%p41 bra 	$L__BB2_21;
	setp.ne.s32 	%p42, %r309, 6;
	@%p42 bra 	$L__BB2_18;
	mov.b16 	%rs1846, 3;
	st.local.u8 	[%rd33+-1], %rs1846;
	bra.uni 	$L__BB2_19;
$L__BB2_18:
	ld.local.u8 	%rs1845, [%rd7];
	st.local.u8 	[%rd7+-7], %rs1845;
$L__BB2_19:
	mov.b16 	%rs1847, 0;
	st.local.u8 	[%rd7], %rs1847;
	mov.u32 	%r104, _ZZ6expandP5BoardS0_iE1B;
	mad.lo.s32 	%r105, %r317, 704, %r104;
	ld.local.u8 	%rs1848, [%rd4];
	ld.local.u8 	%rs1849, [%rd4+1];
	ld.local.u8 	%rs1850, [%rd4+2];
	ld.local.u8 	%rs1851, [%rd4+3];
	ld.local.u8 	%rs1852, [%rd4+4];
	ld.local.u8 	%rs1853, [%rd4+5];
	ld.local.u8 	%rs1854, [%rd4+6];
	ld.local.u8 	%rs1855, [%rd4+7];
	ld.local.u8 	%rs1856, [%rd4+8];
	ld.local.u8 	%rs1857, [%rd4+9];
	ld.local.u8 	%rs1858, [%rd4+10];
	ld.local.u8 	%rs1859, [%rd4+11];
	ld.local.u8 	%rs1860, [%rd4+12];
	ld.local.u8 	%rs1861, [%rd4+13];
	ld.local.u8 	%rs1862, [%rd4+14];
	ld.local.u8 	%rs1863, [%rd4+15];
	ld.local.u8 	%rs1864, [%rd4+16];
	ld.local.u8 	%rs1865, [%rd4+17];
	ld.local.u8 	%rs1866, [%rd4+18];
	ld.local.u8 	%rs1867, [%rd4+19];
	ld.local.u8 	%rs1868, [%rd4+20];
	ld.local.u8 	%rs1869, [%rd4+21];
	ld.local.u8 	%rs1870, [%rd4+22];
	ld.local.u8 	%rs1871, [%rd4+23];
	ld.local.u8 	%rs1872, [%rd4+24];
	ld.local.u8 	%rs1873, [%rd4+25];
	ld.local.u8 	%rs1874, [%rd4+26];
	ld.local.u8 	%rs1875, [%rd4+27];
	ld.local.u8 	%rs1876, [%rd4+28];
	ld.local.u8 	%rs1877, [%rd4+29];
	ld.local.u8 	%rs1878, [%rd4+30];
	ld.local.u8 	%rs1879, [%rd4+31];
	st.shared.u8 	[%r105], %rs1848;
	st.shared.u8 	[%r105+1], %rs1849;
	st.shared.u8 	[%r105+2], %rs1850;
	st.shared.u8 	[%r105+3], %rs1851;
	st.shared.u8 	[%r105+4], %rs1852;
	st.shared.u8 	[%r105+5], %rs1853;
	st.shared.u8 	[%r105+6], %rs1854;
	st.shared.u8 	[%r105+7], %rs1855;
	st.shared.u8 	[%r105+8], %rs1856;
	st.shared.u8 	[%r105+9], %rs1857;
	st.shared.u8 	[%r105+10], %rs1858;
	st.shared.u8 	[%r105+11], %rs1859;
	st.shared.u8 	[%r105+12], %rs1860;
	st.shared.u8 	[%r105+13], %rs1861;
	st.shared.u8 	[%r105+14], %rs1862;
	st.shared.u8 	[%r105+15], %rs1863;
	st.shared.u8 	[%r105+16], %rs1864;
	st.shared.u8 	[%r105+17], %rs1865;
	st.shared.u8 	[%r105+18], %rs1866;
	st.shared.u8 	[%r105+19], %rs1867;
	st.shared.u8 	[%r105+20], %rs1868;
	st.shared.u8 	[%r105+21], %rs1869;
	st.shared.u8 	[%r105+22], %rs1870;
	st.shared.u8 	[%r105+23], %rs1871;
	st.shared.u8 	[%r105+24], %rs1872;
	st.shared.u8 	[%r105+25], %rs1873;
	st.shared.u8 	[%r105+26], %rs1874;
	st.shared.u8 	[%r105+27], %rs1875;
	st.shared.u8 	[%r105+28], %rs1876;
	st.shared.u8 	[%r105+29], %rs1877;
	st.shared.u8 	[%r105+30], %rs1878;
	st.shared.u8 	[%r105+31], %rs1879;
	add.s32 	%r317, %r317, 1;
	st.local.u8 	[%rd4], %rs3178;
	st.local.u8 	[%rd4+1], %rs3177;
	st.local.u8 	[%rd4+2], %rs3176;
	st.local.u8 	[%rd4+3], %rs3175;
	st.local.u8 	[%rd4+4], %rs3174;
	st.local.u8 	[%rd4+5], %rs3173;
	st.local.u8 	[%rd4+6], %rs3172;
	st.local.u8 	[%rd4+7], %rs3171;
	st.local.u8 	[%rd4+8], %rs3170;
	st.local.u8 	[%rd4+9], %rs3169;
	st.local.u8 	[%rd4+10], %rs3168;
	st.local.u8 	[%rd4+11], %rs3167;
	st.local.u8 	[%rd4+12], %rs3166;
	st.local.u8 	[%rd4+13], %rs3165;
	st.local.u8 	[%rd4+14], %rs3164;
	st.local.u8 	[%rd4+15], %rs3163;
	st.local.u8 	[%rd4+16], %rs3162;
	st.local.u8 	[%rd4+17], %rs3161;
	st.local.u8 	[%rd4+18], %rs3160;
	st.local.u8 	[%rd4+19], %rs3159;
	st.local.u8 	[%rd4+20], %rs3158;
	st.local.u8 	[%rd4+21], %rs3157;
	st.local.u8 	[%rd4+22], %rs3156;
	st.local.u8 	[%rd4+23], %rs3155;
	st.local.u8 	[%rd4+24], %rs3154;
	st.local.u8 	[%rd4+25], %rs3153;
	st.local.u8 	[%rd4+26], %rs3152;
	st.local.u8 	[%rd4+27], %rs3151;
	st.local.u8 	[%rd4+28], %rs3150;
	st.local.u8 	[%rd4+29], %rs3149;
	st.local.u8 	[%rd4+30], %rs3148;
	st.local.u8 	[%rd4+31], %rs3147;
	bra.uni 	$L__BB2_21;
$L__BB2_20:
	setp.ne.s32 	%p32, %r95, 0;
	@%p32 bra 	$L__BB2_26;
$L__BB2_21:
	ld.local.u8 	%rs1880, [%rd5+1];
	setp.ne.s16 	%p43, %rs1880, 0;
	@%p43 bra 	$L__BB2_40;
	setp.ne.s32 	%p44, %r309, 6;
	@%p44 bra 	$L__BB2_24;
	mov.b16 	%rs1882, 3;
	st.local.u8 	[%rd33+7], %rs1882;
	bra.uni 	$L__BB2_25;
$L__BB2_24:
	ld.local.u8 	%rs1881, [%rd7];
	st.local.u8 	[%rd7+1], %rs1881;
$L__BB2_25:
	mov.b16 	%rs1883, 0;
	st.local.u8 	[%rd7], %rs1883;
	mov.u32 	%r106, _ZZ6expandP5BoardS0_iE1B;
	mad.lo.s32 	%r107, %r317, 704, %r106;
	ld.local.u8 	%rs1884, [%rd4];
	ld.local.u8 	%rs1885, [%rd4+1];
	ld.local.u8 	%rs1886, [%rd4+2];
	ld.local.u8 	%rs1887, [%rd4+3];
	ld.local.u8 	%rs1888, [%rd4+4];
	ld.local.u8 	%rs1889, [%rd4+5];
	ld.local.u8 	%rs1890, [%rd4+6];
	ld.local.u8 	%rs1891, [%rd4+7];
	ld.local.u8 	%rs1892, [%rd4+8];
	ld.local.u8 	%rs1893, [%rd4+9];
	ld.local.u8 	%rs1894, [%rd4+10];
	ld.local.u8 	%rs1895, [%rd4+11];
	ld.local.u8 	%rs1896, [%rd4+12];
	ld.local.u8 	%rs1897, [%rd4+13];
	ld.local.u8 	%rs1898, [%rd4+14];
	ld.local.u8 	%rs1899, [%rd4+15];
	ld.local.u8 	%rs1900, [%rd4+16];
	ld.local.u8 	%rs1901, [%rd4+17];
	ld.local.u8 	%rs1902, [%rd4+18];
	ld.local.u8 	%rs1903, [%rd4+19];
	ld.local.u8 	%rs1904, [%rd4+20];
	ld.local.u8 	%rs1905, [%rd4+21];
	ld.local.u8 	%rs1906, [%rd4+22];
	ld.local.u8 	%rs1907, [%rd4+23];
	ld.local.u8 	%rs1908, [%rd4+24];
	ld.local.u8 	%rs1909, [%rd4+25];
	ld.local.u8 	%rs1910, [%rd4+26];
	ld.local.u8 	%rs1911, [%rd4+27];
	ld.local.u8 	%rs1912, [%rd4+28];
	ld.local.u8 	%rs1913, [%rd4+29];
	ld.local.u8 	%rs1914, [%rd4+30];
	ld.local.u8 	%rs1915, [%rd4+31];
	st.shared.u8 	[%r107], %rs1884;
	st.shared.u8 	[%r107+1], %rs1885;
	st.shared.u8 	[%r107+2], %rs1886;
	st.shared.u8 	[%r107+3], %rs1887;
	st.shared.u8 	[%r107+4], %rs1888;
	st.shared.u8 	[%r107+5], %rs1889;
	st.shared.u8 	[%r107+6], %rs1890;
	st.shared.u8 	[%r107+7], %rs1891;
	st.shared.u8 	[%r107+8], %rs1892;
	st.shared.u8 	[%r107+9], %rs1893;
	st.shared.u8 	[%r107+10], %rs1894;
	st.shared.u8 	[%r107+11], %rs1895;
	st.shared.u8 	[%r107+12], %rs1896;
	st.shared.u8 	[%r107+13], %rs1897;
	st.shared.u8 	[%r107+14], %rs1898;
	st.shared.u8 	[%r107+15], %rs1899;
	st.shared.u8 	[%r107+16], %rs1900;
	st.shared.u8 	[%r107+17], %rs1901;
	st.shared.u8 	[%r107+18], %rs1902;
	st.shared.u8 	[%r107+19], %rs1903;
	st.shared.u8 	[%r107+20], %rs1904;
	st.shared.u8 	[%r107+21], %rs1905;
	st.shared.u8 	[%r107+22], %rs1906;
	st.shared.u8 	[%r107+23], %rs1907;
	st.shared.u8 	[%r107+24], %rs1908;
	st.shared.u8 	[%r107+25], %rs1909;
	st.shared.u8 	[%r107+26], %rs1910;
	st.shared.u8 	[%r107+27], %rs1911;
	st.shared.u8 	[%r107+28], %rs1912;
	st.shared.u8 	[%r107+29], %rs1913;
	st.shared.u8 	[%r107+30], %rs1914;
	st.shared.u8 	[%r107+31], %rs1915;
	add.s32 	%r317, %r317, 1;
	st.local.u8 	[%rd4], %rs3178;
	st.local.u8 	[%rd4+1], %rs3177;
	st.local.u8 	[%rd4+2], %rs3176;
	st.local.u8 	[%rd4+3], %rs3175;
	st.local.u8 	[%rd4+4], %rs3174;
	st.local.u8 	[%rd4+5], %rs3173;
	st.local.u8 	[%rd4+6], %rs3172;
	st.local.u8 	[%rd4+7], %rs3171;
	st.local.u8 	[%rd4+8], %rs3170;
	st.local.u8 	[%rd4+9], %rs3169;
	st.local.u8 	[%rd4+10], %rs3168;
	st.local.u8 	[%rd4+11], %rs3167;
	st.local.u8 	[%rd4+12], %rs3166;
	st.local.u8 	[%rd4+13], %rs3165;
	st.local.u8 	[%rd4+14], %rs3164;
	st.local.u8 	[%rd4+15], %rs3163;
	st.local.u8 	[%rd4+16], %rs3162;
	st.local.u8 	[%rd4+17], %rs3161;
	st.local.u8 	[%rd4+18], %rs3160;
	st.local.u8 	[%rd4+19], %rs3159;
	st.local.u8 	[%rd4+20], %rs3158;
	st.local.u8 	[%rd4+21], %rs3157;
	st.local.u8 	[%rd4+22], %rs3156;
	st.local.u8 	[%rd4+23], %rs3155;
	st.local.u8 	[%rd4+24], %rs3154;
	st.local.u8 	[%rd4+25], %rs3153;
	st.local.u8 	[%rd4+26], %rs3152;
	st.local.u8 	[%rd4+27], %rs3151;
	st.local.u8 	[%rd4+28], %rs3150;
	st.local.u8 	[%rd4+29], %rs3149;
	st.local.u8 	[%rd4+30], %rs3148;
	st.local.u8 	[%rd4+31], %rs3147;
	bra.uni 	$L__BB2_40;
$L__BB2_26:
	setp.eq.s32 	%p33, %r308, 3;
	@%p33 bra 	$L__BB2_33;
	ld.local.u8 	%rs1770, [%rd5+9];
	setp.lt.u16 	%p34, %rs1770, 5;
	@%p34 bra 	$L__BB2_33;
	ld.local.u8 	%rs1771, [%rd5+10];
	setp.ne.s16 	%p35, %rs1771, 0;
	@%p35 bra 	$L__BB2_33;
	setp.eq.s32 	%p36, %r309, 5;
	@%p36 bra 	$L__BB2_31;
	ld.local.u8 	%rs1772, [%rd7];
	st.local.u8 	[%rd7+10], %rs1772;
	bra.uni 	$L__BB2_32;
$L__BB2_31:
	mov.b16 	%rs1773, 3;
	st.local.u8 	[%rd33+15], %rs1773;
$L__BB2_32:
	mov.b16 	%rs1774, 0;
	st.local.u8 	[%rd7], %rs1774;
	st.local.u8 	[%rd7+9], %rs1774;
	mov.u32 	%r100, _ZZ6expandP5BoardS0_iE1B;
	mad.lo.s32 	%r101, %r317, 704, %r100;
	ld.local.u8 	%rs1775, [%rd4];
	ld.local.u8 	%rs1776, [%rd4+1];
	ld.local.u8 	%rs1777, [%rd4+2];
	ld.local.u8 	%rs1778, [%rd4+3];
	ld.local.u8 	%rs1779, [%rd4+4];
	ld.local.u8 	%rs1780, [%rd4+5];
	ld.local.u8 	%rs1781, [%rd4+6];
	ld.local.u8 	%rs1782, [%rd4+7];
	ld.local.u8 	%rs1783, [%rd4+8];
	ld.local.u8 	%rs1784, [%rd4+9];
	ld.local.u8 	%rs1785, [%rd4+10];
	ld.local.u8 	%rs1786, [%rd4+11];
	ld.local.u8 	%rs1787, [%rd4+12];
	ld.local.u8 	%rs1788, [%rd4+13];
	ld.local.u8 	%rs1789, [%rd4+14];
	ld.local.u8 	%rs1790, [%rd4+15];
	ld.local.u8 	%rs1791, [%rd4+16];
	ld.local.u8 	%rs1792, [%rd4+17];
	ld.local.u8 	%rs1793, [%rd4+18];
	ld.local.u8 	%rs1794, [%rd4+19];
	ld.local.u8 	%rs1795, [%rd4+20];
	ld.local.u8 	%rs1796, [%rd4+21];
	ld.local.u8 	%rs1797, [%rd4+22];
	ld.local.u8 	%rs1798, [%rd4+23];
	ld.local.u8 	%rs1799, [%rd4+24];
	ld.local.u8 	%rs1800, [%rd4+25];
	ld.local.u8 	%rs1801, [%rd4+26];
	ld.local.u8 	%rs1802, [%rd4+27];
	ld.local.u8 	%rs1803, [%rd4+28];
	ld.local.u8 	%rs1804, [%rd4+29];
	ld.local.u8 	%rs1805, [%rd4+30];
	ld.local.u8 	%rs1806, [%rd4+31];
	st.shared.u8 	[%r101], %rs1775;
	st.shared.u8 	[%r101+1], %rs1776;
	st.shared.u8 	[%r101+2], %rs1777;
	st.shared.u8 	[%r101+3], %rs1778;
	st.shared.u8 	[%r101+4], %rs1779;
	st.shared.u8 	[%r101+5], %rs1780;
	st.shared.u8 	[%r101+6], %rs1781;
	st.shared.u8 	[%r101+7], %rs1782;
	st.shared.u8 	[%r101+8], %rs1783;
	st.shared.u8 	[%r101+9], %rs1784;
	st.shared.u8 	[%r101+10], %rs1785;
	st.shared.u8 	[%r101+11], %rs1786;
	st.shared.u8 	[%r101+12], %rs1787;
	st.shared.u8 	[%r101+13], %rs1788;
	st.shared.u8 	[%r101+14], %rs1789;
	st.shared.u8 	[%r101+15], %rs1790;
	st.shared.u8 	[%r101+16], %rs1791;
	st.shared.u8 	[%r101+17], %rs1792;
	st.shared.u8 	[%r101+18], %rs1793;
	st.shared.u8 	[%r101+19], %rs1794;
	st.shared.u8 	[%r101+20], %rs1795;
	st.shared.u8 	[%r101+21], %rs1796;
	st.shared.u8 	[%r101+22], %rs1797;
	st.shared.u8 	[%r101+23], %rs1798;
	st.shared.u8 	[%r101+24], %rs1799;
	st.shared.u8 	[%r101+25], %rs1800;
	st.shared.u8 	[%r101+26], %rs1801;
	st.shared.u8 	[%r101+27], %rs1802;
	st.shared.u8 	[%r101+28], %rs1803;
	st.shared.u8 	[%r101+29], %rs1804;
	st.shared.u8 	[%r101+30], %rs1805;
	st.shared.u8 	[%r101+31], %rs1806;
	add.s32 	%r317, %r317, 1;
	st.local.u8 	[%rd4], %rs3178;
	st.local.u8 	[%rd4+1], %rs3177;
	st.local.u8 	[%rd4+2], %rs3176;
	st.local.u8 	[%rd4+3], %rs3175;
	st.local.u8 	[%rd4+4], %rs3174;
	st.local.u8 	[%rd4+5], %rs3173;
	st.local.u8 	[%rd4+6], %rs3172;
	st.local.u8 	[%rd4+7], %rs3171;
	st.local.u8 	[%rd4+8], %rs3170;
	st.local.u8 	[%rd4+9], %rs3169;
	st.local.u8 	[%rd4+10], %rs3168;
	st.local.u8 	[%rd4+11], %rs3167;
	st.local.u8 	[%rd4+12], %rs3166;
	st.local.u8 	[%rd4+13], %rs3165;
	st.local.u8 	[%rd4+14], %rs3164;
	st.local.u8 	[%rd4+15], %rs3163;
	st.local.u8 	[%rd4+16], %rs3162;
	st.local.u8 	[%rd4+17], %rs3161;
	st.local.u8 	[%rd4+18], %rs3160;
	st.local.u8 	[%rd4+19], %rs3159;
	st.local.u8 	[%rd4+20], %rs3158;
	st.local.u8 	[%rd4+21], %rs3157;
	st.local.u8 	[%rd4+22], %rs3156;
	st.local.u8 	[%rd4+23], %rs3155;
	st.local.u8 	[%rd4+24], %rs3154;
	st.local.u8 	[%rd4+25], %rs3153;
	st.local.u8 	[%rd4+26], %rs3152;
	st.local.u8 	[%rd4+27], %rs3151;
	st.local.u8 	[%rd4+28], %rs3150;
	st.local.u8 	[%rd4+29], %rs3149;
	st.local.u8 	[%rd4+30], %rs3148;
	st.local.u8 	[%rd4+31], %rs3147;
$L__BB2_33:
	setp.eq.s32 	%p37, %r308, 0;
	@%p37 bra 	$L__BB2_40;
	ld.local.u8 	%rs1807, [%rd5+1];
	setp.lt.u16 	%p38, %rs1807, 5;
	@%p38 bra 	$L__BB2_40;
	ld.local.u8 	%rs1808, [%rd5+-6];
	setp.ne.s16 	%p39, %rs1808, 0;
	@%p39 bra 	$L__BB2_40;
	setp.eq.s32 	%p40, %r309, 5;
	@%p40 bra 	$L__BB2_38;
	ld.local.u8 	%rs1809, [%rd7];
	st.local.u8 	[%rd7+-6], %rs1809;
	bra.uni 	$L__BB2_39;
$L__BB2_38:
	mov.b16 	%rs1810, 3;
	st.local.u8 	[%rd33+15], %rs1810;
$L__BB2_39:
	mov.b16 	%rs1811, 0;
	st.local.u8 	[%rd7], %rs1811;
	st.local.u8 	[%rd7+1], %rs1811;
	mov.u32 	%r102, _ZZ6expandP5BoardS0_iE1B;
	mad.lo.s32 	%r103, %r317, 704, %r102;
	ld.local.u8 	%rs1812, [%rd4];
	ld.local.u8 	%rs1813, [%rd4+1];
	ld.local.u8 	%rs1814, [%rd4+2];
	ld.local.u8 	%rs1815, [%rd4+3];
	ld.local.u8 	%rs1816, [%rd4+4];
	ld.local.u8 	%rs1817, [%rd4+5];
	ld.local.u8 	%rs1818, [%rd4+6];
	ld.local.u8 	%rs1819, [%rd4+7];
	ld.local.u8 	%rs1820, [%rd4+8];
	ld.local.u8 	%rs1821, [%rd4+9];
	ld.local.u8 	%rs1822, [%rd4+10];
	ld.local.u8 	%rs1823, [%rd4+11];
	ld.local.u8 	%rs1824, [%rd4+12];
	ld.local.u8 	%rs1825, [%rd4+13];
	ld.local.u8 	%rs1826, [%rd4+14];
	ld.local.u8 	%rs1827, [%rd4+15];
	ld.local.u8 	%rs1828, [%rd4+16];
	ld.local.u8 	%rs1829, [%rd4+17];
	ld.local.u8 	%rs1830, [%rd4+18];
	ld.local.u8 	%rs1831, [%rd4+19];
	ld.local.u8 	%rs1832, [%rd4+20];
	ld.local.u8 	%rs1833, [%rd4+21];
	ld.local.u8 	%rs1834, [%rd4+22];
	ld.local.u8 	%rs1835, [%rd4+23];
	ld.local.u8 	%rs1836, [%rd4+24];
	ld.local.u8 	%rs1837, [%rd4+25];
	ld.local.u8 	%rs1838, [%rd4+26];
	ld.local.u8 	%rs1839, [%rd4+27];
	ld.local.u8 	%rs1840, [%rd4+28];
	ld.local.u8 	%rs1841, [%rd4+29];
	ld.local.u8 	%rs1842, [%rd4+30];
	ld.local.u8 	%rs1843, [%rd4+31];
	st.shared.u8 	[%r103], %rs1812;
	st.shared.u8 	[%r103+1], %rs1813;
	st.shared.u8 	[%r103+2], %rs1814;
	st.shared.u8 	[%r103+3], %rs1815;
	st.shared.u8 	[%r103+4], %rs1816;
	st.shared.u8 	[%r103+5], %rs1817;
	st.shared.u8 	[%r103+6], %rs1818;
	st.shared.u8 	[%r103+7], %rs1819;
	st.shared.u8 	[%r103+8], %rs1820;
	st.shared.u8 	[%r103+9], %rs1821;
	st.shared.u8 	[%r103+10], %rs1822;
	st.shared.u8 	[%r103+11], %rs1823;
	st.shared.u8 	[%r103+12], %rs1824;
	st.shared.u8 	[%r103+13], %rs1825;
	st.shared.u8 	[%r103+14], %rs1826;
	st.shared.u8 	[%r103+15], %rs1827;
	st.shared.u8 	[%r103+16], %rs1828;
	st.shared.u8 	[%r103+17], %rs1829;
	st.shared.u8 	[%r103+18], %rs1830;
	st.shared.u8 	[%r103+19], %rs1831;
	st.shared.u8 	[%r103+20], %rs1832;
	st.shared.u8 	[%r103+21], %rs1833;
	st.shared.u8 	[%r103+22], %rs1834;
	st.shared.u8 	[%r103+23], %rs1835;
	st.shared.u8 	[%r103+24], %rs1836;
	st.shared.u8 	[%r103+25], %rs1837;
	st.shared.u8 	[%r103+26], %rs1838;
	st.shared.u8 	[%r103+27], %rs1839;
	st.shared.u8 	[%r103+28], %rs1840;
	st.shared.u8 	[%r103+29], %rs1841;
	st.shared.u8 	[%r103+30], %rs1842;
	st.shared.u8 	[%r103+31], %rs1843;
	add.s32 	%r317, %r317, 1;
	st.local.u8 	[%rd4], %rs3178;
	st.local.u8 	[%rd4+1], %rs3177;
	st.local.u8 	[%rd4+2], %rs3176;
	st.local.u8 	[%rd4+3], %rs3175;
	st.local.u8 	[%rd4+4], %rs3174;
	st.local.u8 	[%rd4+5], %rs3173;
	st.local.u8 	[%rd4+6], %rs3172;
	st.local.u8 	[%rd4+7], %rs3171;
	st.local.u8 	[%rd4+8], %rs3170;
	st.local.u8 	[%rd4+9], %rs3169;
	st.local.u8 	[%rd4+10], %rs3168;
	st.local.u8 	[%rd4+11], %rs3167;
	st.local.u8 	[%rd4+12], %rs3166;
	st.local.u8 	[%rd4+13], %rs3165;
	st.local.u8 	[%rd4+14], %rs3164;
	st.local.u8 	[%rd4+15], %rs3163;
	st.local.u8 	[%rd4+16], %rs3162;
	st.local.u8 	[%rd4+17], %rs3161;
	st.local.u8 	[%rd4+18], %rs3160;
	st.local.u8 	[%rd4+19], %rs3159;
	st.local.u8 	[%rd4+20], %rs3158;
	st.local.u8 	[%rd4+21], %rs3157;
	st.local.u8 	[%rd4+22], %rs3156;
	st.local.u8 	[%rd4+23], %rs3155;
	st.local.u8 	[%rd4+24], %rs3154;
	st.local.u8 	[%rd4+25], %rs3153;
	st.local.u8 	[%rd4+26], %rs3152;
	st.local.u8 	[%rd4+27], %rs3151;
	st.local.u8 	[%rd4+28], %rs3150;
	st.local.u8 	[%rd4+29], %rs3149;
	st.local.u8 	[%rd4+30], %rs3148;
	st.local.u8 	[%rd4+31], %rs3147;
$L__BB2_40:
	setp.eq.b32 	%p45, %r95, 1;
	not.pred 	%p46, %p45;
	setp.eq.s32 	%p47, %r308, 0;
	setp.lt.u32 	%p48, %r309, 5;
	and.pred  	%p2, %p46, %p48;
	not.pred 	%p49, %p2;
	or.pred  	%p50, %p47, %p49;
	@%p50 bra 	$L__BB2_44;
	ld.local.u8 	%rs1916, [%rd5+-7];
	setp.lt.u16 	%p51, %rs1916, 5;
	@%p51 bra 	$L__BB2_44;
	ld.local.u8 	%rs1917, [%rd5+-6];
	setp.ne.s16 	%p52, %rs1917, 0;
	@%p52 bra 	$L__BB2_44;
	ld.local.u8 	%rs1918, [%rd7];
	st.local.u8 	[%rd7+-6], %rs1918;
	mov.b16 	%rs1919, 0;
	st.local.u8 	[%rd7], %rs1919;
	st.local.u8 	[%rd7+-7], %rs1919;
	mov.u32 	%r109, _ZZ6expandP5BoardS0_iE1B;
	mad.lo.s32 	%r110, %r317, 704, %r109;
	ld.local.u8 	%rs1920, [%rd4];
	ld.local.u8 	%rs1921, [%rd4+1];
	ld.local.u8 	%rs1922, [%rd4+2];
	ld.local.u8 	%rs1923, [%rd4+3];
	ld.local.u8 	%rs1924, [%rd4+4];
	ld.local.u8 	%rs1925, [%rd4+5];
	ld.local.u8 	%rs1926, [%rd4+6];
	ld.local.u8 	%rs1927, [%rd4+7];
	ld.local.u8 	%rs1928, [%rd4+8];
	ld.local.u8 	%rs1929, [%rd4+9];
	ld.local.u8 	%rs1930, [%rd4+10];
	ld.local.u8 	%rs1931, [%rd4+11];
	ld.local.u8 	%rs1932, [%rd4+12];
	ld.local.u8 	%rs1933, [%rd4+13];
	ld.local.u8 	%rs1934, [%rd4+14];
	ld.local.u8 	%rs1935, [%rd4+15];
	ld.local.u8 	%rs1936, [%rd4+16];
	ld.local.u8 	%rs1937, [%rd4+17];
	ld.local.u8 	%rs1938, [%rd4+18];
	ld.local.u8 	%rs1939, [%rd4+19];
	ld.local.u8 	%rs1940, [%rd4+20];
	ld.local.u8 	%rs1941, [%rd4+21];
	ld.local.u8 	%rs1942, [%rd4+22];
	ld.local.u8 	%rs1943, [%rd4+23];
	ld.local.u8 	%rs1944, [%rd4+24];
	ld.local.u8 	%rs1945, [%rd4+25];
	ld.local.u8 	%rs1946, [%rd4+26];
	ld.local.u8 	%rs1947, [%rd4+27];
	ld.local.u8 	%rs1948, [%rd4+28];
	ld.local.u8 	%rs1949, [%rd4+29];
	ld.local.u8 	%rs1950, [%rd4+30];
	ld.local.u8 	%rs1951, [%rd4+31];
	st.shared.u8 	[%r110], %rs1920;
	st.shared.u8 	[%r110+1], %rs1921;
	st.shared.u8 	[%r110+2], %rs1922;
	st.shared.u8 	[%r110+3], %rs1923;
	st.shared.u8 	[%r110+4], %rs1924;
	st.shared.u8 	[%r110+5], %rs1925;
	st.shared.u8 	[%r110+6], %rs1926;
	st.shared.u8 	[%r110+7], %rs1927;
	st.shared.u8 	[%r110+8], %rs1928;
	st.shared.u8 	[%r110+9], %rs1929;
	st.shared.u8 	[%r110+10], %rs1930;
	st.shared.u8 	[%r110+11], %rs1931;
	st.shared.u8 	[%r110+12], %rs1932;
	st.shared.u8 	[%r110+13], %rs1933;
	st.shared.u8 	[%r110+14], %rs1934;
	st.shared.u8 	[%r110+15], %rs1935;
	st.shared.u8 	[%r110+16], %rs1936;
	st.shared.u8 	[%r110+17], %rs1937;
	st.shared.u8 	[%r110+18], %rs1938;
	st.shared.u8 	[%r110+19], %rs1939;
	st.shared.u8 	[%r110+20], %rs1940;
	st.shared.u8 	[%r110+21], %rs1941;
	st.shared.u8 	[%r110+22], %rs1942;
	st.shared.u8 	[%r110+23], %rs1943;
	st.shared.u8 	[%r110+24], %rs1944;
	st.shared.u8 	[%r110+25], %rs1945;
	st.shared.u8 	[%r110+26], %rs1946;
	st.shared.u8 	[%r110+27], %rs1947;
	st.shared.u8 	[%r110+28], %rs1948;
	st.shared.u8 	[%r110+29], %rs1949;
	st.shared.u8 	[%r110+30], %rs1950;
	st.shared.u8 	[%r110+31], %rs1951;
	add.s32 	%r317, %r317, 1;
	st.local.u8 	[%rd4], %rs3178;
	st.local.u8 	[%rd4+1], %rs3177;
	st.local.u8 	[%rd4+2], %rs3176;
	st.local.u8 	[%rd4+3], %rs3175;
	st.local.u8 	[%rd4+4], %rs3174;
	st.local.u8 	[%rd4+5], %rs3173;
	st.local.u8 	[%rd4+6], %rs3172;
	st.local.u8 	[%rd4+7], %rs3171;
	st.local.u8 	[%rd4+8], %rs3170;
	st.local.u8 	[%rd4+9], %rs3169;
	st.local.u8 	[%rd4+10], %rs3168;
	st.local.u8 	[%rd4+11], %rs3167;
	st.local.u8 	[%rd4+12], %rs3166;
	st.local.u8 	[%rd4+13], %rs3165;
	st.local.u8 	[%rd4+14], %rs3164;
	st.local.u8 	[%rd4+15], %rs3163;
	st.local.u8 	[%rd4+16], %rs3162;
	st.local.u8 	[%rd4+17], %rs3161;
	st.local.u8 	[%rd4+18], %rs3160;
	st.local.u8 	[%rd4+19], %rs3159;
	st.local.u8 	[%rd4+20], %rs3158;
	st.local.u8 	[%rd4+21], %rs3157;
	st.local.u8 	[%rd4+22], %rs3156;
	st.local.u8 	[%rd4+23], %rs3155;
	st.local.u8 	[%rd4+24], %rs3154;
	st.local.u8 	[%rd4+25], %rs3153;
	st.local.u8 	[%rd4+26], %rs3152;
	st.local.u8 	[%rd4+27], %rs3151;
	st.local.u8 	[%rd4+28], %rs3150;
	st.local.u8 	[%rd4+29], %rs3149;
	st.local.u8 	[%rd4+30], %rs3148;
	st.local.u8 	[%rd4+31], %rs3147;
$L__BB2_44:
	setp.eq.s32 	%p53, %r308, 3;
	or.pred  	%p55, %p53, %p49;
	@%p55 bra 	$L__BB2_48;
	ld.local.u8 	%rs1952, [%rd5+1];
	setp.lt.u16 	%p56, %rs1952, 5;
	@%p56 bra 	$L__BB2_48;
	ld.local.u8 	%rs1953, [%rd5+10];
	setp.ne.s16 	%p57, %rs1953, 0;
	@%p57 bra 	$L__BB2_48;
	ld.local.u8 	%rs1954, [%rd7];
	st.local.u8 	[%rd7+10], %rs1954;
	mov.b16 	%rs1955, 0;
	st.local.u8 	[%rd7], %rs1955;
	st.local.u8 	[%rd7+1], %rs1955;
	mov.u32 	%r111, _ZZ6expandP5BoardS0_iE1B;
	mad.lo.s32 	%r112, %r317, 704, %r111;
	ld.local.u8 	%rs1956, [%rd4];
	ld.local.u8 	%rs1957, [%rd4+1];
	ld.local.u8 	%rs1958, [%rd4+2];
	ld.local.u8 	%rs1959, [%rd4+3];
	ld.local.u8 	%rs1960, [%rd4+4];
	ld.local.u8 	%rs1961, [%rd4+5];
	ld.local.u8 	%rs1962, [%rd4+6];
	ld.local.u8 	%rs1963, [%rd4+7];
	ld.local.u8 	%rs1964, [%rd4+8];
	ld.local.u8 	%rs1965, [%rd4+9];
	ld.local.u8 	%rs1966, [%rd4+10];
	ld.local.u8 	%rs1967, [%rd4+11];
	ld.local.u8 	%rs1968, [%rd4+12];
	ld.local.u8 	%rs1969, [%rd4+13];
	ld.local.u8 	%rs1970, [%rd4+14];
	ld.local.u8 	%rs1971, [%rd4+15];
	ld.local.u8 	%rs1972, [%rd4+16];
	ld.local.u8 	%rs1973, [%rd4+17];
	ld.local.u8 	%rs1974, [%rd4+18];
	ld.local.u8 	%rs1975, [%rd4+19];
	ld.local.u8 	%rs1976, [%rd4+20];
	ld.local.u8 	%rs1977, [%rd4+21];
	ld.local.u8 	%rs1978, [%rd4+22];
	ld.local.u8 	%rs1979, [%rd4+23];
	ld.local.u8 	%rs1980, [%rd4+24];
	ld.local.u8 	%rs1981, [%rd4+25];
	ld.local.u8 	%rs1982, [%rd4+26];
	ld.local.u8 	%rs1983, [%rd4+27];
	ld.local.u8 	%rs1984, [%rd4+28];
	ld.local.u8 	%rs1985, [%rd4+29];
	ld.local.u8 	%rs1986, [%rd4+30];
	ld.local.u8 	%rs1987, [%rd4+31];
	st.shared.u8 	[%r112], %rs1956;
	st.shared.u8 	[%r112+1], %rs1957;
	st.shared.u8 	[%r112+2], %rs1958;
	st.shared.u8 	[%r112+3], %rs1959;
	st.shared.u8 	[%r112+4], %rs1960;
	st.shared.u8 	[%r112+5], %rs1961;
	st.shared.u8 	[%r112+6], %rs1962;
	st.shared.u8 	[%r112+7], %rs1963;
	st.shared.u8 	[%r112+8], %rs1964;
	st.shared.u8 	[%r112+9], %rs1965;
	st.shared.u8 	[%r112+10], %rs1966;
	st.shared.u8 	[%r112+11], %rs1967;
	st.shared.u8 	[%r112+12], %rs1968;
	st.shared.u8 	[%r112+13], %rs1969;
	st.shared.u8 	[%r112+14], %rs1970;
	st.shared.u8 	[%r112+15], %rs1971;
	st.shared.u8 	[%r112+16], %rs1972;
	st.shared.u8 	[%r112+17], %rs1973;
	st.shared.u8 	[%r112+18], %rs1974;
	st.shared.u8 	[%r112+19], %rs1975;
	st.shared.u8 	[%r112+20], %rs1976;
	st.shared.u8 	[%r112+21], %rs1977;
	st.shared.u8 	[%r112+22], %rs1978;
	st.shared.u8 	[%r112+23], %rs1979;
	st.shared.u8 	[%r112+24], %rs1980;
	st.shared.u8 	[%r112+25], %rs1981;
	st.shared.u8 	[%r112+26], %rs1982;
	st.shared.u8 	[%r112+27], %rs1983;
	st.shared.u8 	[%r112+28], %rs1984;
	st.shared.u8 	[%r112+29], %rs1985;
	st.shared.u8 	[%r112+30], %rs1986;
	st.shared.u8 	[%r112+31], %rs1987;
	add.s32 	%r317, %r317, 1;
	st.local.u8 	[%rd4], %rs3178;
	st.local.u8 	[%rd4+1], %rs3177;
	st.local.u8 	[%rd4+2], %rs3176;
	st.local.u8 	[%rd4+3], %rs3175;
	st.local.u8 	[%rd4+4], %rs3174;
	st.local.u8 	[%rd4+5], %rs3173;
	st.local.u8 	[%rd4+6], %rs3172;
	st.local.u8 	[%rd4+7], %rs3171;
	st.local.u8 	[%rd4+8], %rs3170;
	st.local.u8 	[%rd4+9], %rs3169;
	st.local.u8 	[%rd4+10], %rs3168;
	st.local.u8 	[%rd4+11], %rs3167;
	st.local.u8 	[%rd4+12], %rs3166;
	st.local.u8 	[%rd4+13], %rs3165;
	st.local.u8 	[%rd4+14], %rs3164;
	st.local.u8 	[%rd4+15], %rs3163;
	st.local.u8 	[%rd4+16], %rs3162;
	st.local.u8 	[%rd4+17], %rs3161;
	st.local.u8 	[%rd4+18], %rs3160;
	st.local.u8 	[%rd4+19], %rs3159;
	st.local.u8 	[%rd4+20], %rs3158;
	st.local.u8 	[%rd4+21], %rs3157;
	st.local.u8 	[%rd4+22], %rs3156;
	st.local.u8 	[%rd4+23], %rs3155;
	st.local.u8 	[%rd4+24], %rs3154;
	st.local.u8 	[%rd4+25], %rs3153;
	st.local.u8 	[%rd4+26], %rs3152;
	st.local.u8 	[%rd4+27], %rs3151;
	st.local.u8 	[%rd4+28], %rs3150;
	st.local.u8 	[%rd4+29], %rs3149;
	st.local.u8 	[%rd4+30], %rs3148;
	st.local.u8 	[%rd4+31], %rs3147;
$L__BB2_48:
	setp.ne.s16 	%p58, %rs97, 3;
	@%p58 bra 	$L__BB2_77;
	setp.eq.s32 	%p59, %r308, 3;
	and.b32  	%r25, %r309, 1;
	setp.eq.s32 	%p60, %r25, 0;
	add.s32 	%r113, %r309, -1;
	cvt.u64.u32 	%rd96, %r113;
	add.s64 	%rd12, %rd31, %rd96;
	or.pred  	%p61, %p59, %p60;
	@%p61 bra 	$L__BB2_52;
	ld.local.u8 	%rs1988, [%rd12+8];
	setp.ne.s16 	%p64, %rs1988, 0;
	@%p64 bra 	$L__BB2_53;
	add.s64 	%rd102, %rd33, %rd29;
	ld.local.u8 	%rs1989, [%rd102];
	add.s64 	%rd104, %rd33, %rd96;
	st.local.u8 	[%rd104+8], %rs1989;
	mov.b16 	%rs1990, 0;
	st.local.u8 	[%rd102], %rs1990;
	mov.u32 	%r115, _ZZ6expandP5BoardS0_iE1B;
	mad.lo.s32 	%r116, %r317, 704, %r115;
	ld.local.u8 	%rs1991, [%rd4];
	ld.local.u8 	%rs1992, [%rd4+1];
	ld.local.u8 	%rs1993, [%rd4+2];
	ld.local.u8 	%rs1994, [%rd4+3];
	ld.local.u8 	%rs1995, [%rd4+4];
	ld.local.u8 	%rs1996, [%rd4+5];
	ld.local.u8 	%rs1997, [%rd4+6];
	ld.local.u8 	%rs1998, [%rd4+7];
	ld.local.u8 	%rs1999, [%rd4+8];
	ld.local.u8 	%rs2000, [%rd4+9];
	ld.local.u8 	%rs2001, [%rd4+10];
	ld.local.u8 	%rs2002, [%rd4+11];
	ld.local.u8 	%rs2003, [%rd4+12];
	ld.local.u8 	%rs2004, [%rd4+13];
	ld.local.u8 	%rs2005, [%rd4+14];
	ld.local.u8 	%rs2006, [%rd4+15];
	ld.local.u8 	%rs2007, [%rd4+16];
	ld.local.u8 	%rs2008, [%rd4+17];
	ld.local.u8 	%rs2009, [%rd4+18];
	ld.local.u8 	%rs2010, [%rd4+19];
	ld.local.u8 	%rs2011, [%rd4+20];
	ld.local.u8 	%rs2012, [%rd4+21];
	ld.local.u8 	%rs2013, [%rd4+22];
	ld.local.u8 	%rs2014, [%rd4+23];
	ld.local.u8 	%rs2015, [%rd4+24];
	ld.local.u8 	%rs2016, [%rd4+25];
	ld.local.u8 	%rs2017, [%rd4+26];
	ld.local.u8 	%rs2018, [%rd4+27];
	ld.local.u8 	%rs2019, [%rd4+28];
	ld.local.u8 	%rs2020, [%rd4+29];
	ld.local.u8 	%rs2021, [%rd4+30];
	ld.local.u8 	%rs2022, [%rd4+31];
	st.shared.u8 	[%r116], %rs1991;
	st.shared.u8 	[%r116+1], %rs1992;
	st.shared.u8 	[%r116+2], %rs1993;
	st.shared.u8 	[%r116+3], %rs1994;
	st.shared.u8 	[%r116+4], %rs1995;
	st.shared.u8 	[%r116+5], %rs1996;
	st.shared.u8 	[%r116+6], %rs1997;
	st.shared.u8 	[%r116+7], %rs1998;
	st.shared.u8 	[%r116+8], %rs1999;
	st.shared.u8 	[%r116+9], %rs2000;
	st.shared.u8 	[%r116+10], %rs2001;
	st.shared.u8 	[%r116+11], %rs2002;
	st.shared.u8 	[%r116+12], %rs2003;
	st.shared.u8 	[%r116+13], %rs2004;
	st.shared.u8 	[%r116+14], %rs2005;
	st.shared.u8 	[%r116+15], %rs2006;
	st.shared.u8 	[%r116+16], %rs2007;
	st.shared.u8 	[%r116+17], %rs2008;
	st.shared.u8 	[%r116+18], %rs2009;
	st.shared.u8 	[%r116+19], %rs2010;
	st.shared.u8 	[%r116+20], %rs2011;
	st.shared.u8 	[%r116+21], %rs2012;
	st.shared.u8 	[%r116+22], %rs2013;
	st.shared.u8 	[%r116+23], %rs2014;
	st.shared.u8 	[%r116+24], %rs2015;
	st.shared.u8 	[%r116+25], %rs2016;
	st.shared.u8 	[%r116+26], %rs2017;
	st.shared.u8 	[%r116+27], %rs2018;
	st.shared.u8 	[%r116+28], %rs2019;
	st.shared.u8 	[%r116+29], %rs2020;
	st.shared.u8 	[%r116+30], %rs2021;
	st.shared.u8 	[%r116+31], %rs2022;
	add.s32 	%r317, %r317, 1;
	st.local.u8 	[%rd4], %rs3178;
	st.local.u8 	[%rd4+1], %rs3177;
	st.local.u8 	[%rd4+2], %rs3176;
	st.local.u8 	[%rd4+3], %rs3175;
	st.local.u8 	[%rd4+4], %rs3174;
	st.local.u8 	[%rd4+5], %rs3173;
	st.local.u8 	[%rd4+6], %rs3172;
	st.local.u8 	[%rd4+7], %rs3171;
	st.local.u8 	[%rd4+8], %rs3170;
	st.local.u8 	[%rd4+9], %rs3169;
	st.local.u8 	[%rd4+10], %rs3168;
	st.local.u8 	[%rd4+11], %rs3167;
	st.local.u8 	[%rd4+12], %rs3166;
	st.local.u8 	[%rd4+13], %rs3165;
	st.local.u8 	[%rd4+14], %rs3164;
	st.local.u8 	[%rd4+15], %rs3163;
	st.local.u8 	[%rd4+16], %rs3162;
	st.local.u8 	[%rd4+17], %rs3161;
	st.local.u8 	[%rd4+18], %rs3160;
	st.local.u8 	[%rd4+19], %rs3159;
	st.local.u8 	[%rd4+20], %rs3158;
	st.local.u8 	[%rd4+21], %rs3157;
	st.local.u8 	[%rd4+22], %rs3156;
	st.local.u8 	[%rd4+23], %rs3155;
	st.local.u8 	[%rd4+24], %rs3154;
	st.local.u8 	[%rd4+25], %rs3153;
	st.local.u8 	[%rd4+26], %rs3152;
	st.local.u8 	[%rd4+27], %rs3151;
	st.local.u8 	[%rd4+28], %rs3150;
	st.local.u8 	[%rd4+29], %rs3149;
	st.local.u8 	[%rd4+30], %rs3148;
	st.local.u8 	[%rd4+31], %rs3147;
	bra.uni 	$L__BB2_53;
$L__BB2_52:
	setp.eq.s32 	%p63, %r25, 0;
	mov.pred 	%p187, -1;
	@%p63 bra 	$L__BB2_55;
$L__BB2_53:
	ld.local.u8 	%rs2023, [%rd12];
	setp.ne.s16 	%p66, %rs2023, 0;
	mov.pred 	%p187, 0;
	@%p66 bra 	$L__BB2_55;
	add.s64 	%rd112, %rd33, %rd29;
	ld.local.u8 	%rs2024, [%rd112];
	add.s64 	%rd114, %rd33, %rd96;
	st.local.u8 	[%rd114], %rs2024;
	mov.b16 	%rs2025, 0;
	st.local.u8 	[%rd112], %rs2025;
	mov.u32 	%r119, _ZZ6expandP5BoardS0_iE1B;
	mad.lo.s32 	%r120, %r317, 704, %r119;
	ld.local.u8 	%rs2026, [%rd4];
	ld.local.u8 	%rs2027, [%rd4+1];
	ld.local.u8 	%rs2028, [%rd4+2];
	ld.local.u8 	%rs2029, [%rd4+3];
	ld.local.u8 	%rs2030, [%rd4+4];
	ld.local.u8 	%rs2031, [%rd4+5];
	ld.local.u8 	%rs2032, [%rd4+6];
	ld.local.u8 	%rs2033, [%rd4+7];
	ld.local.u8 	%rs2034, [%rd4+8];
	ld.local.u8 	%rs2035, [%rd4+9];
	ld.local.u8 	%rs2036, [%rd4+10];
	ld.local.u8 	%rs2037, [%rd4+11];
	ld.local.u8 	%rs2038, [%rd4+12];
	ld.local.u8 	%rs2039, [%rd4+13];
	ld.local.u8 	%rs2040, [%rd4+14];
	ld.local.u8 	%rs2041, [%rd4+15];
	ld.local.u8 	%rs2042, [%rd4+16];
	ld.local.u8 	%rs2043, [%rd4+17];
	ld.local.u8 	%rs2044, [%rd4+18];
	ld.local.u8 	%rs2045, [%rd4+19];
	ld.local.u8 	%rs2046, [%rd4+20];
	ld.local.u8 	%rs2047, [%rd4+21];
	ld.local.u8 	%rs2048, [%rd4+22];
	ld.local.u8 	%rs2049, [%rd4+23];
	ld.local.u8 	%rs2050, [%rd4+24];
	ld.local.u8 	%rs2051, [%rd4+25];
	ld.local.u8 	%rs2052, [%rd4+26];
	ld.local.u8 	%rs2053, [%rd4+27];
	ld.local.u8 	%rs2054, [%rd4+28];
	ld.local.u8 	%rs2055, [%rd4+29];
	ld.local.u8 	%rs2056, [%rd4+30];
	ld.local.u8 	%rs2057, [%rd4+31];
	st.shared.u8 	[%r120], %rs2026;
	st.shared.u8 	[%r120+1], %rs2027;
	st.shared.u8 	[%r120+2], %rs2028;
	st.shared.u8 	[%r120+3], %rs2029;
	st.shared.u8 	[%r120+4], %rs2030;
	st.shared.u8 	[%r120+5], %rs2031;
	st.shared.u8 	[%r120+6], %rs2032;
	st.shared.u8 	[%r120+7], %rs2033;
	st.shared.u8 	[%r120+8], %rs2034;
	st.shared.u8 	[%r120+9], %rs2035;
	st.shared.u8 	[%r120+10], %rs2036;
	st.shared.u8 	[%r120+11], %rs2037;
	st.shared.u8 	[%r120+12], %rs2038;
	st.shared.u8 	[%r120+13], %rs2039;
	st.shared.u8 	[%r120+14], %rs2040;
	st.shared.u8 	[%r120+15], %rs2041;
	st.shared.u8 	[%r120+16], %rs2042;
	st.shared.u8 	[%r120+17], %rs2043;
	st.shared.u8 	[%r120+18], %rs2044;
	st.shared.u8 	[%r120+19], %rs2045;
	st.shared.u8 	[%r120+20], %rs2046;
	st.shared.u8 	[%r120+21], %rs2047;
	st.shared.u8 	[%r120+22], %rs2048;
	st.shared.u8 	[%r120+23], %rs2049;
	st.shared.u8 	[%r120+24], %rs2050;
	st.shared.u8 	[%r120+25], %rs2051;
	st.shared.u8 	[%r120+26], %rs2052;
	st.shared.u8 	[%r120+27], %rs2053;
	st.shared.u8 	[%r120+28], %rs2054;
	st.shared.u8 	[%r120+29], %rs2055;
	st.shared.u8 	[%r120+30], %rs2056;
	st.shared.u8 	[%r120+31], %rs2057;
	add.s32 	%r317, %r317, 1;
	st.local.u8 	[%rd4], %rs3178;
	st.local.u8 	[%rd4+1], %rs3177;
	st.local.u8 	[%rd4+2], %rs3176;
	st.local.u8 	[%rd4+3], %rs3175;
	st.local.u8 	[%rd4+4], %rs3174;
	st.local.u8 	[%rd4+5], %rs3173;
	st.local.u8 	[%rd4+6], %rs3172;
	st.local.u8 	[%rd4+7], %rs3171;
	st.local.u8 	[%rd4+8], %rs3170;
	st.local.u8 	[%rd4+9], %rs3169;
	st.local.u8 	[%rd4+10], %rs3168;
	st.local.u8 	[%rd4+11], %rs3167;
	st.local.u8 	[%rd4+12], %rs3166;
	st.local.u8 	[%rd4+13], %rs3165;
	st.local.u8 	[%rd4+14], %rs3164;
	st.local.u8 	[%rd4+15], %rs3163;
	st.local.u8 	[%rd4+16], %rs3162;
	st.local.u8 	[%rd4+17], %rs3161;
	st.local.u8 	[%rd4+18], %rs3160;
	st.local.u8 	[%rd4+19], %rs3159;
	st.local.u8 	[%rd4+20], %rs3158;
	st.local.u8 	[%rd4+21], %rs3157;
	st.local.u8 	[%rd4+22], %rs3156;
	st.local.u8 	[%rd4+23], %rs3155;
	st.local.u8 	[%rd4+24], %rs3154;
	st.local.u8 	[%rd4+25], %rs3153;
	st.local.u8 	[%rd4+26], %rs3152;
	st.local.u8 	[%rd4+27], %rs3151;
	st.local.u8 	[%rd4+28], %rs3150;
	st.local.u8 	[%rd4+29], %rs3149;
	st.local.u8 	[%rd4+30], %rs3148;
	st.local.u8 	[%rd4+31], %rs3147;
$L__BB2_55:
	setp.ne.s32 	%p68, %r308, 0;
	setp.ne.s32 	%p69, %r309, 0;
	and.pred  	%p4, %p69, %p187;
	and.pred  	%p5, %p68, %p4;
	not.pred 	%p70, %p5;
	@%p70 bra 	$L__BB2_58;
	ld.local.u8 	%rs2058, [%rd12+-8];
	setp.ne.s16 	%p71, %rs2058, 0;
	@%p71 bra 	$L__BB2_58;
	add.s64 	%rd122, %rd33, %rd29;
	ld.local.u8 	%rs2059, [%rd122];
	add.s64 	%rd124, %rd33, %rd96;
	st.local.u8 	[%rd124+-8], %rs2059;
	mov.b16 	%rs2060, 0;
	st.local.u8 	[%rd122], %rs2060;
	mov.u32 	%r123, _ZZ6expandP5BoardS0_iE1B;
	mad.lo.s32 	%r124, %r317, 704, %r123;
	ld.local.u8 	%rs2061, [%rd4];
	ld.local.u8 	%rs2062, [%rd4+1];
	ld.local.u8 	%rs2063, [%rd4+2];
	ld.local.u8 	%rs2064, [%rd4+3];
	ld.local.u8 	%rs2065, [%rd4+4];
	ld.local.u8 	%rs2066, [%rd4+5];
	ld.local.u8 	%rs2067, [%rd4+6];
	ld.local.u8 	%rs2068, [%rd4+7];
	ld.local.u8 	%rs2069, [%rd4+8];
	ld.local.u8 	%rs2070, [%rd4+9];
	ld.local.u8 	%rs2071, [%rd4+10];
	ld.local.u8 	%rs2072, [%rd4+11];
	ld.local.u8 	%rs2073, [%rd4+12];
	ld.local.u8 	%rs2074, [%rd4+13];
	ld.local.u8 	%rs2075, [%rd4+14];
	ld.local.u8 	%rs2076, [%rd4+15];
	ld.local.u8 	%rs2077, [%rd4+16];
	ld.local.u8 	%rs2078, [%rd4+17];
	ld.local.u8 	%rs2079, [%rd4+18];
	ld.local.u8 	%rs2080, [%rd4+19];
	ld.local.u8 	%rs2081, [%rd4+20];
	ld.local.u8 	%rs2082, [%rd4+21];
	ld.local.u8 	%rs2083, [%rd4+22];
	ld.local.u8 	%rs2084, [%rd4+23];
	ld.local.u8 	%rs2085, [%rd4+24];
	ld.local.u8 	%rs2086, [%rd4+25];
	ld.local.u8 	%rs2087, [%rd4+26];
	ld.local.u8 	%rs2088, [%rd4+27];
	ld.local.u8 	%rs2089, [%rd4+28];
	ld.local.u8 	%rs2090, [%rd4+29];
	ld.local.u8 	%rs2091, [%rd4+30];
	ld.local.u8 	%rs2092, [%rd4+31];
	st.shared.u8 	[%r124], %rs2061;
	st.shared.u8 	[%r124+1], %rs2062;
	st.shared.u8 	[%r124+2], %rs2063;
	st.shared.u8 	[%r124+3], %rs2064;
	st.shared.u8 	[%r124+4], %rs2065;
	st.shared.u8 	[%r124+5], %rs2066;
	st.shared.u8 	[%r124+6], %rs2067;
	st.shared.u8 	[%r124+7], %rs2068;
	st.shared.u8 	[%r124+8], %rs2069;
	st.shared.u8 	[%r124+9], %rs2070;
	st.shared.u8 	[%r124+10], %rs2071;
	st.shared.u8 	[%r124+11], %rs2072;
	st.shared.u8 	[%r124+12], %rs2073;
	st.shared.u8 	[%r124+13], %rs2074;
	st.shared.u8 	[%r124+14], %rs2075;
	st.shared.u8 	[%r124+15], %rs2076;
	st.shared.u8 	[%r124+16], %rs2077;
	st.shared.u8 	[%r124+17], %rs2078;
	st.shared.u8 	[%r124+18], %rs2079;
	st.shared.u8 	[%r124+19], %rs2080;
	st.shared.u8 	[%r124+20], %rs2081;
	st.shared.u8 	[%r124+21], %rs2082;
	st.shared.u8 	[%r124+22], %rs2083;
	st.shared.u8 	[%r124+23], %rs2084;
	st.shared.u8 	[%r124+24], %rs2085;
	st.shared.u8 	[%r124+25], %rs2086;
	st.shared.u8 	[%r124+26], %rs2087;
	st.shared.u8 	[%r124+27], %rs2088;
	st.shared.u8 	[%r124+28], %rs2089;
	st.shared.u8 	[%r124+29], %rs2090;
	st.shared.u8 	[%r124+30], %rs2091;
	st.shared.u8 	[%r124+31], %rs2092;
	add.s32 	%r317, %r317, 1;
	st.local.u8 	[%rd4], %rs3178;
	st.local.u8 	[%rd4+1], %rs3177;
	st.local.u8 	[%rd4+2], %rs3176;
	st.local.u8 	[%rd4+3], %rs3175;
	st.local.u8 	[%rd4+4], %rs3174;
	st.local.u8 	[%rd4+5], %rs3173;
	st.local.u8 	[%rd4+6], %rs3172;
	st.local.u8 	[%rd4+7], %rs3171;
	st.local.u8 	[%rd4+8], %rs3170;
	st.local.u8 	[%rd4+9], %rs3169;
	st.local.u8 	[%rd4+10], %rs3168;
	st.local.u8 	[%rd4+11], %rs3167;
	st.local.u8 	[%rd4+12], %rs3166;
	st.local.u8 	[%rd4+13], %rs3165;
	st.local.u8 	[%rd4+14], %rs3164;
	st.local.u8 	[%rd4+15], %rs3163;
	st.local.u8 	[%rd4+16], %rs3162;
	st.local.u8 	[%rd4+17], %rs3161;
	st.local.u8 	[%rd4+18], %rs3160;
	st.local.u8 	[%rd4+19], %rs3159;
	st.local.u8 	[%rd4+20], %rs3158;
	st.local.u8 	[%rd4+21], %rs3157;
	st.local.u8 	[%rd4+22], %rs3156;
	st.local.u8 	[%rd4+23], %rs3155;
	st.local.u8 	[%rd4+24], %rs3154;
	st.local.u8 	[%rd4+25], %rs3153;
	st.local.u8 	[%rd4+26], %rs3152;
	st.local.u8 	[%rd4+27], %rs3151;
	st.local.u8 	[%rd4+28], %rs3150;
	st.local.u8 	[%rd4+29], %rs3149;
	st.local.u8 	[%rd4+30], %rs3148;
	st.local.u8 	[%rd4+31], %rs3147;
$L__BB2_58:
	not.pred 	%p72, %p4;
	@%p72 bra 	$L__BB2_61;
	ld.local.u8 	%rs2093, [%rd12];
	setp.ne.s16 	%p73, %rs2093, 0;
	@%p73 bra 	$L__BB2_61;
	add.s64 	%rd132, %rd33, %rd29;
	ld.local.u8 	%rs2094, [%rd132];
	add.s64 	%rd134, %rd33, %rd96;
	st.local.u8 	[%rd134], %rs2094;
	mov.b16 	%rs2095, 0;
	st.local.u8 	[%rd132], %rs2095;
	mov.u32 	%r127, _ZZ6expandP5BoardS0_iE1B;
	mad.lo.s32 	%r128, %r317, 704, %r127;
	ld.local.u8 	%rs2096, [%rd4];
	ld.local.u8 	%rs2097, [%rd4+1];
	ld.local.u8 	%rs2098, [%rd4+2];
	ld.local.u8 	%rs2099, [%rd4+3];
	ld.local.u8 	%rs2100, [%rd4+4];
	ld.local.u8 	%rs2101, [%rd4+5];
	ld.local.u8 	%rs2102, [%rd4+6];
	ld.local.u8 	%rs2103, [%rd4+7];
	ld.local.u8 	%rs2104, [%rd4+8];
	ld.local.u8 	%rs2105, [%rd4+9];
	ld.local.u8 	%rs2106, [%rd4+10];
	ld.local.u8 	%rs2107, [%rd4+11];
	ld.local.u8 	%rs2108, [%rd4+12];
	ld.local.u8 	%rs2109, [%rd4+13];
	ld.local.u8 	%rs2110, [%rd4+14];
	ld.local.u8 	%rs2111, [%rd4+15];
	ld.local.u8 	%rs2112, [%rd4+16];
	ld.local.u8 	%rs2113, [%rd4+17];
	ld.local.u8 	%rs2114, [%rd4+18];
	ld.local.u8 	%rs2115, [%rd4+19];
	ld.local.u8 	%rs2116, [%rd4+20];
	ld.local.u8 	%rs2117, [%rd4+21];
	ld.local.u8 	%rs2118, [%rd4+22];
	ld.local.u8 	%rs2119, [%rd4+23];
	ld.local.u8 	%rs2120, [%rd4+24];
	ld.local.u8 	%rs2121, [%rd4+25];
	ld.local.u8 	%rs2122, [%rd4+26];
	ld.local.u8 	%rs2123, [%rd4+27];
	ld.local.u8 	%rs2124, [%rd4+28];
	ld.local.u8 	%rs2125, [%rd4+29];
	ld.local.u8 	%rs2126, [%rd4+30];
	ld.local.u8 	%rs2127, [%rd4+31];
	st.shared.u8 	[%r128], %rs2096;
	st.shared.u8 	[%r128+1], %rs2097;
	st.shared.u8 	[%r128+2], %rs2098;
	st.shared.u8 	[%r128+3], %rs2099;
	st.shared.u8 	[%r128+4], %rs2100;
	st.shared.u8 	[%r128+5], %rs2101;
	st.shared.u8 	[%r128+6], %rs2102;
	st.shared.u8 	[%r128+7], %rs2103;
	st.shared.u8 	[%r128+8], %rs2104;
	st.shared.u8 	[%r128+9], %rs2105;
	st.shared.u8 	[%r128+10], %rs2106;
	st.shared.u8 	[%r128+11], %rs2107;
	st.shared.u8 	[%r128+12], %rs2108;
	st.shared.u8 	[%r128+13], %rs2109;
	st.shared.u8 	[%r128+14], %rs2110;
	st.shared.u8 	[%r128+15], %rs2111;
	st.shared.u8 	[%r128+16], %rs2112;
	st.shared.u8 	[%r128+17], %rs2113;
	st.shared.u8 	[%r128+18], %rs2114;
	st.shared.u8 	[%r128+19], %rs2115;
	st.shared.u8 	[%r128+20], %rs2116;
	st.shared.u8 	[%r128+21], %rs2117;
	st.shared.u8 	[%r128+22], %rs2118;
	st.shared.u8 	[%r128+23], %rs2119;
	st.shared.u8 	[%r128+24], %rs2120;
	st.shared.u8 	[%r128+25], %rs2121;
	st.shared.u8 	[%r128+26], %rs2122;
	st.shared.u8 	[%r128+27], %rs2123;
	st.shared.u8 	[%r128+28], %rs2124;
	st.shared.u8 	[%r128+29], %rs2125;
	st.shared.u8 	[%r128+30], %rs2126;
	st.shared.u8 	[%r128+31], %rs2127;
	add.s32 	%r317, %r317, 1;
	st.local.u8 	[%rd4], %rs3178;
	st.local.u8 	[%rd4+1], %rs3177;
	st.local.u8 	[%rd4+2], %rs3176;
	st.local.u8 	[%rd4+3], %rs3175;
	st.local.u8 	[%rd4+4], %rs3174;
	st.local.u8 	[%rd4+5], %rs3173;
	st.local.u8 	[%rd4+6], %rs3172;
	st.local.u8 	[%rd4+7], %rs3171;
	st.local.u8 	[%rd4+8], %rs3170;
	st.local.u8 	[%rd4+9], %rs3169;
	st.local.u8 	[%rd4+10], %rs3168;
	st.local.u8 	[%rd4+11], %rs3167;
	st.local.u8 	[%rd4+12], %rs3166;
	st.local.u8 	[%rd4+13], %rs3165;
	st.local.u8 	[%rd4+14], %rs3164;
	st.local.u8 	[%rd4+15], %rs3163;
	st.local.u8 	[%rd4+16], %rs3162;
	st.local.u8 	[%rd4+17], %rs3161;
	st.local.u8 	[%rd4+18], %rs3160;
	st.local.u8 	[%rd4+19], %rs3159;
	st.local.u8 	[%rd4+20], %rs3158;
	st.local.u8 	[%rd4+21], %rs3157;
	st.local.u8 	[%rd4+22], %rs3156;
	st.local.u8 	[%rd4+23], %rs3155;
	st.local.u8 	[%rd4+24], %rs3154;
	st.local.u8 	[%rd4+25], %rs3153;
	st.local.u8 	[%rd4+26], %rs3152;
	st.local.u8 	[%rd4+27], %rs3151;
	st.local.u8 	[%rd4+28], %rs3150;
	st.local.u8 	[%rd4+29], %rs3149;
	st.local.u8 	[%rd4+30], %rs3148;
	st.local.u8 	[%rd4+31], %rs3147;
$L__BB2_61:
	setp.eq.b32 	%p74, %r25, 1;
	setp.eq.s32 	%p75, %r308, 3;
	setp.gt.u32 	%p76, %r309, 1;
	and.pred  	%p6, %p74, %p76;
	not.pred 	%p77, %p6;
	or.pred  	%p78, %p75, %p77;
	@%p78 bra 	$L__BB2_65;
	ld.local.u8 	%rs2128, [%rd12+8];
	setp.lt.u16 	%p79, %rs2128, 5;
	@%p79 bra 	$L__BB2_65;
	add.s32 	%r131, %r309, -2;
	cvt.u64.u32 	%rd139, %r131;
	add.s64 	%rd142, %rd31, %rd139;
	ld.local.u8 	%rs2129, [%rd142+8];
	setp.ne.s16 	%p80, %rs2129, 0;
	@%p80 bra 	$L__BB2_65;
	add.s64 	%rd147, %rd33, %rd29;
	ld.local.u8 	%rs2130, [%rd147];
	add.s64 	%rd148, %rd33, %rd139;
	st.local.u8 	[%rd148+8], %rs2130;
	mov.b16 	%rs2131, 0;
	st.local.u8 	[%rd147], %rs2131;
	add.s64 	%rd150, %rd33, %rd96;
	st.local.u8 	[%rd150+8], %rs2131;
	mov.u32 	%r134, _ZZ6expandP5BoardS0_iE1B;
	mad.lo.s32 	%r135, %r317, 704, %r134;
	ld.local.u8 	%rs2132, [%rd4];
	ld.local.u8 	%rs2133, [%rd4+1];
	ld.local.u8 	%rs2134, [%rd4+2];
	ld.local.u8 	%rs2135, [%rd4+3];
	ld.local.u8 	%rs2136, [%rd4+4];
	ld.local.u8 	%rs2137, [%rd4+5];
	ld.local.u8 	%rs2138, [%rd4+6];
	ld.local.u8 	%rs2139, [%rd4+7];
	ld.local.u8 	%rs2140, [%rd4+8];
	ld.local.u8 	%rs2141, [%rd4+9];
	ld.local.u8 	%rs2142, [%rd4+10];
	ld.local.u8 	%rs2143, [%rd4+11];
	ld.local.u8 	%rs2144, [%rd4+12];
	ld.local.u8 	%rs2145, [%rd4+13];
	ld.local.u8 	%rs2146, [%rd4+14];
	ld.local.u8 	%rs2147, [%rd4+15];
	ld.local.u8 	%rs2148, [%rd4+16];
	ld.local.u8 	%rs2149, [%rd4+17];
	ld.local.u8 	%rs2150, [%rd4+18];
	ld.local.u8 	%rs2151, [%rd4+19];
	ld.local.u8 	%rs2152, [%rd4+20];
	ld.local.u8 	%rs2153, [%rd4+21];
	ld.local.u8 	%rs2154, [%rd4+22];
	ld.local.u8 	%rs2155, [%rd4+23];
	ld.local.u8 	%rs2156, [%rd4+24];
	ld.local.u8 	%rs2157, [%rd4+25];
	ld.local.u8 	%rs2158, [%rd4+26];
	ld.local.u8 	%rs2159, [%rd4+27];
	ld.local.u8 	%rs2160, [%rd4+28];
	ld.local.u8 	%rs2161, [%rd4+29];
	ld.local.u8 	%rs2162, [%rd4+30];
	ld.local.u8 	%rs2163, [%rd4+31];
	st.shared.u8 	[%r135], %rs2132;
	st.shared.u8 	[%r135+1], %rs2133;
	st.shared.u8 	[%r135+2], %rs2134;
	st.shared.u8 	[%r135+3], %rs2135;
	st.shared.u8 	[%r135+4], %rs2136;
	st.shared.u8 	[%r135+5], %rs2137;
	st.shared.u8 	[%r135+6], %rs2138;
	st.shared.u8 	[%r135+7], %rs2139;
	st.shared.u8 	[%r135+8], %rs2140;
	st.shared.u8 	[%r135+9], %rs2141;
	st.shared.u8 	[%r135+10], %rs2142;
	st.shared.u8 	[%r135+11], %rs2143;
	st.shared.u8 	[%r135+12], %rs2144;
	st.shared.u8 	[%r135+13], %rs2145;
	st.shared.u8 	[%r135+14], %rs2146;
	st.shared.u8 	[%r135+15], %rs2147;
	st.shared.u8 	[%r135+16], %rs2148;
	st.shared.u8 	[%r135+17], %rs2149;
	st.shared.u8 	[%r135+18], %rs2150;
	st.shared.u8 	[%r135+19], %rs2151;
	st.shared.u8 	[%r135+20], %rs2152;
	st.shared.u8 	[%r135+21], %rs2153;
	st.shared.u8 	[%r135+22], %rs2154;
	st.shared.u8 	[%r135+23], %rs2155;
	st.shared.u8 	[%r135+24], %rs2156;
	st.shared.u8 	[%r135+25], %rs2157;
	st.shared.u8 	[%r135+26], %rs2158;
	st.shared.u8 	[%r135+27], %rs2159;
	st.shared.u8 	[%r135+28], %rs2160;
	st.shared.u8 	[%r135+29], %rs2161;
	st.shared.u8 	[%r135+30], %rs2162;
	st.shared.u8 	[%r135+31], %rs2163;
	add.s32 	%r317, %r317, 1;
	st.local.u8 	[%rd4], %rs3178;
	st.local.u8 	[%rd4+1], %rs3177;
	st.local.u8 	[%rd4+2], %rs3176;
	st.local.u8 	[%rd4+3], %rs3175;
	st.local.u8 	[%rd4+4], %rs3174;
	st.local.u8 	[%rd4+5], %rs3173;
	st.local.u8 	[%rd4+6], %rs3172;
	st.local.u8 	[%rd4+7], %rs3171;
	st.local.u8 	[%rd4+8], %rs3170;
	st.local.u8 	[%rd4+9], %rs3169;
	st.local.u8 	[%rd4+10], %rs3168;
	st.local.u8 	[%rd4+11], %rs3167;
	st.local.u8 	[%rd4+12], %rs3166;
	st.local.u8 	[%rd4+13], %rs3165;
	st.local.u8 	[%rd4+14], %rs3164;
	st.local.u8 	[%rd4+15], %rs3163;
	st.local.u8 	[%rd4+16], %rs3162;
	st.local.u8 	[%rd4+17], %rs3161;
	st.local.u8 	[%rd4+18], %rs3160;
	st.local.u8 	[%rd4+19], %rs3159;
	st.local.u8 	[%rd4+20], %rs3158;
	st.local.u8 	[%rd4+21], %rs3157;
	st.local.u8 	[%rd4+22], %rs3156;
	st.local.u8 	[%rd4+23], %rs3155;
	st.local.u8 	[%rd4+24], %rs3154;
	st.local.u8 	[%rd4+25], %rs3153;
	st.local.u8 	[%rd4+26], %rs3152;
	st.local.u8 	[%rd4+27], %rs3151;
	st.local.u8 	[%rd4+28], %rs3150;
	st.local.u8 	[%rd4+29], %rs3149;
	st.local.u8 	[%rd4+30], %rs3148;
	st.local.u8 	[%rd4+31], %rs3147;
$L__BB2_65:
	setp.eq.s32 	%p81, %r308, 0;
	or.pred  	%p83, %p81, %p77;
	@%p83 bra 	$L__BB2_69;
	ld.local.u8 	%rs2164, [%rd12];
	setp.lt.u16 	%p84, %rs2164, 5;
	@%p84 bra 	$L__BB2_69;
	add.s32 	%r137, %r309, -2;
	cvt.u64.u32 	%rd155, %r137;
	add.s64 	%rd158, %rd31, %rd155;
	ld.local.u8 	%rs2165, [%rd158+-8];
	setp.ne.s16 	%p85, %rs2165, 0;
	@%p85 bra 	$L__BB2_69;
	add.s64 	%rd163, %rd33, %rd29;
	ld.local.u8 	%rs2166, [%rd163];
	add.s64 	%rd164, %rd33, %rd155;
	st.local.u8 	[%rd164+-8], %rs2166;
	mov.b16 	%rs2167, 0;
	st.local.u8 	[%rd163], %rs2167;
	add.s64 	%rd166, %rd33, %rd96;
	st.local.u8 	[%rd166], %rs2167;
	mov.u32 	%r140, _ZZ6expandP5BoardS0_iE1B;
	mad.lo.s32 	%r141, %r317, 704, %r140;
	ld.local.u8 	%rs2168, [%rd4];
	ld.local.u8 	%rs2169, [%rd4+1];
	ld.local.u8 	%rs2170, [%rd4+2];
	ld.local.u8 	%rs2171, [%rd4+3];
	ld.local.u8 	%rs2172, [%rd4+4];
	ld.local.u8 	%rs2173, [%rd4+5];
	ld.local.u8 	%rs2174, [%rd4+6];
	ld.local.u8 	%rs2175, [%rd4+7];
	ld.local.u8 	%rs2176, [%rd4+8];
	ld.local.u8 	%rs2177, [%rd4+9];
	ld.local.u8 	%rs2178, [%rd4+10];
	ld.local.u8 	%rs2179, [%rd4+11];
	ld.local.u8 	%rs2180, [%rd4+12];
	ld.local.u8 	%rs2181, [%rd4+13];
	ld.local.u8 	%rs2182, [%rd4+14];
	ld.local.u8 	%rs2183, [%rd4+15];
	ld.local.u8 	%rs2184, [%rd4+16];
	ld.local.u8 	%rs2185, [%rd4+17];
	ld.local.u8 	%rs2186, [%rd4+18];
	ld.local.u8 	%rs2187, [%rd4+19];
	ld.local.u8 	%rs2188, [%rd4+20];
	ld.local.u8 	%rs2189, [%rd4+21];
	ld.local.u8 	%rs2190, [%rd4+22];
	ld.local.u8 	%rs2191, [%rd4+23];
	ld.local.u8 	%rs2192, [%rd4+24];
	ld.local.u8 	%rs2193, [%rd4+25];
	ld.local.u8 	%rs2194, [%rd4+26];
	ld.local.u8 	%rs2195, [%rd4+27];
	ld.local.u8 	%rs2196, [%rd4+28];
	ld.local.u8 	%rs2197, [%rd4+29];
	ld.local.u8 	%rs2198, [%rd4+30];
	ld.local.u8 	%rs2199, [%rd4+31];
	st.shared.u8 	[%r141], %rs2168;
	st.shared.u8 	[%r141+1], %rs2169;
	st.shared.u8 	[%r141+2], %rs2170;
	st.shared.u8 	[%r141+3], %rs2171;
	st.shared.u8 	[%r141+4], %rs2172;
	st.shared.u8 	[%r141+5], %rs2173;
	st.shared.u8 	[%r141+6], %rs2174;
	st.shared.u8 	[%r141+7], %rs2175;
	st.shared.u8 	[%r141+8], %rs2176;
	st.shared.u8 	[%r141+9], %rs2177;
	st.shared.u8 	[%r141+10], %rs2178;
	st.shared.u8 	[%r141+11], %rs2179;
	st.shared.u8 	[%r141+12], %rs2180;
	st.shared.u8 	[%r141+13], %rs2181;
	st.shared.u8 	[%r141+14], %rs2182;
	st.shared.u8 	[%r141+15], %rs2183;
	st.shared.u8 	[%r141+16], %rs2184;
	st.shared.u8 	[%r141+17], %rs2185;
	st.shared.u8 	[%r141+18], %rs2186;
	st.shared.u8 	[%r141+19], %rs2187;
	st.shared.u8 	[%r141+20], %rs2188;
	st.shared.u8 	[%r141+21], %rs2189;
	st.shared.u8 	[%r141+22], %rs2190;
	st.shared.u8 	[%r141+23], %rs2191;
	st.shared.u8 	[%r141+24], %rs2192;
	st.shared.u8 	[%r141+25], %rs2193;
	st.shared.u8 	[%r141+26], %rs2194;
	st.shared.u8 	[%r141+27], %rs2195;
	st.shared.u8 	[%r141+28], %rs2196;
	st.shared.u8 	[%r141+29], %rs2197;
	st.shared.u8 	[%r141+30], %rs2198;
	st.shared.u8 	[%r141+31], %rs2199;
	add.s32 	%r317, %r317, 1;
	st.local.u8 	[%rd4], %rs3178;
	st.local.u8 	[%rd4+1], %rs3177;
	st.local.u8 	[%rd4+2], %rs3176;
	st.local.u8 	[%rd4+3], %rs3175;
	st.local.u8 	[%rd4+4], %rs3174;
	st.local.u8 	[%rd4+5], %rs3173;
	st.local.u8 	[%rd4+6], %rs3172;
	st.local.u8 	[%rd4+7], %rs3171;
	st.local.u8 	[%rd4+8], %rs3170;
	st.local.u8 	[%rd4+9], %rs3169;
	st.local.u8 	[%rd4+10], %rs3168;
	st.local.u8 	[%rd4+11], %rs3167;
	st.local.u8 	[%rd4+12], %rs3166;
	st.local.u8 	[%rd4+13], %rs3165;
	st.local.u8 	[%rd4+14], %rs3164;
	st.local.u8 	[%rd4+15], %rs3163;
	st.local.u8 	[%rd4+16], %rs3162;
	st.local.u8 	[%rd4+17], %rs3161;
	st.local.u8 	[%rd4+18], %rs3160;
	st.local.u8 	[%rd4+19], %rs3159;
	st.local.u8 	[%rd4+20], %rs3158;
	st.local.u8 	[%rd4+21], %rs3157;
	st.local.u8 	[%rd4+22], %rs3156;
	st.local.u8 	[%rd4+23], %rs3155;
	st.local.u8 	[%rd4+24], %rs3154;
	st.local.u8 	[%rd4+25], %rs3153;
	st.local.u8 	[%rd4+26], %rs3152;
	st.local.u8 	[%rd4+27], %rs3151;
	st.local.u8 	[%rd4+28], %rs3150;
	st.local.u8 	[%rd4+29], %rs3149;
	st.local.u8 	[%rd4+30], %rs3148;
	st.local.u8 	[%rd4+31], %rs3147;
$L__BB2_69:
	@%p70 bra 	$L__BB2_73;
	ld.local.u8 	%rs2200, [%rd12+-8];
	setp.lt.u16 	%p87, %rs2200, 5;
	@%p87 bra 	$L__BB2_73;
	ld.local.u8 	%rs2201, [%rd5+-10];
	setp.ne.s16 	%p88, %rs2201, 0;
	@%p88 bra 	$L__BB2_73;
	add.s64 	%rd178, %rd33, %rd29;
	ld.local.u8 	%rs2202, [%rd178];
	st.local.u8 	[%rd178+-10], %rs2202;
	mov.b16 	%rs2203, 0;
	st.local.u8 	[%rd178], %rs2203;
	add.s64 	%rd180, %rd33, %rd96;
	st.local.u8 	[%rd180+-8], %rs2203;
	mov.u32 	%r144, _ZZ6expandP5BoardS0_iE1B;
	mad.lo.s32 	%r145, %r317, 704, %r144;
	ld.local.u8 	%rs2204, [%rd4];
	ld.local.u8 	%rs2205, [%rd4+1];
	ld.local.u8 	%rs2206, [%rd4+2];
	ld.local.u8 	%rs2207, [%rd4+3];
	ld.local.u8 	%rs2208, [%rd4+4];
	ld.local.u8 	%rs2209, [%rd4+5];
	ld.local.u8 	%rs2210, [%rd4+6];
	ld.local.u8 	%rs2211, [%rd4+7];
	ld.local.u8 	%rs2212, [%rd4+8];
	ld.local.u8 	%rs2213, [%rd4+9];
	ld.local.u8 	%rs2214, [%rd4+10];
	ld.local.u8 	%rs2215, [%rd4+11];
	ld.local.u8 	%rs2216, [%rd4+12];
	ld.local.u8 	%rs2217, [%rd4+13];
	ld.local.u8 	%rs2218, [%rd4+14];
	ld.local.u8 	%rs2219, [%rd4+15];
	ld.local.u8 	%rs2220, [%rd4+16];
	ld.local.u8 	%rs2221, [%rd4+17];
	ld.local.u8 	%rs2222, [%rd4+18];
	ld.local.u8 	%rs2223, [%rd4+19];
	ld.local.u8 	%rs2224, [%rd4+20];
	ld.local.u8 	%rs2225, [%rd4+21];
	ld.local.u8 	%rs2226, [%rd4+22];
	ld.local.u8 	%rs2227, [%rd4+23];
	ld.local.u8 	%rs2228, [%rd4+24];
	ld.local.u8 	%rs2229, [%rd4+25];
	ld.local.u8 	%rs2230, [%rd4+26];
	ld.local.u8 	%rs2231, [%rd4+27];
	ld.local.u8 	%rs2232, [%rd4+28];
	ld.local.u8 	%rs2233, [%rd4+29];
	ld.local.u8 	%rs2234, [%rd4+30];
	ld.local.u8 	%rs2235, [%rd4+31];
	st.shared.u8 	[%r145], %rs2204;
	st.shared.u8 	[%r145+1], %rs2205;
	st.shared.u8 	[%r145+2], %rs2206;
	st.shared.u8 	[%r145+3], %rs2207;
	st.shared.u8 	[%r145+4], %rs2208;
	st.shared.u8 	[%r145+5], %rs2209;
	st.shared.u8 	[%r145+6], %rs2210;
	st.shared.u8 	[%r145+7], %rs2211;
	st.shared.u8 	[%r145+8], %rs2212;
	st.shared.u8 	[%r145+9], %rs2213;
	st.shared.u8 	[%r145+10], %rs2214;
	st.shared.u8 	[%r145+11], %rs2215;
	st.shared.u8 	[%r145+12], %rs2216;
	st.shared.u8 	[%r145+13], %rs2217;
	st.shared.u8 	[%r145+14], %rs2218;
	st.shared.u8 	[%r145+15], %rs2219;
	st.shared.u8 	[%r145+16], %rs2220;
	st.shared.u8 	[%r145+17], %rs2221;
	st.shared.u8 	[%r145+18], %rs2222;
	st.shared.u8 	[%r145+19], %rs2223;
	st.shared.u8 	[%r145+20], %rs2224;
	st.shared.u8 	[%r145+21], %rs2225;
	st.shared.u8 	[%r145+22], %rs2226;
	st.shared.u8 	[%r145+23], %rs2227;
	st.shared.u8 	[%r145+24], %rs2228;
	st.shared.u8 	[%r145+25], %rs2229;
	st.shared.u8 	[%r145+26], %rs2230;
	st.shared.u8 	[%r145+27], %rs2231;
	st.shared.u8 	[%r145+28], %rs2232;
	st.shared.u8 	[%r145+29], %rs2233;
	st.shared.u8 	[%r145+30], %rs2234;
	st.shared.u8 	[%r145+31], %rs2235;
	add.s32 	%r317, %r317, 1;
	st.local.u8 	[%rd4], %rs3178;
	st.local.u8 	[%rd4+1], %rs3177;
	st.local.u8 	[%rd4+2], %rs3176;
	st.local.u8 	[%rd4+3], %rs3175;
	st.local.u8 	[%rd4+4], %rs3174;
	st.local.u8 	[%rd4+5], %rs3173;
	st.local.u8 	[%rd4+6], %rs3172;
	st.local.u8 	[%rd4+7], %rs3171;
	st.local.u8 	[%rd4+8], %rs3170;
	st.local.u8 	[%rd4+9], %rs3169;
	st.local.u8 	[%rd4+10], %rs3168;
	st.local.u8 	[%rd4+11], %rs3167;
	st.local.u8 	[%rd4+12], %rs3166;
	st.local.u8 	[%rd4+13], %rs3165;
	st.local.u8 	[%rd4+14], %rs3164;
	st.local.u8 	[%rd4+15], %rs3163;
	st.local.u8 	[%rd4+16], %rs3162;
	st.local.u8 	[%rd4+17], %rs3161;
	st.local.u8 	[%rd4+18], %rs3160;
	st.local.u8 	[%rd4+19], %rs3159;
	st.local.u8 	[%rd4+20], %rs3158;
	st.local.u8 	[%rd4+21], %rs3157;
	st.local.u8 	[%rd4+22], %rs3156;
	st.local.u8 	[%rd4+23], %rs3155;
	st.local.u8 	[%rd4+24], %rs3154;
	st.local.u8 	[%rd4+25], %rs3153;
	st.local.u8 	[%rd4+26], %rs3152;
	st.local.u8 	[%rd4+27], %rs3151;
	st.local.u8 	[%rd4+28], %rs3150;
	st.local.u8 	[%rd4+29], %rs3149;
	st.local.u8 	[%rd4+30], %rs3148;
	st.local.u8 	[%rd4+31], %rs3147;
$L__BB2_73:
	setp.eq.s32 	%p89, %r308, 3;
	or.pred  	%p91, %p89, %p72;
	@%p91 bra 	$L__BB2_77;
	ld.local.u8 	%rs2236, [%rd12];
	setp.lt.u16 	%p92, %rs2236, 5;
	@%p92 bra 	$L__BB2_77;
	ld.local.u8 	%rs2237, [%rd5+6];
	setp.ne.s16 	%p93, %rs2237, 0;
	@%p93 bra 	$L__BB2_77;
	add.s64 	%rd192, %rd33, %rd29;
	ld.local.u8 	%rs2238, [%rd192];
	st.local.u8 	[%rd192+6], %rs2238;
	mov.b16 	%rs2239, 0;
	st.local.u8 	[%rd192], %rs2239;
	add.s64 	%rd194, %rd33, %rd96;
	st.local.u8 	[%rd194], %rs2239;
	mad.lo.s32 	%r149, %r317, 704, %r91;
	ld.local.u8 	%rs2240, [%rd4];
	ld.local.u8 	%rs2241, [%rd4+1];
	ld.local.u8 	%rs2242, [%rd4+2];
	ld.local.u8 	%rs2243, [%rd4+3];
	ld.local.u8 	%rs2244, [%rd4+4];
	ld.local.u8 	%rs2245, [%rd4+5];
	ld.local.u8 	%rs2246, [%rd4+6];
	ld.local.u8 	%rs2247, [%rd4+7];
	ld.local.u8 	%rs2248, [%rd4+8];
	ld.local.u8 	%rs2249, [%rd4+9];
	ld.local.u8 	%rs2250, [%rd4+10];
	ld.local.u8 	%rs2251, [%rd4+11];
	ld.local.u8 	%rs2252, [%rd4+12];
	ld.local.u8 	%rs2253, [%rd4+13];
	ld.local.u8 	%rs2254, [%rd4+14];
	ld.local.u8 	%rs2255, [%rd4+15];
	ld.local.u8 	%rs2256, [%rd4+16];
	ld.local.u8 	%rs2257, [%rd4+17];
	ld.local.u8 	%rs2258, [%rd4+18];
	ld.local.u8 	%rs2259, [%rd4+19];
	ld.local.u8 	%rs2260, [%rd4+20];
	ld.local.u8 	%rs2261, [%rd4+21];
	ld.local.u8 	%rs2262, [%rd4+22];
	ld.local.u8 	%rs2263, [%rd4+23];
	ld.local.u8 	%rs2264, [%rd4+24];
	ld.local.u8 	%rs2265, [%rd4+25];
	ld.local.u8 	%rs2266, [%rd4+26];
	ld.local.u8 	%rs2267, [%rd4+27];
	ld.local.u8 	%rs2268, [%rd4+28];
	ld.local.u8 	%rs2269, [%rd4+29];
	ld.local.u8 	%rs2270, [%rd4+30];
	ld.local.u8 	%rs2271, [%rd4+31];
	st.shared.u8 	[%r149], %rs2240;
	st.shared.u8 	[%r149+1], %rs2241;
	st.shared.u8 	[%r149+2], %rs2242;
	st.shared.u8 	[%r149+3], %rs2243;
	st.shared.u8 	[%r149+4], %rs2244;
	st.shared.u8 	[%r149+5], %rs2245;
	st.shared.u8 	[%r149+6], %rs2246;
	st.shared.u8 	[%r149+7], %rs2247;
	st.shared.u8 	[%r149+8], %rs2248;
	st.shared.u8 	[%r149+9], %rs2249;
	st.shared.u8 	[%r149+10], %rs2250;
	st.shared.u8 	[%r149+11], %rs2251;
	st.shared.u8 	[%r149+12], %rs2252;
	st.shared.u8 	[%r149+13], %rs2253;
	st.shared.u8 	[%r149+14], %rs2254;
	st.shared.u8 	[%r149+15], %rs2255;
	st.shared.u8 	[%r149+16], %rs2256;
	st.shared.u8 	[%r149+17], %rs2257;
	st.shared.u8 	[%r149+18], %rs2258;
	st.shared.u8 	[%r149+19], %rs2259;
	st.shared.u8 	[%r149+20], %rs2260;
	st.shared.u8 	[%r149+21], %rs2261;
	st.shared.u8 	[%r149+22], %rs2262;
	st.shared.u8 	[%r149+23], %rs2263;
	st.shared.u8 	[%r149+24], %rs2264;
	st.shared.u8 	[%r149+25], %rs2265;
	st.shared.u8 	[%r149+26], %rs2266;
	st.shared.u8 	[%r149+27], %rs2267;
	st.shared.u8 	[%r149+28], %rs2268;
	st.shared.u8 	[%r149+29], %rs2269;
	st.shared.u8 	[%r149+30], %rs2270;
	st.shared.u8 	[%r149+31], %rs2271;
	add.s32 	%r317, %r317, 1;
	st.local.u8 	[%rd4], %rs3178;
	st.local.u8 	[%rd4+1], %rs3177;
	st.local.u8 	[%rd4+2], %rs3176;
	st.local.u8 	[%rd4+3], %rs3175;
	st.local.u8 	[%rd4+4], %rs3174;
	st.local.u8 	[%rd4+5], %rs3173;
	st.local.u8 	[%rd4+6], %rs3172;
	st.local.u8 	[%rd4+7], %rs3171;
	st.local.u8 	[%rd4+8], %rs3170;
	st.local.u8 	[%rd4+9], %rs3169;
	st.local.u8 	[%rd4+10], %rs3168;
	st.local.u8 	[%rd4+11], %rs3167;
	st.local.u8 	[%rd4+12], %rs3166;
	st.local.u8 	[%rd4+13], %rs3165;
	st.local.u8 	[%rd4+14], %rs3164;
	st.local.u8 	[%rd4+15], %rs3163;
	st.local.u8 	[%rd4+16], %rs3162;
	st.local.u8 	[%rd4+17], %rs3161;
	st.local.u8 	[%rd4+18], %rs3160;
	st.local.u8 	[%rd4+19], %rs3159;
	st.local.u8 	[%rd4+20], %rs3158;
	st.local.u8 	[%rd4+21], %rs3157;
	st.local.u8 	[%rd4+22], %rs3156;
	st.local.u8 	[%rd4+23], %rs3155;
	st.local.u8 	[%rd4+24], %rs3154;
	st.local.u8 	[%rd4+25], %rs3153;
	st.local.u8 	[%rd4+26], %rs3152;
	st.local.u8 	[%rd4+27], %rs3151;
	st.local.u8 	[%rd4+28], %rs3150;
	st.local.u8 	[%rd4+29], %rs3149;
	st.local.u8 	[%rd4+30], %rs3148;
	st.local.u8 	[%rd4+31], %rs3147;
$L__BB2_77:
	add.s32 	%r309, %r309, 1;
	setp.ne.s32 	%p94, %r309, 8;
	@%p94 bra 	$L__BB2_7;
	setp.ne.s32 	%p95, %r6, 4;
	mov.u32 	%r308, %r6;
	@%p95 bra 	$L__BB2_6;
$L__BB2_79:
	bar.sync 	0;
	setp.gt.u32 	%p96, %r1, 483;
	@%p96 bra 	$L__BB2_149;
	setp.gt.u32 	%p97, %r1, 21;
	@%p97 bra 	$L__BB2_149;
	mad.lo.s32 	%r154, %r1, 672, %r3;
	ld.shared.u8 	%rs4490, [%r154];
	ld.shared.u8 	%rs4489, [%r154+1];
	ld.shared.u8 	%rs4488, [%r154+2];
	ld.shared.u8 	%rs4487, [%r154+3];
	ld.shared.u8 	%rs4486, [%r154+4];
	ld.shared.u8 	%rs4485, [%r154+5];
	ld.shared.u8 	%rs4484, [%r154+6];
	ld.shared.u8 	%rs4483, [%r154+7];
	ld.shared.u8 	%rs4482, [%r154+8];
	ld.shared.u8 	%rs4481, [%r154+9];
	ld.shared.u8 	%rs4480, [%r154+10];
	ld.shared.u8 	%rs4479, [%r154+11];
	ld.shared.u8 	%rs4478, [%r154+12];
	ld.shared.u8 	%rs4477, [%r154+13];
	ld.shared.u8 	%rs4476, [%r154+14];
	ld.shared.u8 	%rs4475, [%r154+15];
	ld.shared.u8 	%rs4474, [%r154+16];
	ld.shared.u8 	%rs4473, [%r154+17];
	ld.shared.u8 	%rs4472, [%r154+18];
	ld.shared.u8 	%rs4471, [%r154+19];
	ld.shared.u8 	%rs4470, [%r154+20];
	ld.shared.u8 	%rs4469, [%r154+21];
	ld.shared.u8 	%rs4468, [%r154+22];
	ld.shared.u8 	%rs4467, [%r154+23];
	ld.shared.u8 	%rs4466, [%r154+24];
	ld.shared.u8 	%rs4465, [%r154+25];
	ld.shared.u8 	%rs4464, [%r154+26];
	ld.shared.u8 	%rs4463, [%r154+27];
	ld.shared.u8 	%rs4462, [%r154+28];
	ld.shared.u8 	%rs4461, [%r154+29];
	ld.shared.u8 	%rs4460, [%r154+30];
	ld.shared.u8 	%rs4459, [%r154+31];
	st.local.u8 	[%rd1], %rs4490;
	st.local.u8 	[%rd1+1], %rs4489;
	st.local.u8 	[%rd1+2], %rs4488;
	st.local.u8 	[%rd1+3], %rs4487;
	st.local.u8 	[%rd1+4], %rs4486;
	st.local.u8 	[%rd1+5], %rs4485;
	st.local.u8 	[%rd1+6], %rs4484;
	st.local.u8 	[%rd1+7], %rs4483;
	st.local.u8 	[%rd1+8], %rs4482;
	st.local.u8 	[%rd1+9], %rs4481;
	st.local.u8 	[%rd1+10], %rs4480;
	st.local.u8 	[%rd1+11], %rs4479;
	st.local.u8 	[%rd1+12], %rs4478;
	st.local.u8 	[%rd1+13], %rs4477;
	st.local.u8 	[%rd1+14], %rs4476;
	st.local.u8 	[%rd1+15], %rs4475;
	st.local.u8 	[%rd1+16], %rs4474;
	st.local.u8 	[%rd1+17], %rs4473;
	st.local.u8 	[%rd1+18], %rs4472;
	st.local.u8 	[%rd1+19], %rs4471;
	st.local.u8 	[%rd1+20], %rs4470;
	st.local.u8 	[%rd1+21], %rs4469;
	st.local.u8 	[%rd1+22], %rs4468;
	st.local.u8 	[%rd1+23], %rs4467;
	st.local.u8 	[%rd1+24], %rs4466;
	st.local.u8 	[%rd1+25], %rs4465;
	st.local.u8 	[%rd1+26], %rs4464;
	st.local.u8 	[%rd1+27], %rs4463;
	st.local.u8 	[%rd1+28], %rs4462;
	st.local.u8 	[%rd1+29], %rs4461;
	st.local.u8 	[%rd1+30], %rs4460;
	st.local.u8 	[%rd1+31], %rs4459;
	st.local.u8 	[%rd2], %rs4490;
	st.local.u8 	[%rd2+1], %rs4489;
	st.local.u8 	[%rd2+2], %rs4488;
	st.local.u8 	[%rd2+3], %rs4487;
	st.local.u8 	[%rd2+4], %rs4486;
	st.local.u8 	[%rd2+5], %rs4485;
	st.local.u8 	[%rd2+6], %rs4484;
	st.local.u8 	[%rd2+7], %rs4483;
	st.local.u8 	[%rd2+8], %rs4482;
	st.local.u8 	[%rd2+9], %rs4481;
	st.local.u8 	[%rd2+10], %rs4480;
	st.local.u8 	[%rd2+11], %rs4479;
	st.local.u8 	[%rd2+12], %rs4478;
	st.local.u8 	[%rd2+13], %rs4477;
	st.local.u8 	[%rd2+14], %rs4476;
	st.local.u8 	[%rd2+15], %rs4475;
	st.local.u8 	[%rd2+16], %rs4474;
	st.local.u8 	[%rd2+17], %rs4473;
	st.local.u8 	[%rd2+18], %rs4472;
	st.local.u8 	[%rd2+19], %rs4471;
	st.local.u8 	[%rd2+20], %rs4470;
	st.local.u8 	[%rd2+21], %rs4469;
	st.local.u8 	[%rd2+22], %rs4468;
	st.local.u8 	[%rd2+23], %rs4467;
	st.local.u8 	[%rd2+24], %rs4466;
	st.local.u8 	[%rd2+25], %rs4465;
	st.local.u8 	[%rd2+26], %rs4464;
	st.local.u8 	[%rd2+27], %rs4463;
	st.local.u8 	[%rd2+28], %rs4462;
	st.local.u8 	[%rd2+29], %rs4461;
	st.local.u8 	[%rd2+30], %rs4460;
	st.local.u8 	[%rd2+31], %rs4459;
	mov.b32 	%r326, 0;
	mov.u32 	%r345, %r326;
$L__BB2_82:
	add.s32 	%r46, %r326, 1;
	mov.b32 	%r328, 0;
	mul.wide.u32 	%rd196, %r326, 8;
	add.s64 	%rd197, %rd1, %rd196;
	add.s64 	%rd13, %rd2, %rd196;
$L__BB2_83:
	cvt.u64.u32 	%rd195, %r328;
	add.s64 	%rd198, %rd197, %rd195;
	ld.local.u8 	%rs706, [%rd198];
	or.b16  	%rs2272, %rs706, 2;
	setp.eq.s16 	%p98, %rs2272, 7;
	@%p98 bra 	$L__BB2_84;
	bra.uni 	$L__BB2_118;
$L__BB2_84:
	setp.eq.s32 	%p99, %r326, 3;
	and.b32  	%r49, %r328, 1;
	setp.eq.s32 	%p100, %r49, 0;
	or.pred  	%p101, %p99, %p100;
	@%p101 bra 	$L__BB2_90;
	add.s32 	%r156, %r328, -1;
	cvt.u64.u32 	%rd201, %r156;
	add.s64 	%rd202, %rd197, %rd201;
	ld.local.u8 	%rs2273, [%rd202+8];
	setp.ne.s16 	%p104, %rs2273, 0;
	@%p104 bra 	$L__BB2_91;
	setp.ne.s32 	%p105, %r328, 1;
	@%p105 bra 	$L__BB2_88;
	mov.b16 	%rs2275, 7;
	st.local.u8 	[%rd13+8], %rs2275;
	bra.uni 	$L__BB2_89;
$L__BB2_88:
	add.s64 	%rd205, %rd13, %rd195;
	ld.local.u8 	%rs2274, [%rd205];
	add.s64 	%rd207, %rd13, %rd201;
	st.local.u8 	[%rd207+8], %rs2274;
$L__BB2_89:
	cvt.u64.u32 	%rd208, %r328;
	add.s64 	%rd211, %rd13, %rd208;
	mov.b16 	%rs2276, 0;
	st.local.u8 	[%rd211], %rs2276;
	mov.u32 	%r158, %tid.x;
	shl.b32 	%r159, %r158, 5;
	mov.u32 	%r160, _ZZ6expandP5BoardS0_iE1B;
	add.s32 	%r161, %r160, %r159;
	mad.lo.s32 	%r162, %r158, 672, %r161;
	shl.b32 	%r163, %r345, 5;
	add.s32 	%r164, %r162, %r163;
	ld.local.u8 	%rs2277, [%rd2];
	ld.local.u8 	%rs2278, [%rd2+1];
	ld.local.u8 	%rs2279, [%rd2+2];
	ld.local.u8 	%rs2280, [%rd2+3];
	ld.local.u8 	%rs2281, [%rd2+4];
	ld.local.u8 	%rs2282, [%rd2+5];
	ld.local.u8 	%rs2283, [%rd2+6];
	ld.local.u8 	%rs2284, [%rd2+7];
	ld.local.u8 	%rs2285, [%rd2+8];
	ld.local.u8 	%rs2286, [%rd2+9];
	ld.local.u8 	%rs2287, [%rd2+10];
	ld.local.u8 	%rs2288, [%rd2+11];
	ld.local.u8 	%rs2289, [%rd2+12];
	ld.local.u8 	%rs2290, [%rd2+13];
	ld.local.u8 	%rs2291, [%rd2+14];
	ld.local.u8 	%rs2292, [%rd2+15];
	ld.local.u8 	%rs2293, [%rd2+16];
	ld.local.u8 	%rs2294, [%rd2+17];
	ld.local.u8 	%rs2295, [%rd2+18];
	ld.local.u8 	%rs2296, [%rd2+19];
	ld.local.u8 	%rs2297, [%rd2+20];
	ld.local.u8 	%rs2298, [%rd2+21];
	ld.local.u8 	%rs2299, [%rd2+22];
	ld.local.u8 	%rs2300, [%rd2+23];
	ld.local.u8 	%rs2301, [%rd2+24];
	ld.local.u8 	%rs2302, [%rd2+25];
	ld.local.u8 	%rs2303, [%rd2+26];
	ld.local.u8 	%rs2304, [%rd2+27];
	ld.local.u8 	%rs2305, [%rd2+28];
	ld.local.u8 	%rs2306, [%rd2+29];
	ld.local.u8 	%rs2307, [%rd2+30];
	ld.local.u8 	%rs2308, [%rd2+31];
	st.shared.u8 	[%r164], %rs2277;
	st.shared.u8 	[%r164+1], %rs2278;
	st.shared.u8 	[%r164+2], %rs2279;
	st.shared.u8 	[%r164+3], %rs2280;
	st.shared.u8 	[%r164+4], %rs2281;
	st.shared.u8 	[%r164+5], %rs2282;
	st.shared.u8 	[%r164+6], %rs2283;
	st.shared.u8 	[%r164+7], %rs2284;
	st.shared.u8 	[%r164+8], %rs2285;
	st.shared.u8 	[%r164+9], %rs2286;
	st.shared.u8 	[%r164+10], %rs2287;
	st.shared.u8 	[%r164+11], %rs2288;
	st.shared.u8 	[%r164+12], %rs2289;
	st.shared.u8 	[%r164+13], %rs2290;
	st.shared.u8 	[%r164+14], %rs2291;
	st.shared.u8 	[%r164+15], %rs2292;
	st.shared.u8 	[%r164+16], %rs2293;
	st.shared.u8 	[%r164+17], %rs2294;
	st.shared.u8 	[%r164+18], %rs2295;
	st.shared.u8 	[%r164+19], %rs2296;
	st.shared.u8 	[%r164+20], %rs2297;
	st.shared.u8 	[%r164+21], %rs2298;
	st.shared.u8 	[%r164+22], %rs2299;
	st.shared.u8 	[%r164+23], %rs2300;
	st.shared.u8 	[%r164+24], %rs2301;
	st.shared.u8 	[%r164+25], %rs2302;
	st.shared.u8 	[%r164+26], %rs2303;
	st.shared.u8 	[%r164+27], %rs2304;
	st.shared.u8 	[%r164+28], %rs2305;
	st.shared.u8 	[%r164+29], %rs2306;
	st.shared.u8 	[%r164+30], %rs2307;
	st.shared.u8 	[%r164+31], %rs2308;
	add.s32 	%r345, %r345, 1;
	st.local.u8 	[%rd2], %rs4490;
	st.local.u8 	[%rd2+1], %rs4489;
	st.local.u8 	[%rd2+2], %rs4488;
	st.local.u8 	[%rd2+3], %rs4487;
	st.local.u8 	[%rd2+4], %rs4486;
	st.local.u8 	[%rd2+5], %rs4485;
	st.local.u8 	[%rd2+6], %rs4484;
	st.local.u8 	[%rd2+7], %rs4483;
	st.local.u8 	[%rd2+8], %rs4482;
	st.local.u8 	[%rd2+9], %rs4481;
	st.local.u8 	[%rd2+10], %rs4480;
	st.local.u8 	[%rd2+11], %rs4479;
	st.local.u8 	[%rd2+12], %rs4478;
	st.local.u8 	[%rd2+13], %rs4477;
	st.local.u8 	[%rd2+14], %rs4476;
	st.local.u8 	[%rd2+15], %rs4475;
	st.local.u8 	[%rd2+16], %rs4474;
	st.local.u8 	[%rd2+17], %rs4473;
	st.local.u8 	[%rd2+18], %rs4472;
	st.local.u8 	[%rd2+19], %rs4471;
	st.local.u8 	[%rd2+20], %rs4470;
	st.local.u8 	[%rd2+21], %rs4469;
	st.local.u8 	[%rd2+22], %rs4468;
	st.local.u8 	[%rd2+23], %rs4467;
	st.local.u8 	[%rd2+24], %rs4466;
	st.local.u8 	[%rd2+25], %rs4465;
	st.local.u8 	[%rd2+26], %rs4464;
	st.local.u8 	[%rd2+27], %rs4463;
	st.local.u8 	[%rd2+28], %rs4462;
	st.local.u8 	[%rd2+29], %rs4461;
	st.local.u8 	[%rd2+30], %rs4460;
	st.local.u8 	[%rd2+31], %rs4459;
	bra.uni 	$L__BB2_91;
$L__BB2_90:
	mov.pred 	%p188, -1;
	@%p100 bra 	$L__BB2_96;
$L__BB2_91:
	add.s32 	%r165, %r328, -1;
	cvt.u64.u32 	%rd214, %r165;
	add.s64 	%rd215, %rd197, %rd214;
	ld.local.u8 	%rs2309, [%rd215];
	setp.ne.s16 	%p107, %rs2309, 0;
	mov.pred 	%p188, 0;
	@%p107 bra 	$L__BB2_96;
	setp.ne.s32 	%p108, %r328, 1;
	@%p108 bra 	$L__BB2_94;
	mov.b16 	%rs2311, 7;
	st.local.u8 	[%rd13+8], %rs2311;
	bra.uni 	$L__BB2_95;
$L__BB2_94:
	cvt.u64.u32 	%rd217, %r328;
	add.s64 	%rd218, %rd13, %rd217;
	ld.local.u8 	%rs2310, [%rd218];
	add.s64 	%rd220, %rd13, %rd214;
	st.local.u8 	[%rd220], %rs2310;
$L__BB2_95:
	cvt.u64.u32 	%rd221, %r328;
	add.s64 	%rd224, %rd13, %rd221;
	mov.b16 	%rs2312, 0;
	st.local.u8 	[%rd224], %rs2312;
	mov.u32 	%r167, %tid.x;
	shl.b32 	%r168, %r167, 5;
	mov.u32 	%r169, _ZZ6expandP5BoardS0_iE1B;
	add.s32 	%r170, %r169, %r168;
	mad.lo.s32 	%r171, %r167, 672, %r170;
	shl.b32 	%r172, %r345, 5;
	add.s32 	%r173, %r171, %r172;
	ld.local.u8 	%rs2313, [%rd2];
	ld.local.u8 	%rs2314, [%rd2+1];
	ld.local.u8 	%rs2315, [%rd2+2];
	ld.local.u8 	%rs2316, [%rd2+3];
	ld.local.u8 	%rs2317, [%rd2+4];
	ld.local.u8 	%rs2318, [%rd2+5];
	ld.local.u8 	%rs2319, [%rd2+6];
	ld.local.u8 	%rs2320, [%rd2+7];
	ld.local.u8 	%rs2321, [%rd2+8];
	ld.local.u8 	%rs2322, [%rd2+9];
	ld.local.u8 	%rs2323, [%rd2+10];
	ld.local.u8 	%rs2324, [%rd2+11];
	ld.local.u8 	%rs2325, [%rd2+12];
	ld.local.u8 	%rs2326, [%rd2+13];
	ld.local.u8 	%rs2327, [%rd2+14];
	ld.local.u8 	%rs2328, [%rd2+15];
	ld.local.u8 	%rs2329, [%rd2+16];
	ld.local.u8 	%rs2330, [%rd2+17];
	ld.local.u8 	%rs2331, [%rd2+18];
	ld.local.u8 	%rs2332, [%rd2+19];
	ld.local.u8 	%rs2333, [%rd2+20];
	ld.local.u8 	%rs2334, [%rd2+21];
	ld.local.u8 	%rs2335, [%rd2+22];
	ld.local.u8 	%rs2336, [%rd2+23];
	ld.local.u8 	%rs2337, [%rd2+24];
	ld.local.u8 	%rs2338, [%rd2+25];
	ld.local.u8 	%rs2339, [%rd2+26];
	ld.local.u8 	%rs2340, [%rd2+27];
	ld.local.u8 	%rs2341, [%rd2+28];
	ld.local.u8 	%rs2342, [%rd2+29];
	ld.local.u8 	%rs2343, [%rd2+30];
	ld.local.u8 	%rs2344, [%rd2+31];
	st.shared.u8 	[%r173], %rs2313;
	st.shared.u8 	[%r173+1], %rs2314;
	st.shared.u8 	[%r173+2], %rs2315;
	st.shared.u8 	[%r173+3], %rs2316;
	st.shared.u8 	[%r173+4], %rs2317;
	st.shared.u8 	[%r173+5], %rs2318;
	st.shared.u8 	[%r173+6], %rs2319;
	st.shared.u8 	[%r173+7], %rs2320;
	st.shared.u8 	[%r173+8], %rs2321;
	st.shared.u8 	[%r173+9], %rs2322;
	st.shared.u8 	[%r173+10], %rs2323;
	st.shared.u8 	[%r173+11], %rs2324;
	st.shared.u8 	[%r173+12], %rs2325;
	st.shared.u8 	[%r173+13], %rs2326;
	st.shared.u8 	[%r173+14], %rs2327;
	st.shared.u8 	[%r173+15], %rs2328;
	st.shared.u8 	[%r173+16], %rs2329;
	st.shared.u8 	[%r173+17], %rs2330;
	st.shared.u8 	[%r173+18], %rs2331;
	st.shared.u8 	[%r173+19], %rs2332;
	st.shared.u8 	[%r173+20], %rs2333;
	st.shared.u8 	[%r173+21], %rs2334;
	st.shared.u8 	[%r173+22], %rs2335;
	st.shared.u8 	[%r173+23], %rs2336;
	st.shared.u8 	[%r173+24], %rs2337;
	st.shared.u8 	[%r173+25], %rs2338;
	st.shared.u8 	[%r173+26], %rs2339;
	st.shared.u8 	[%r173+27], %rs2340;
	st.shared.u8 	[%r173+28], %rs2341;
	st.shared.u8 	[%r173+29], %rs2342;
	st.shared.u8 	[%r173+30], %rs2343;
	st.shared.u8 	[%r173+31], %rs2344;
	add.s32 	%r345, %r345, 1;
	st.local.u8 	[%rd2], %rs4490;
	st.local.u8 	[%rd2+1], %rs4489;
	st.local.u8 	[%rd2+2], %rs4488;
	st.local.u8 	[%rd2+3], %rs4487;
	st.local.u8 	[%rd2+4], %rs4486;
	st.local.u8 	[%rd2+5], %rs4485;
	st.local.u8 	[%rd2+6], %rs4484;
	st.local.u8 	[%rd2+7], %rs4483;
	st.local.u8 	[%rd2+8], %rs4482;
	st.local.u8 	[%rd2+9], %rs4481;
	st.local.u8 	[%rd2+10], %rs4480;
	st.local.u8 	[%rd2+11], %rs4479;
	st.local.u8 	[%rd2+12], %rs4478;
	st.local.u8 	[%rd2+13], %rs4477;
	st.local.u8 	[%rd2+14], %rs4476;
	st.local.u8 	[%rd2+15], %rs4475;
	st.local.u8 	[%rd2+16], %rs4474;
	st.local.u8 	[%rd2+17], %rs4473;
	st.local.u8 	[%rd2+18], %rs4472;
	st.local.u8 	[%rd2+19], %rs4471;
	st.local.u8 	[%rd2+20], %rs4470;
	st.local.u8 	[%rd2+21], %rs4469;
	st.local.u8 	[%rd2+22], %rs4468;
	st.local.u8 	[%rd2+23], %rs4467;
	st.local.u8 	[%rd2+24], %rs4466;
	st.local.u8 	[%rd2+25], %rs4465;
	st.local.u8 	[%rd2+26], %rs4464;
	st.local.u8 	[%rd2+27], %rs4463;
	st.local.u8 	[%rd2+28], %rs4462;
	st.local.u8 	[%rd2+29], %rs4461;
	st.local.u8 	[%rd2+30], %rs4460;
	st.local.u8 	[%rd2+31], %rs4459;
$L__BB2_96:
	setp.eq.s32 	%p110, %r326, 0;
	setp.eq.s32 	%p111, %r328, 0;
	not.pred 	%p112, %p188;
	or.pred  	%p113, %p111, %p112;
	or.pred  	%p114, %p110, %p113;
	@%p114 bra 	$L__BB2_99;
	add.s32 	%r174, %r328, -1;
	cvt.u64.u32 	%rd227, %r174;
	add.s64 	%rd228, %rd197, %rd227;
	ld.local.u8 	%rs2345, [%rd228+-8];
	setp.ne.s16 	%p115, %rs2345, 0;
	@%p115 bra 	$L__BB2_99;
	cvt.u64.u32 	%rd229, %r328;
	add.s64 	%rd232, %rd13, %rd229;
	ld.local.u8 	%rs2346, [%rd232];
	add.s64 	%rd234, %rd13, %rd227;
	st.local.u8 	[%rd234+-8], %rs2346;
	mov.b16 	%rs2347, 0;
	st.local.u8 	[%rd232], %rs2347;
	mov.u32 	%r176, %tid.x;
	shl.b32 	%r177, %r176, 5;
	mov.u32 	%r178, _ZZ6expandP5BoardS0_iE1B;
	add.s32 	%r179, %r178, %r177;
	mad.lo.s32 	%r180, %r176, 672, %r179;
	shl.b32 	%r181, %r345, 5;
	add.s32 	%r182, %r180, %r181;
	ld.local.u8 	%rs2348, [%rd2];
	ld.local.u8 	%rs2349, [%rd2+1];
	ld.local.u8 	%rs2350, [%rd2+2];
	ld.local.u8 	%rs2351, [%rd2+3];
	ld.local.u8 	%rs2352, [%rd2+4];
	ld.local.u8 	%rs2353, [%rd2+5];
	ld.local.u8 	%rs2354, [%rd2+6];
	ld.local.u8 	%rs2355, [%rd2+7];
	ld.local.u8 	%rs2356, [%rd2+8];
	ld.local.u8 	%rs2357, [%rd2+9];
	ld.local.u8 	%rs2358, [%rd2+10];
	ld.local.u8 	%rs2359, [%rd2+11];
	ld.local.u8 	%rs2360, [%rd2+12];
	ld.local.u8 	%rs2361, [%rd2+13];
	ld.local.u8 	%rs2362, [%rd2+14];
	ld.local.u8 	%rs2363, [%rd2+15];
	ld.local.u8 	%rs2364, [%rd2+16];
	ld.local.u8 	%rs2365, [%rd2+17];
	ld.local.u8 	%rs2366, [%rd2+18];
	ld.local.u8 	%rs2367, [%rd2+19];
	ld.local.u8 	%rs2368, [%rd2+20];
	ld.local.u8 	%rs2369, [%rd2+21];
	ld.local.u8 	%rs2370, [%rd2+22];
	ld.local.u8 	%rs2371, [%rd2+23];
	ld.local.u8 	%rs2372, [%rd2+24];
	ld.local.u8 	%rs2373, [%rd2+25];
	ld.local.u8 	%rs2374, [%rd2+26];
	ld.local.u8 	%rs2375, [%rd2+27];
	ld.local.u8 	%rs2376, [%rd2+28];
	ld.local.u8 	%rs2377, [%rd2+29];
	ld.local.u8 	%rs2378, [%rd2+30];
	ld.local.u8 	%rs2379, [%rd2+31];
	st.shared.u8 	[%r182], %rs2348;
	st.shared.u8 	[%r182+1], %rs2349;
	st.shared.u8 	[%r182+2], %rs2350;
	st.shared.u8 	[%r182+3], %rs2351;
	st.shared.u8 	[%r182+4], %rs2352;
	st.shared.u8 	[%r182+5], %rs2353;
	st.shared.u8 	[%r182+6], %rs2354;
	st.shared.u8 	[%r182+7], %rs2355;
	st.shared.u8 	[%r182+8], %rs2356;
	st.shared.u8 	[%r182+9], %rs2357;
	st.shared.u8 	[%r182+10], %rs2358;
	st.shared.u8 	[%r182+11], %rs2359;
	st.shared.u8 	[%r182+12], %rs2360;
	st.shared.u8 	[%r182+13], %rs2361;
	st.shared.u8 	[%r182+14], %rs2362;
	st.shared.u8 	[%r182+15], %rs2363;
	st.shared.u8 	[%r182+16], %rs2364;
	st.shared.u8 	[%r182+17], %rs2365;
	st.shared.u8 	[%r182+18], %rs2366;
	st.shared.u8 	[%r182+19], %rs2367;
	st.shared.u8 	[%r182+20], %rs2368;
	st.shared.u8 	[%r182+21], %rs2369;
	st.shared.u8 	[%r182+22], %rs2370;
	st.shared.u8 	[%r182+23], %rs2371;
	st.shared.u8 	[%r182+24], %rs2372;
	st.shared.u8 	[%r182+25], %rs2373;
	st.shared.u8 	[%r182+26], %rs2374;
	st.shared.u8 	[%r182+27], %rs2375;
	st.shared.u8 	[%r182+28], %rs2376;
	st.shared.u8 	[%r182+29], %rs2377;
	st.shared.u8 	[%r182+30], %rs2378;
	st.shared.u8 	[%r182+31], %rs2379;
	add.s32 	%r345, %r345, 1;
	st.local.u8 	[%rd2], %rs4490;
	st.local.u8 	[%rd2+1], %rs4489;
	st.local.u8 	[%rd2+2], %rs4488;
	st.local.u8 	[%rd2+3], %rs4487;
	st.local.u8 	[%rd2+4], %rs4486;
	st.local.u8 	[%rd2+5], %rs4485;
	st.local.u8 	[%rd2+6], %rs4484;
	st.local.u8 	[%rd2+7], %rs4483;
	st.local.u8 	[%rd2+8], %rs4482;
	st.local.u8 	[%rd2+9], %rs4481;
	st.local.u8 	[%rd2+10], %rs4480;
	st.local.u8 	[%rd2+11], %rs4479;
	st.local.u8 	[%rd2+12], %rs4478;
	st.local.u8 	[%rd2+13], %rs4477;
	st.local.u8 	[%rd2+14], %rs4476;
	st.local.u8 	[%rd2+15], %rs4475;
	st.local.u8 	[%rd2+16], %rs4474;
	st.local.u8 	[%rd2+17], %rs4473;
	st.local.u8 	[%rd2+18], %rs4472;
	st.local.u8 	[%rd2+19], %rs4471;
	st.local.u8 	[%rd2+20], %rs4470;
	st.local.u8 	[%rd2+21], %rs4469;
	st.local.u8 	[%rd2+22], %rs4468;
	st.local.u8 	[%rd2+23], %rs4467;
	st.local.u8 	[%rd2+24], %rs4466;
	st.local.u8 	[%rd2+25], %rs4465;
	st.local.u8 	[%rd2+26], %rs4464;
	st.local.u8 	[%rd2+27], %rs4463;
	st.local.u8 	[%rd2+28], %rs4462;
	st.local.u8 	[%rd2+29], %rs4461;
	st.local.u8 	[%rd2+30], %rs4460;
	st.local.u8 	[%rd2+31], %rs4459;
$L__BB2_99:
	@%p112 bra 	$L__BB2_102;
	cvt.u64.u32 	%rd237, %r328;
	add.s64 	%rd238, %rd197, %rd237;
	ld.local.u8 	%rs2380, [%rd238+-1];
	setp.ne.s16 	%p117, %rs2380, 0;
	@%p117 bra 	$L__BB2_102;
	add.s64 	%rd242, %rd13, %rd237;
	ld.local.u8 	%rs2381, [%rd242];
	st.local.u8 	[%rd242+-1], %rs2381;
	mov.b16 	%rs2382, 0;
	st.local.u8 	[%rd242], %rs2382;
	mov.u32 	%r183, %tid.x;
	shl.b32 	%r184, %r183, 5;
	mov.u32 	%r185, _ZZ6expandP5BoardS0_iE1B;
	add.s32 	%r186, %r185, %r184;
	mad.lo.s32 	%r187, %r183, 672, %r186;
	shl.b32 	%r188, %r345, 5;
	add.s32 	%r189, %r187, %r188;
	ld.local.u8 	%rs2383, [%rd2];
	ld.local.u8 	%rs2384, [%rd2+1];
	ld.local.u8 	%rs2385, [%rd2+2];
	ld.local.u8 	%rs2386, [%rd2+3];
	ld.local.u8 	%rs2387, [%rd2+4];
	ld.local.u8 	%rs2388, [%rd2+5];
	ld.local.u8 	%rs2389, [%rd2+6];
	ld.local.u8 	%rs2390, [%rd2+7];
	ld.local.u8 	%rs2391, [%rd2+8];
	ld.local.u8 	%rs2392, [%rd2+9];
	ld.local.u8 	%rs2393, [%rd2+10];
	ld.local.u8 	%rs2394, [%rd2+11];
	ld.local.u8 	%rs2395, [%rd2+12];
	ld.local.u8 	%rs2396, [%rd2+13];
	ld.local.u8 	%rs2397, [%rd2+14];
	ld.local.u8 	%rs2398, [%rd2+15];
	ld.local.u8 	%rs2399, [%rd2+16];
	ld.local.u8 	%rs2400, [%rd2+17];
	ld.local.u8 	%rs2401, [%rd2+18];
	ld.local.u8 	%rs2402, [%rd2+19];
	ld.local.u8 	%rs2403, [%rd2+20];
	ld.local.u8 	%rs2404, [%rd2+21];
	ld.local.u8 	%rs2405, [%rd2+22];
	ld.local.u8 	%rs2406, [%rd2+23];
	ld.local.u8 	%rs2407, [%rd2+24];
	ld.local.u8 	%rs2408, [%rd2+25];
	ld.local.u8 	%rs2409, [%rd2+26];
	ld.local.u8 	%rs2410, [%rd2+27];
	ld.local.u8 	%rs2411, [%rd2+28];
	ld.local.u8 	%rs2412, [%rd2+29];
	ld.local.u8 	%rs2413, [%rd2+30];
	ld.local.u8 	%rs2414, [%rd2+31];
	st.shared.u8 	[%r189], %rs2383;
	st.shared.u8 	[%r189+1], %rs2384;
	st.shared.u8 	[%r189+2], %rs2385;
	st.shared.u8 	[%r189+3], %rs2386;
	st.shared.u8 	[%r189+4], %rs2387;
	st.shared.u8 	[%r189+5], %rs2388;
	st.shared.u8 	[%r189+6], %rs2389;
	st.shared.u8 	[%r189+7], %rs2390;
	st.shared.u8 	[%r189+8], %rs2391;
	st.shared.u8 	[%r189+9], %rs2392;
	st.shared.u8 	[%r189+10], %rs2393;
	st.shared.u8 	[%r189+11], %rs2394;
	st.shared.u8 	[%r189+12], %rs2395;
	st.shared.u8 	[%r189+13], %rs2396;
	st.shared.u8 	[%r189+14], %rs2397;
	st.shared.u8 	[%r189+15], %rs2398;
	st.shared.u8 	[%r189+16], %rs2399;
	st.shared.u8 	[%r189+17], %rs2400;
	st.shared.u8 	[%r189+18], %rs2401;
	st.shared.u8 	[%r189+19], %rs2402;
	st.shared.u8 	[%r189+20], %rs2403;
	st.shared.u8 	[%r189+21], %rs2404;
	st.shared.u8 	[%r189+22], %rs2405;
	st.shared.u8 	[%r189+23], %rs2406;
	st.shared.u8 	[%r189+24], %rs2407;
	st.shared.u8 	[%r189+25], %rs2408;
	st.shared.u8 	[%r189+26], %rs2409;
	st.shared.u8 	[%r189+27], %rs2410;
	st.shared.u8 	[%r189+28], %rs2411;
	st.shared.u8 	[%r189+29], %rs2412;
	st.shared.u8 	[%r189+30], %rs2413;
	st.shared.u8 	[%r189+31], %rs2414;
	add.s32 	%r345, %r345, 1;
	st.local.u8 	[%rd2], %rs4490;
	st.local.u8 	[%rd2+1], %rs4489;
	st.local.u8 	[%rd2+2], %rs4488;
	st.local.u8 	[%rd2+3], %rs4487;
	st.local.u8 	[%rd2+4], %rs4486;
	st.local.u8 	[%rd2+5], %rs4485;
	st.local.u8 	[%rd2+6], %rs4484;
	st.local.u8 	[%rd2+7], %rs4483;
	st.local.u8 	[%rd2+8], %rs4482;
	st.local.u8 	[%rd2+9], %rs4481;
	st.local.u8 	[%rd2+10], %rs4480;
	st.local.u8 	[%rd2+11], %rs4479;
	st.local.u8 	[%rd2+12], %rs4478;
	st.local.u8 	[%rd2+13], %rs4477;
	st.local.u8 	[%rd2+14], %rs4476;
	st.local.u8 	[%rd2+15], %rs4475;
	st.local.u8 	[%rd2+16], %rs4474;
	st.local.u8 	[%rd2+17], %rs4473;
	st.local.u8 	[%rd2+18], %rs4472;
	st.local.u8 	[%rd2+19], %rs4471;
	st.local.u8 	[%rd2+20], %rs4470;
	st.local.u8 	[%rd2+21], %rs4469;
	st.local.u8 	[%rd2+22], %rs4468;
	st.local.u8 	[%rd2+23], %rs4467;
	st.local.u8 	[%rd2+24], %rs4466;
	st.local.u8 	[%rd2+25], %rs4465;
	st.local.u8 	[%rd2+26], %rs4464;
	st.local.u8 	[%rd2+27], %rs4463;
	st.local.u8 	[%rd2+28], %rs4462;
	st.local.u8 	[%rd2+29], %rs4461;
	st.local.u8 	[%rd2+30], %rs4460;
	st.local.u8 	[%rd2+31], %rs4459;
$L__BB2_102:
	and.b32  	%r190, %r328, 1;
	setp.eq.b32 	%p118, %r190, 1;
	setp.eq.s32 	%p119, %r326, 3;
	setp.gt.u32 	%p120, %r328, 1;
	and.pred  	%p8, %p118, %p120;
	not.pred 	%p121, %p8;
	or.pred  	%p122, %p119, %p121;
	@%p122 bra 	$L__BB2_106;
	add.s32 	%r191, %r328, -1;
	cvt.u64.u32 	%rd245, %r191;
	add.s64 	%rd246, %rd197, %rd245;
	ld.local.u8 	%rs2415, [%rd246+8];
	add.s16 	%rs2416, %rs2415, -1;
	and.b16  	%rs2417, %rs2416, 255;
	setp.gt.u16 	%p123, %rs2417, 3;
	@%p123 bra 	$L__BB2_106;
	add.s32 	%r192, %r328, -2;
	cvt.u64.u32 	%rd247, %r192;
	add.s64 	%rd250, %rd197, %rd247;
	ld.local.u8 	%rs2418, [%rd250+8];
	setp.ne.s16 	%p124, %rs2418, 0;
	@%p124 bra 	$L__BB2_106;
	cvt.u64.u32 	%rd252, %r328;
	add.s64 	%rd255, %rd13, %rd252;
	ld.local.u8 	%rs2419, [%rd255];
	add.s64 	%rd256, %rd13, %rd247;
	st.local.u8 	[%rd256+8], %rs2419;
	mov.b16 	%rs2420, 0;
	st.local.u8 	[%rd255], %rs2420;
	add.s64 	%rd258, %rd13, %rd245;
	st.local.u8 	[%rd258+8], %rs2420;
	mov.u32 	%r195, %tid.x;
	shl.b32 	%r196, %r195, 5;
	mov.u32 	%r197, _ZZ6expandP5BoardS0_iE1B;
	add.s32 	%r198, %r197, %r196;
	mad.lo.s32 	%r199, %r195, 672, %r198;
	shl.b32 	%r200, %r345, 5;
	add.s32 	%r201, %r199, %r200;
	ld.local.u8 	%rs2421, [%rd2];
	ld.local.u8 	%rs2422, [%rd2+1];
	ld.local.u8 	%rs2423, [%rd2+2];
	ld.local.u8 	%rs2424, [%rd2+3];
	ld.local.u8 	%rs2425, [%rd2+4];
	ld.local.u8 	%rs2426, [%rd2+5];
	ld.local.u8 	%rs2427, [%rd2+6];
	ld.local.u8 	%rs2428, [%rd2+7];
	ld.local.u8 	%rs2429, [%rd2+8];
	ld.local.u8 	%rs2430, [%rd2+9];
	ld.local.u8 	%rs2431, [%rd2+10];
	ld.local.u8 	%rs2432, [%rd2+11];
	ld.local.u8 	%rs2433, [%rd2+12];
	ld.local.u8 	%rs2434, [%rd2+13];
	ld.local.u8 	%rs2435, [%rd2+14];
	ld.local.u8 	%rs2436, [%rd2+15];
	ld.local.u8 	%rs2437, [%rd2+16];
	ld.local.u8 	%rs2438, [%rd2+17];
	ld.local.u8 	%rs2439, [%rd2+18];
	ld.local.u8 	%rs2440, [%rd2+19];
	ld.local.u8 	%rs2441, [%rd2+20];
	ld.local.u8 	%rs2442, [%rd2+21];
	ld.local.u8 	%rs2443, [%rd2+22];
	ld.local.u8 	%rs2444, [%rd2+23];
	ld.local.u8 	%rs2445, [%rd2+24];
	ld.local.u8 	%rs2446, [%rd2+25];
	ld.local.u8 	%rs2447, [%rd2+26];
	ld.local.u8 	%rs2448, [%rd2+27];
	ld.local.u8 	%rs2449, [%rd2+28];
	ld.local.u8 	%rs2450, [%rd2+29];
	ld.local.u8 	%rs2451, [%rd2+30];
	ld.local.u8 	%rs2452, [%rd2+31];
	st.shared.u8 	[%r201], %rs2421;
	st.shared.u8 	[%r201+1], %rs2422;
	st.shared.u8 	[%r201+2], %rs2423;
	st.shared.u8 	[%r201+3], %rs2424;
	st.shared.u8 	[%r201+4], %rs2425;
	st.shared.u8 	[%r201+5], %rs2426;
	st.shared.u8 	[%r201+6], %rs2427;
	st.shared.u8 	[%r201+7], %rs2428;
	st.shared.u8 	[%r201+8], %rs2429;
	st.shared.u8 	[%r201+9], %rs2430;
	st.shared.u8 	[%r201+10], %rs2431;
	st.shared.u8 	[%r201+11], %rs2432;
	st.shared.u8 	[%r201+12], %rs2433;
	st.shared.u8 	[%r201+13], %rs2434;
	st.shared.u8 	[%r201+14], %rs2435;
	st.shared.u8 	[%r201+15], %rs2436;
	st.shared.u8 	[%r201+16], %rs2437;
	st.shared.u8 	[%r201+17], %rs2438;
	st.shared.u8 	[%r201+18], %rs2439;
	st.shared.u8 	[%r201+19], %rs2440;
	st.shared.u8 	[%r201+20], %rs2441;
	st.shared.u8 	[%r201+21], %rs2442;
	st.shared.u8 	[%r201+22], %rs2443;
	st.shared.u8 	[%r201+23], %rs2444;
	st.shared.u8 	[%r201+24], %rs2445;
	st.shared.u8 	[%r201+25], %rs2446;
	st.shared.u8 	[%r201+26], %rs2447;
	st.shared.u8 	[%r201+27], %rs2448;
	st.shared.u8 	[%r201+28], %rs2449;
	st.shared.u8 	[%r201+29], %rs2450;
	st.shared.u8 	[%r201+30], %rs2451;
	st.shared.u8 	[%r201+31], %rs2452;
	add.s32 	%r345, %r345, 1;
	st.local.u8 	[%rd2], %rs4490;
	st.local.u8 	[%rd2+1], %rs4489;
	st.local.u8 	[%rd2+2], %rs4488;
	st.local.u8 	[%rd2+3], %rs4487;
	st.local.u8 	[%rd2+4], %rs4486;
	st.local.u8 	[%rd2+5], %rs4485;
	st.local.u8 	[%rd2+6], %rs4484;
	st.local.u8 	[%rd2+7], %rs4483;
	st.local.u8 	[%rd2+8], %rs4482;
	st.local.u8 	[%rd2+9], %rs4481;
	st.local.u8 	[%rd2+10], %rs4480;
	st.local.u8 	[%rd2+11], %rs4479;
	st.local.u8 	[%rd2+12], %rs4478;
	st.local.u8 	[%rd2+13], %rs4477;
	st.local.u8 	[%rd2+14], %rs4476;
	st.local.u8 	[%rd2+15], %rs4475;
	st.local.u8 	[%rd2+16], %rs4474;
	st.local.u8 	[%rd2+17], %rs4473;
	st.local.u8 	[%rd2+18], %rs4472;
	st.local.u8 	[%rd2+19], %rs4471;
	st.local.u8 	[%rd2+20], %rs4470;
	st.local.u8 	[%rd2+21], %rs4469;
	st.local.u8 	[%rd2+22], %rs4468;
	st.local.u8 	[%rd2+23], %rs4467;
	st.local.u8 	[%rd2+24], %rs4466;
	st.local.u8 	[%rd2+25], %rs4465;
	st.local.u8 	[%rd2+26], %rs4464;
	st.local.u8 	[%rd2+27], %rs4463;
	st.local.u8 	[%rd2+28], %rs4462;
	st.local.u8 	[%rd2+29], %rs4461;
	st.local.u8 	[%rd2+30], %rs4460;
	st.local.u8 	[%rd2+31], %rs4459;
$L__BB2_106:
	setp.eq.s32 	%p125, %r326, 0;
	or.pred  	%p127, %p125, %p121;
	@%p127 bra 	$L__BB2_110;
	mul.wide.u32 	%rd259, %r326, 8;
	add.s64 	%rd260, %rd1, %rd259;
	add.s32 	%r202, %r328, -1;
	cvt.u64.u32 	%rd261, %r202;
	add.s64 	%rd262, %rd260, %rd261;
	ld.local.u8 	%rs2453, [%rd262];
	add.s16 	%rs2454, %rs2453, -1;
	and.b16  	%rs2455, %rs2454, 255;
	setp.gt.u16 	%p128, %rs2455, 3;
	@%p128 bra 	$L__BB2_110;
	add.s32 	%r203, %r328, -2;
	cvt.u64.u32 	%rd263, %r203;
	add.s64 	%rd266, %rd260, %rd263;
	ld.local.u8 	%rs2456, [%rd266+-8];
	setp.ne.s16 	%p129, %rs2456, 0;
	@%p129 bra 	$L__BB2_110;
	cvt.u64.u32 	%rd268, %r328;
	add.s64 	%rd270, %rd2, %rd259;
	add.s64 	%rd271, %rd270, %rd268;
	ld.local.u8 	%rs2457, [%rd271];
	add.s64 	%rd272, %rd270, %rd263;
	st.local.u8 	[%rd272+-8], %rs2457;
	mov.b16 	%rs2458, 0;
	st.local.u8 	[%rd271], %rs2458;
	add.s64 	%rd274, %rd270, %rd261;
	st.local.u8 	[%rd274], %rs2458;
	mov.u32 	%r206, %tid.x;
	shl.b32 	%r207, %r206, 5;
	mov.u32 	%r208, _ZZ6expandP5BoardS0_iE1B;
	add.s32 	%r209, %r208, %r207;
	mad.lo.s32 	%r210, %r206, 672, %r209;
	shl.b32 	%r211, %r345, 5;
	add.s32 	%r212, %r210, %r211;
	ld.local.u8 	%rs2459, [%rd2];
	ld.local.u8 	%rs2460, [%rd2+1];
	ld.local.u8 	%rs2461, [%rd2+2];
	ld.local.u8 	%rs2462, [%rd2+3];
	ld.local.u8 	%rs2463, [%rd2+4];
	ld.local.u8 	%rs2464, [%rd2+5];
	ld.local.u8 	%rs2465, [%rd2+6];
	ld.local.u8 	%rs2466, [%rd2+7];
	ld.local.u8 	%rs2467, [%rd2+8];
	ld.local.u8 	%rs2468, [%rd2+9];
	ld.local.u8 	%rs2469, [%rd2+10];
	ld.local.u8 	%rs2470, [%rd2+11];
	ld.local.u8 	%rs2471, [%rd2+12];
	ld.local.u8 	%rs2472, [%rd2+13];
	ld.local.u8 	%rs2473, [%rd2+14];
	ld.local.u8 	%rs2474, [%rd2+15];
	ld.local.u8 	%rs2475, [%rd2+16];
	ld.local.u8 	%rs2476, [%rd2+17];
	ld.local.u8 	%rs2477, [%rd2+18];
	ld.local.u8 	%rs2478, [%rd2+19];
	ld.local.u8 	%rs2479, [%rd2+20];
	ld.local.u8 	%rs2480, [%rd2+21];
	ld.local.u8 	%rs2481, [%rd2+22];
	ld.local.u8 	%rs2482, [%rd2+23];
	ld.local.u8 	%rs2483, [%rd2+24];
	ld.local.u8 	%rs2484, [%rd2+25];
	ld.local.u8 	%rs2485, [%rd2+26];
	ld.local.u8 	%rs2486, [%rd2+27];
	ld.local.u8 	%rs2487, [%rd2+28];
	ld.local.u8 	%rs2488, [%rd2+29];
	ld.local.u8 	%rs2489, [%rd2+30];
	ld.local.u8 	%rs2490, [%rd2+31];
	st.shared.u8 	[%r212], %rs2459;
	st.shared.u8 	[%r212+1], %rs2460;
	st.shared.u8 	[%r212+2], %rs2461;
	st.shared.u8 	[%r212+3], %rs2462;
	st.shared.u8 	[%r212+4], %rs2463;
	st.shared.u8 	[%r212+5], %rs2464;
	st.shared.u8 	[%r212+6], %rs2465;
	st.shared.u8 	[%r212+7], %rs2466;
	st.shared.u8 	[%r212+8], %rs2467;
	st.shared.u8 	[%r212+9], %rs2468;
	st.shared.u8 	[%r212+10], %rs2469;
	st.shared.u8 	[%r212+11], %rs2470;
	st.shared.u8 	[%r212+12], %rs2471;
	st.shared.u8 	[%r212+13], %rs2472;
	st.shared.u8 	[%r212+14], %rs2473;
	st.shared.u8 	[%r212+15], %rs2474;
	st.shared.u8 	[%r212+16], %rs2475;
	st.shared.u8 	[%r212+17], %rs2476;
	st.shared.u8 	[%r212+18], %rs2477;
	st.shared.u8 	[%r212+19], %rs2478;
	st.shared.u8 	[%r212+20], %rs2479;
	st.shared.u8 	[%r212+21], %rs2480;
	st.shared.u8 	[%r212+22], %rs2481;
	st.shared.u8 	[%r212+23], %rs2482;
	st.shared.u8 	[%r212+24], %rs2483;
	st.shared.u8 	[%r212+25], %rs2484;
	st.shared.u8 	[%r212+26], %rs2485;
	st.shared.u8 	[%r212+27], %rs2486;
	st.shared.u8 	[%r212+28], %rs2487;
	st.shared.u8 	[%r212+29], %rs2488;
	st.shared.u8 	[%r212+30], %rs2489;
	st.shared.u8 	[%r212+31], %rs2490;
	add.s32 	%r345, %r345, 1;
	st.local.u8 	[%rd2], %rs4490;
	st.local.u8 	[%rd2+1], %rs4489;
	st.local.u8 	[%rd2+2], %rs4488;
	st.local.u8 	[%rd2+3], %rs4487;
	st.local.u8 	[%rd2+4], %rs4486;
	st.local.u8 	[%rd2+5], %rs4485;
	st.local.u8 	[%rd2+6], %rs4484;
	st.local.u8 	[%rd2+7], %rs4483;
	st.local.u8 	[%rd2+8], %rs4482;
	st.local.u8 	[%rd2+9], %rs4481;
	st.local.u8 	[%rd2+10], %rs4480;
	st.local.u8 	[%rd2+11], %rs4479;
	st.local.u8 	[%rd2+12], %rs4478;
	st.local.u8 	[%rd2+13], %rs4477;
	st.local.u8 	[%rd2+14], %rs4476;
	st.local.u8 	[%rd2+15], %rs4475;
	st.local.u8 	[%rd2+16], %rs4474;
	st.local.u8 	[%rd2+17], %rs4473;
	st.local.u8 	[%rd2+18], %rs4472;
	st.local.u8 	[%rd2+19], %rs4471;
	st.local.u8 	[%rd2+20], %rs4470;
	st.local.u8 	[%rd2+21], %rs4469;
	st.local.u8 	[%rd2+22], %rs4468;
	st.local.u8 	[%rd2+23], %rs4467;
	st.local.u8 	[%rd2+24], %rs4466;
	st.local.u8 	[%rd2+25], %rs4465;
	st.local.u8 	[%rd2+26], %rs4464;
	st.local.u8 	[%rd2+27], %rs4463;
	st.local.u8 	[%rd2+28], %rs4462;
	st.local.u8 	[%rd2+29], %rs4461;
	st.local.u8 	[%rd2+30], %rs4460;
	st.local.u8 	[%rd2+31], %rs4459;
$L__BB2_110:
	setp.eq.s32 	%p130, %r326, 0;
	setp.gt.u32 	%p131, %r328, 2;
	and.pred  	%p9, %p188, %p131;
	not.pred 	%p132, %p9;
	or.pred  	%p133, %p130, %p132;
	@%p133 bra 	$L__BB2_114;
	mul.wide.u32 	%rd275, %r326, 8;
	add.s64 	%rd276, %rd1, %rd275;
	add.s32 	%r213, %r328, -1;
	cvt.u64.u32 	%rd277, %r213;
	add.s64 	%rd278, %rd276, %rd277;
	ld.local.u8 	%rs2491, [%rd278+-8];
	add.s16 	%rs2492, %rs2491, -5;
	and.b16  	%rs2493, %rs2492, 255;
	setp.lt.u16 	%p134, %rs2493, 252;
	@%p134 bra 	$L__BB2_114;
	add.s32 	%r214, %r328, -2;
	cvt.u64.u32 	%rd279, %r214;
	add.s64 	%rd282, %rd276, %rd279;
	ld.local.u8 	%rs2494, [%rd282+-8];
	setp.ne.s16 	%p135, %rs2494, 0;
	@%p135 bra 	$L__BB2_114;
	cvt.u64.u32 	%rd284, %r328;
	add.s64 	%rd286, %rd2, %rd275;
	add.s64 	%rd287, %rd286, %rd284;
	ld.local.u8 	%rs2495, [%rd287];
	add.s64 	%rd288, %rd286, %rd279;
	st.local.u8 	[%rd288+-8], %rs2495;
	mov.b16 	%rs2496, 0;
	st.local.u8 	[%rd287], %rs2496;
	add.s64 	%rd290, %rd286, %rd277;
	st.local.u8 	[%rd290+-8], %rs2496;
	mov.u32 	%r217, %tid.x;
	shl.b32 	%r218, %r217, 5;
	mov.u32 	%r219, _ZZ6expandP5BoardS0_iE1B;
	add.s32 	%r220, %r219, %r218;
	mad.lo.s32 	%r221, %r217, 672, %r220;
	shl.b32 	%r222, %r345, 5;
	add.s32 	%r223, %r221, %r222;
	ld.local.u8 	%rs2497, [%rd2];
	ld.local.u8 	%rs2498, [%rd2+1];
	ld.local.u8 	%rs2499, [%rd2+2];
	ld.local.u8 	%rs2500, [%rd2+3];
	ld.local.u8 	%rs2501, [%rd2+4];
	ld.local.u8 	%rs2502, [%rd2+5];
	ld.local.u8 	%rs2503, [%rd2+6];
	ld.local.u8 	%rs2504, [%rd2+7];
	ld.local.u8 	%rs2505, [%rd2+8];
	ld.local.u8 	%rs2506, [%rd2+9];
	ld.local.u8 	%rs2507, [%rd2+10];
	ld.local.u8 	%rs2508, [%rd2+11];
	ld.local.u8 	%rs2509, [%rd2+12];
	ld.local.u8 	%rs2510, [%rd2+13];
	ld.local.u8 	%rs2511, [%rd2+14];
	ld.local.u8 	%rs2512, [%rd2+15];
	ld.local.u8 	%rs2513, [%rd2+16];
	ld.local.u8 	%rs2514, [%rd2+17];
	ld.local.u8 	%rs2515, [%rd2+18];
	ld.local.u8 	%rs2516, [%rd2+19];
	ld.local.u8 	%rs2517, [%rd2+20];
	ld.local.u8 	%rs2518, [%rd2+21];
	ld.local.u8 	%rs2519, [%rd2+22];
	ld.local.u8 	%rs2520, [%rd2+23];
	ld.local.u8 	%rs2521, [%rd2+24];
	ld.local.u8 	%rs2522, [%rd2+25];
	ld.local.u8 	%rs2523, [%rd2+26];
	ld.local.u8 	%rs2524, [%rd2+27];
	ld.local.u8 	%rs2525, [%rd2+28];
	ld.local.u8 	%rs2526, [%rd2+29];
	ld.local.u8 	%rs2527, [%rd2+30];
	ld.local.u8 	%rs2528, [%rd2+31];
	st.shared.u8 	[%r223], %rs2497;
	st.shared.u8 	[%r223+1], %rs2498;
	st.shared.u8 	[%r223+2], %rs2499;
	st.shared.u8 	[%r223+3], %rs2500;
	st.shared.u8 	[%r223+4], %rs2501;
	st.shared.u8 	[%r223+5], %rs2502;
	st.shared.u8 	[%r223+6], %rs2503;
	st.shared.u8 	[%r223+7], %rs2504;
	st.shared.u8 	[%r223+8], %rs2505;
	st.shared.u8 	[%r223+9], %rs2506;
	st.shared.u8 	[%r223+10], %rs2507;
	st.shared.u8 	[%r223+11], %rs2508;
	st.shared.u8 	[%r223+12], %rs2509;
	st.shared.u8 	[%r223+13], %rs2510;
	st.shared.u8 	[%r223+14], %rs2511;
	st.shared.u8 	[%r223+15], %rs2512;
	st.shared.u8 	[%r223+16], %rs2513;
	st.shared.u8 	[%r223+17], %rs2514;
	st.shared.u8 	[%r223+18], %rs2515;
	st.shared.u8 	[%r223+19], %rs2516;
	st.shared.u8 	[%r223+20], %rs2517;
	st.shared.u8 	[%r223+21], %rs2518;
	st.shared.u8 	[%r223+22], %rs2519;
	st.shared.u8 	[%r223+23], %rs2520;
	st.shared.u8 	[%r223+24], %rs2521;
	st.shared.u8 	[%r223+25], %rs2522;
	st.shared.u8 	[%r223+26], %rs2523;
	st.shared.u8 	[%r223+27], %rs2524;
	st.shared.u8 	[%r223+28], %rs2525;
	st.shared.u8 	[%r223+29], %rs2526;
	st.shared.u8 	[%r223+30], %rs2527;
	st.shared.u8 	[%r223+31], %rs2528;
	add.s32 	%r345, %r345, 1;
	st.local.u8 	[%rd2], %rs4490;
	st.local.u8 	[%rd2+1], %rs4489;
	st.local.u8 	[%rd2+2], %rs4488;
	st.local.u8 	[%rd2+3], %rs4487;
	st.local.u8 	[%rd2+4], %rs4486;
	st.local.u8 	[%rd2+5], %rs4485;
	st.local.u8 	[%rd2+6], %rs4484;
	st.local.u8 	[%rd2+7], %rs4483;
	st.local.u8 	[%rd2+8], %rs4482;
	st.local.u8 	[%rd2+9], %rs4481;
	st.local.u8 	[%rd2+10], %rs4480;
	st.local.u8 	[%rd2+11], %rs4479;
	st.local.u8 	[%rd2+12], %rs4478;
	st.local.u8 	[%rd2+13], %rs4477;
	st.local.u8 	[%rd2+14], %rs4476;
	st.local.u8 	[%rd2+15], %rs4475;
	st.local.u8 	[%rd2+16], %rs4474;
	st.local.u8 	[%rd2+17], %rs4473;
	st.local.u8 	[%rd2+18], %rs4472;
	st.local.u8 	[%rd2+19], %rs4471;
	st.local.u8 	[%rd2+20], %rs4470;
	st.local.u8 	[%rd2+21], %rs4469;
	st.local.u8 	[%rd2+22], %rs4468;
	st.local.u8 	[%rd2+23], %rs4467;
	st.local.u8 	[%rd2+24], %rs4466;
	st.local.u8 	[%rd2+25], %rs4465;
	st.local.u8 	[%rd2+26], %rs4464;
	st.local.u8 	[%rd2+27], %rs4463;
	st.local.u8 	[%rd2+28], %rs4462;
	st.local.u8 	[%rd2+29], %rs4461;
	st.local.u8 	[%rd2+30], %rs4460;
	st.local.u8 	[%rd2+31], %rs4459;
$L__BB2_114:
	setp.eq.s32 	%p136, %r326, 3;
	or.pred  	%p138, %p136, %p132;
	@%p138 bra 	$L__BB2_118;
	mul.wide.u32 	%rd291, %r326, 8;
	add.s64 	%rd292, %rd1, %rd291;
	add.s32 	%r224, %r328, -1;
	cvt.u64.u32 	%rd293, %r224;
	add.s64 	%rd294, %rd292, %rd293;
	ld.local.u8 	%rs2529, [%rd294];
	add.s16 	%rs2530, %rs2529, -5;
	and.b16  	%rs2531, %rs2530, 255;
	setp.lt.u16 	%p139, %rs2531, 252;
	@%p139 bra 	$L__BB2_118;
	add.s32 	%r225, %r328, -2;
	cvt.u64.u32 	%rd295, %r225;
	add.s64 	%rd298, %rd292, %rd295;
	ld.local.u8 	%rs2532, [%rd298+8];
	setp.ne.s16 	%p140, %rs2532, 0;
	@%p140 bra 	$L__BB2_118;
	cvt.u64.u32 	%rd300, %r328;
	add.s64 	%rd302, %rd2, %rd291;
	add.s64 	%rd303, %rd302, %rd300;
	ld.local.u8 	%rs2533, [%rd303];
	add.s64 	%rd304, %rd302, %rd295;
	st.local.u8 	[%rd304+8], %rs2533;
	mov.b16 	%rs2534, 0;
	st.local.u8 	[%rd303], %rs2534;
	add.s64 	%rd306, %rd302, %rd293;
	st.local.u8 	[%rd306], %rs2534;
	mov.u32 	%r228, %tid.x;
	shl.b32 	%r229, %r228, 5;
	mov.u32 	%r230, _ZZ6expandP5BoardS0_iE1B;
	add.s32 	%r231, %r230, %r229;
	mad.lo.s32 	%r232, %r228, 672, %r231;
	shl.b32 	%r233, %r345, 5;
	add.s32 	%r234, %r232, %r233;
	ld.local.u8 	%rs2535, [%rd2];
	ld.local.u8 	%rs2536, [%rd2+1];
	ld.local.u8 	%rs2537, [%rd2+2];
	ld.local.u8 	%rs2538, [%rd2+3];
	ld.local.u8 	%rs2539, [%rd2+4];
	ld.local.u8 	%rs2540, [%rd2+5];
	ld.local.u8 	%rs2541, [%rd2+6];
	ld.local.u8 	%rs2542, [%rd2+7];
	ld.local.u8 	%rs2543, [%rd2+8];
	ld.local.u8 	%rs2544, [%rd2+9];
	ld.local.u8 	%rs2545, [%rd2+10];
	ld.local.u8 	%rs2546, [%rd2+11];
	ld.local.u8 	%rs2547, [%rd2+12];
	ld.local.u8 	%rs2548, [%rd2+13];
	ld.local.u8 	%rs2549, [%rd2+14];
	ld.local.u8 	%rs2550, [%rd2+15];
	ld.local.u8 	%rs2551, [%rd2+16];
	ld.local.u8 	%rs2552, [%rd2+17];
	ld.local.u8 	%rs2553, [%rd2+18];
	ld.local.u8 	%rs2554, [%rd2+19];
	ld.local.u8 	%rs2555, [%rd2+20];
	ld.local.u8 	%rs2556, [%rd2+21];
	ld.local.u8 	%rs2557, [%rd2+22];
	ld.local.u8 	%rs2558, [%rd2+23];
	ld.local.u8 	%rs2559, [%rd2+24];
	ld.local.u8 	%rs2560, [%rd2+25];
	ld.local.u8 	%rs2561, [%rd2+26];
	ld.local.u8 	%rs2562, [%rd2+27];
	ld.local.u8 	%rs2563, [%rd2+28];
	ld.local.u8 	%rs2564, [%rd2+29];
	ld.local.u8 	%rs2565, [%rd2+30];
	ld.local.u8 	%rs2566, [%rd2+31];
	st.shared.u8 	[%r234], %rs2535;
	st.shared.u8 	[%r234+1], %rs2536;
	st.shared.u8 	[%r234+2], %rs2537;
	st.shared.u8 	[%r234+3], %rs2538;
	st.shared.u8 	[%r234+4], %rs2539;
	st.shared.u8 	[%r234+5], %rs2540;
	st.shared.u8 	[%r234+6], %rs2541;
	st.shared.u8 	[%r234+7], %rs2542;
	st.shared.u8 	[%r234+8], %rs2543;
	st.shared.u8 	[%r234+9], %rs2544;
	st.shared.u8 	[%r234+10], %rs2545;
	st.shared.u8 	[%r234+11], %rs2546;
	st.shared.u8 	[%r234+12], %rs2547;
	st.shared.u8 	[%r234+13], %rs2548;
	st.shared.u8 	[%r234+14], %rs2549;
	st.shared.u8 	[%r234+15], %rs2550;
	st.shared.u8 	[%r234+16], %rs2551;
	st.shared.u8 	[%r234+17], %rs2552;
	st.shared.u8 	[%r234+18], %rs2553;
	st.shared.u8 	[%r234+19], %rs2554;
	st.shared.u8 	[%r234+20], %rs2555;
	st.shared.u8 	[%r234+21], %rs2556;
	st.shared.u8 	[%r234+22], %rs2557;
	st.shared.u8 	[%r234+23], %rs2558;
	st.shared.u8 	[%r234+24], %rs2559;
	st.shared.u8 	[%r234+25], %rs2560;
	st.shared.u8 	[%r234+26], %rs2561;
	st.shared.u8 	[%r234+27], %rs2562;
	st.shared.u8 	[%r234+28], %rs2563;
	st.shared.u8 	[%r234+29], %rs2564;
	st.shared.u8 	[%r234+30], %rs2565;
	st.shared.u8 	[%r234+31], %rs2566;
	add.s32 	%r345, %r345, 1;
	st.local.u8 	[%rd2], %rs4490;
	st.local.u8 	[%rd2+1], %rs4489;
	st.local.u8 	[%rd2+2], %rs4488;
	st.local.u8 	[%rd2+3], %rs4487;
	st.local.u8 	[%rd2+4], %rs4486;
	st.local.u8 	[%rd2+5], %rs4485;
	st.local.u8 	[%rd2+6], %rs4484;
	st.local.u8 	[%rd2+7], %rs4483;
	st.local.u8 	[%rd2+8], %rs4482;
	st.local.u8 	[%rd2+9], %rs4481;
	st.local.u8 	[%rd2+10], %rs4480;
	st.local.u8 	[%rd2+11], %rs4479;
	st.local.u8 	[%rd2+12], %rs4478;
	st.local.u8 	[%rd2+13], %rs4477;
	st.local.u8 	[%rd2+14], %rs4476;
	st.local.u8 	[%rd2+15], %rs4475;
	st.local.u8 	[%rd2+16], %rs4474;
	st.local.u8 	[%rd2+17], %rs4473;
	st.local.u8 	[%rd2+18], %rs4472;
	st.local.u8 	[%rd2+19], %rs4471;
	st.local.u8 	[%rd2+20], %rs4470;
	st.local.u8 	[%rd2+21], %rs4469;
	st.local.u8 	[%rd2+22], %rs4468;
	st.local.u8 	[%rd2+23], %rs4467;
	st.local.u8 	[%rd2+24], %rs4466;
	st.local.u8 	[%rd2+25], %rs4465;
	st.local.u8 	[%rd2+26], %rs4464;
	st.local.u8 	[%rd2+27], %rs4463;
	st.local.u8 	[%rd2+28], %rs4462;
	st.local.u8 	[%rd2+29], %rs4461;
	st.local.u8 	[%rd2+30], %rs4460;
	st.local.u8 	[%rd2+31], %rs4459;
$L__BB2_118:
	setp.ne.s16 	%p141, %rs706, 7;
	@%p141 bra 	$L__BB2_147;
	setp.eq.s32 	%p142, %r326, 3;
	and.b32  	%r235, %r328, 1;
	setp.eq.b32 	%p143, %r235, 1;
	setp.ne.s32 	%p144, %r328, 7;
	and.pred  	%p10, %p144, %p143;
	not.pred 	%p145, %p10;
	or.pred  	%p146, %p142, %p145;
	@%p146 bra 	$L__BB2_122;
	mul.wide.u32 	%rd307, %r326, 8;
	add.s64 	%rd308, %rd1, %rd307;
	cvt.u64.u32 	%rd309, %r328;
	add.s64 	%rd310, %rd308, %rd309;
	ld.local.u8 	%rs2567, [%rd310+9];
	setp.ne.s16 	%p147, %rs2567, 0;
	@%p147 bra 	$L__BB2_122;
	add.s64 	%rd313, %rd2, %rd307;
	add.s64 	%rd314, %rd313, %rd309;
	ld.local.u8 	%rs2568, [%rd314];
	st.local.u8 	[%rd314+9], %rs2568;
	mov.b16 	%rs2569, 0;
	st.local.u8 	[%rd314], %rs2569;
	mov.u32 	%r236, %tid.x;
	shl.b32 	%r237, %r236, 5;
	mov.u32 	%r238, _ZZ6expandP5BoardS0_iE1B;
	add.s32 	%r239, %r238, %r237;
	mad.lo.s32 	%r240, %r236, 672, %r239;
	shl.b32 	%r241, %r345, 5;
	add.s32 	%r242, %r240, %r241;
	ld.local.u8 	%rs2570, [%rd2];
	ld.local.u8 	%rs2571, [%rd2+1];
	ld.local.u8 	%rs2572, [%rd2+2];
	ld.local.u8 	%rs2573, [%rd2+3];
	ld.local.u8 	%rs2574, [%rd2+4];
	ld.local.u8 	%rs2575, [%rd2+5];
	ld.local.u8 	%rs2576, [%rd2+6];
	ld.local.u8 	%rs2577, [%rd2+7];
	ld.local.u8 	%rs2578, [%rd2+8];
	ld.local.u8 	%rs2579, [%rd2+9];
	ld.local.u8 	%rs2580, [%rd2+10];
	ld.local.u8 	%rs2581, [%rd2+11];
	ld.local.u8 	%rs2582, [%rd2+12];
	ld.local.u8 	%rs2583, [%rd2+13];
	ld.local.u8 	%rs2584, [%rd2+14];
	ld.local.u8 	%rs2585, [%rd2+15];
	ld.local.u8 	%rs2586, [%rd2+16];
	ld.local.u8 	%rs2587, [%rd2+17];
	ld.local.u8 	%rs2588, [%rd2+18];
	ld.local.u8 	%rs2589, [%rd2+19];
	ld.local.u8 	%rs2590, [%rd2+20];
	ld.local.u8 	%rs2591, [%rd2+21];
	ld.local.u8 	%rs2592, [%rd2+22];
	ld.local.u8 	%rs2593, [%rd2+23];
	ld.local.u8 	%rs2594, [%rd2+24];
	ld.local.u8 	%rs2595, [%rd2+25];
	ld.local.u8 	%rs2596, [%rd2+26];
	ld.local.u8 	%rs2597, [%rd2+27];
	ld.local.u8 	%rs2598, [%rd2+28];
	ld.local.u8 	%rs2599, [%rd2+29];
	ld.local.u8 	%rs2600, [%rd2+30];
	ld.local.u8 	%rs2601, [%rd2+31];
	st.shared.u8 	[%r242], %rs2570;
	st.shared.u8 	[%r242+1], %rs2571;
	st.shared.u8 	[%r242+2], %rs2572;
	st.shared.u8 	[%r242+3], %rs2573;
	st.shared.u8 	[%r242+4], %rs2574;
	st.shared.u8 	[%r242+5], %rs2575;
	st.shared.u8 	[%r242+6], %rs2576;
	st.shared.u8 	[%r242+7], %rs2577;
	st.shared.u8 	[%r242+8], %rs2578;
	st.shared.u8 	[%r242+9], %rs2579;
	st.shared.u8 	[%r242+10], %rs2580;
	st.shared.u8 	[%r242+11], %rs2581;
	st.shared.u8 	[%r242+12], %rs2582;
	st.shared.u8 	[%r242+13], %rs2583;
	st.shared.u8 	[%r242+14], %rs2584;
	st.shared.u8 	[%r242+15], %rs2585;
	st.shared.u8 	[%r242+16], %rs2586;
	st.shared.u8 	[%r242+17], %rs2587;
	st.shared.u8 	[%r242+18], %rs2588;
	st.shared.u8 	[%r242+19], %rs2589;
	st.shared.u8 	[%r242+20], %rs2590;
	st.shared.u8 	[%r242+21], %rs2591;
	st.shared.u8 	[%r242+22], %rs2592;
	st.shared.u8 	[%r242+23], %rs2593;
	st.shared.u8 	[%r242+24], %rs2594;
	st.shared.u8 	[%r242+25], %rs2595;
	st.shared.u8 	[%r242+26], %rs2596;
	st.shared.u8 	[%r242+27], %rs2597;
	st.shared.u8 	[%r242+28], %rs2598;
	st.shared.u8 	[%r242+29], %rs2599;
	st.shared.u8 	[%r242+30], %rs2600;
	st.shared.u8 	[%r242+31], %rs2601;
	add.s32 	%r345, %r345, 1;
	st.local.u8 	[%rd2], %rs4490;
	st.local.u8 	[%rd2+1], %rs4489;
	st.local.u8 	[%rd2+2], %rs4488;
	st.local.u8 	[%rd2+3], %rs4487;
	st.local.u8 	[%rd2+4], %rs4486;
	st.local.u8 	[%rd2+5], %rs4485;
	st.local.u8 	[%rd2+6], %rs4484;
	st.local.u8 	[%rd2+7], %rs4483;
	st.local.u8 	[%rd2+8], %rs4482;
	st.local.u8 	[%rd2+9], %rs4481;
	st.local.u8 	[%rd2+10], %rs4480;
	st.local.u8 	[%rd2+11], %rs4479;
	st.local.u8 	[%rd2+12], %rs4478;
	st.local.u8 	[%rd2+13], %rs4477;
	st.local.u8 	[%rd2+14], %rs4476;
	st.local.u8 	[%rd2+15], %rs4475;
	st.local.u8 	[%rd2+16], %rs4474;
	st.local.u8 	[%rd2+17], %rs4473;
	st.local.u8 	[%rd2+18], %rs4472;
	st.local.u8 	[%rd2+19], %rs4471;
	st.local.u8 	[%rd2+20], %rs4470;
	st.local.u8 	[%rd2+21], %rs4469;
	st.local.u8 	[%rd2+22], %rs4468;
	st.local.u8 	[%rd2+23], %rs4467;
	st.local.u8 	[%rd2+24], %rs4466;
	st.local.u8 	[%rd2+25], %rs4465;
	st.local.u8 	[%rd2+26], %rs4464;
	st.local.u8 	[%rd2+27], %rs4463;
	st.local.u8 	[%rd2+28], %rs4462;
	st.local.u8 	[%rd2+29], %rs4461;
	st.local.u8 	[%rd2+30], %rs4460;
	st.local.u8 	[%rd2+31], %rs4459;
$L__BB2_122:
	@%p145 bra 	$L__BB2_125;
	mul.wide.u32 	%rd315, %r326, 8;
	add.s64 	%rd316, %rd1, %rd315;
	cvt.u64.u32 	%rd317, %r328;
	add.s64 	%rd318, %rd316, %rd317;
	ld.local.u8 	%rs2602, [%rd318+1];
	setp.ne.s16 	%p149, %rs2602, 0;
	@%p149 bra 	$L__BB2_125;
	add.s64 	%rd321, %rd2, %rd315;
	add.s64 	%rd322, %rd321, %rd317;
	ld.local.u8 	%rs2603, [%rd322];
	st.local.u8 	[%rd322+1], %rs2603;
	mov.b16 	%rs2604, 0;
	st.local.u8 	[%rd322], %rs2604;
	mov.u32 	%r243, %tid.x;
	shl.b32 	%r244, %r243, 5;
	mov.u32 	%r245, _ZZ6expandP5BoardS0_iE1B;
	add.s32 	%r246, %r245, %r244;
	mad.lo.s32 	%r247, %r243, 672, %r246;
	shl.b32 	%r248, %r345, 5;
	add.s32 	%r249, %r247, %r248;
	ld.local.u8 	%rs2605, [%rd2];
	ld.local.u8 	%rs2606, [%rd2+1];
	ld.local.u8 	%rs2607, [%rd2+2];
	ld.local.u8 	%rs2608, [%rd2+3];
	ld.local.u8 	%rs2609, [%rd2+4];
	ld.local.u8 	%rs2610, [%rd2+5];
	ld.local.u8 	%rs2611, [%rd2+6];
	ld.local.u8 	%rs2612, [%rd2+7];
	ld.local.u8 	%rs2613, [%rd2+8];
	ld.local.u8 	%rs2614, [%rd2+9];
	ld.local.u8 	%rs2615, [%rd2+10];
	ld.local.u8 	%rs2616, [%rd2+11];
	ld.local.u8 	%rs2617, [%rd2+12];
	ld.local.u8 	%rs2618, [%rd2+13];
	ld.local.u8 	%rs2619, [%rd2+14];
	ld.local.u8 	%rs2620, [%rd2+15];
	ld.local.u8 	%rs2621, [%rd2+16];
	ld.local.u8 	%rs2622, [%rd2+17];
	ld.local.u8 	%rs2623, [%rd2+18];
	ld.local.u8 	%rs2624, [%rd2+19];
	ld.local.u8 	%rs2625, [%rd2+20];
	ld.local.u8 	%rs2626, [%rd2+21];
	ld.local.u8 	%rs2627, [%rd2+22];
	ld.local.u8 	%rs2628, [%rd2+23];
	ld.local.u8 	%rs2629, [%rd2+24];
	ld.local.u8 	%rs2630, [%rd2+25];
	ld.local.u8 	%rs2631, [%rd2+26];
	ld.local.u8 	%rs2632, [%rd2+27];
	ld.local.u8 	%rs2633, [%rd2+28];
	ld.local.u8 	%rs2634, [%rd2+29];
	ld.local.u8 	%rs2635, [%rd2+30];
	ld.local.u8 	%rs2636, [%rd2+31];
	st.shared.u8 	[%r249], %rs2605;
	st.shared.u8 	[%r249+1], %rs2606;
	st.shared.u8 	[%r249+2], %rs2607;
	st.shared.u8 	[%r249+3], %rs2608;
	st.shared.u8 	[%r249+4], %rs2609;
	st.shared.u8 	[%r249+5], %rs2610;
	st.shared.u8 	[%r249+6], %rs2611;
	st.shared.u8 	[%r249+7], %rs2612;
	st.shared.u8 	[%r249+8], %rs2613;
	st.shared.u8 	[%r249+9], %rs2614;
	st.shared.u8 	[%r249+10], %rs2615;
	st.shared.u8 	[%r249+11], %rs2616;
	st.shared.u8 	[%r249+12], %rs2617;
	st.shared.u8 	[%r249+13], %rs2618;
	st.shared.u8 	[%r249+14], %rs2619;
	st.shared.u8 	[%r249+15], %rs2620;
	st.shared.u8 	[%r249+16], %rs2621;
	st.shared.u8 	[%r249+17], %rs2622;
	st.shared.u8 	[%r249+18], %rs2623;
	st.shared.u8 	[%r249+19], %rs2624;
	st.shared.u8 	[%r249+20], %rs2625;
	st.shared.u8 	[%r249+21], %rs2626;
	st.shared.u8 	[%r249+22], %rs2627;
	st.shared.u8 	[%r249+23], %rs2628;
	st.shared.u8 	[%r249+24], %rs2629;
	st.shared.u8 	[%r249+25], %rs2630;
	st.shared.u8 	[%r249+26], %rs2631;
	st.shared.u8 	[%r249+27], %rs2632;
	st.shared.u8 	[%r249+28], %rs2633;
	st.shared.u8 	[%r249+29], %rs2634;
	st.shared.u8 	[%r249+30], %rs2635;
	st.shared.u8 	[%r249+31], %rs2636;
	add.s32 	%r345, %r345, 1;
	st.local.u8 	[%rd2], %rs4490;
	st.local.u8 	[%rd2+1], %rs4489;
	st.local.u8 	[%rd2+2], %rs4488;
	st.local.u8 	[%rd2+3], %rs4487;
	st.local.u8 	[%rd2+4], %rs4486;
	st.local.u8 	[%rd2+5], %rs4485;
	st.local.u8 	[%rd2+6], %rs4484;
	st.local.u8 	[%rd2+7], %rs4483;
	st.local.u8 	[%rd2+8], %rs4482;
	st.local.u8 	[%rd2+9], %rs4481;
	st.local.u8 	[%rd2+10], %rs4480;
	st.local.u8 	[%rd2+11], %rs4479;
	st.local.u8 	[%rd2+12], %rs4478;
	st.local.u8 	[%rd2+13], %rs4477;
	st.local.u8 	[%rd2+14], %rs4476;
	st.local.u8 	[%rd2+15], %rs4475;
	st.local.u8 	[%rd2+16], %rs4474;
	st.local.u8 	[%rd2+17], %rs4473;
	st.local.u8 	[%rd2+18], %rs4472;
	st.local.u8 	[%rd2+19], %rs4471;
	st.local.u8 	[%rd2+20], %rs4470;
	st.local.u8 	[%rd2+21], %rs4469;
	st.local.u8 	[%rd2+22], %rs4468;
	st.local.u8 	[%rd2+23], %rs4467;
	st.local.u8 	[%rd2+24], %rs4466;
	st.local.u8 	[%rd2+25], %rs4465;
	st.local.u8 	[%rd2+26], %rs4464;
	st.local.u8 	[%rd2+27], %rs4463;
	st.local.u8 	[%rd2+28], %rs4462;
	st.local.u8 	[%rd2+29], %rs4461;
	st.local.u8 	[%rd2+30], %rs4460;
	st.local.u8 	[%rd2+31], %rs4459;
$L__BB2_125:
	setp.eq.s32 	%p150, %r326, 0;
	setp.eq.b32 	%p151, %r235, 1;
	or.pred  	%p152, %p150, %p151;
	@%p152 bra 	$L__BB2_128;
	mul.wide.u32 	%rd323, %r326, 8;
	add.s64 	%rd324, %rd1, %rd323;
	cvt.u64.u32 	%rd325, %r328;
	add.s64 	%rd326, %rd324, %rd325;
	ld.local.u8 	%rs2637, [%rd326+-7];
	setp.ne.s16 	%p154, %rs2637, 0;
	@%p154 bra 	$L__BB2_129;
	add.s64 	%rd329, %rd2, %rd323;
	add.s64 	%rd330, %rd329, %rd325;
	ld.local.u8 	%rs2638, [%rd330];
	st.local.u8 	[%rd330+-7], %rs2638;
	mov.b16 	%rs2639, 0;
	st.local.u8 	[%rd330], %rs2639;
	mov.u32 	%r250, %tid.x;
	shl.b32 	%r251, %r250, 5;
	mov.u32 	%r252, _ZZ6expandP5BoardS0_iE1B;
	add.s32 	%r253, %r252, %r251;
	mad.lo.s32 	%r254, %r250, 672, %r253;
	shl.b32 	%r255, %r345, 5;
	add.s32 	%r256, %r254, %r255;
	ld.local.u8 	%rs2640, [%rd2];
	ld.local.u8 	%rs2641, [%rd2+1];
	ld.local.u8 	%rs2642, [%rd2+2];
	ld.local.u8 	%rs2643, [%rd2+3];
	ld.local.u8 	%rs2644, [%rd2+4];
	ld.local.u8 	%rs2645, [%rd2+5];
	ld.local.u8 	%rs2646, [%rd2+6];
	ld.local.u8 	%rs2647, [%rd2+7];
	ld.local.u8 	%rs2648, [%rd2+8];
	ld.local.u8 	%rs2649, [%rd2+9];
	ld.local.u8 	%rs2650, [%rd2+10];
	ld.local.u8 	%rs2651, [%rd2+11];
	ld.local.u8 	%rs2652, [%rd2+12];
	ld.local.u8 	%rs2653, [%rd2+13];
	ld.local.u8 	%rs2654, [%rd2+14];
	ld.local.u8 	%rs2655, [%rd2+15];
	ld.local.u8 	%rs2656, [%rd2+16];
	ld.local.u8 	%rs2657, [%rd2+17];
	ld.local.u8 	%rs2658, [%rd2+18];
	ld.local.u8 	%rs2659, [%rd2+19];
	ld.local.u8 	%rs2660, [%rd2+20];
	ld.local.u8 	%rs2661, [%rd2+21];
	ld.local.u8 	%rs2662, [%rd2+22];
	ld.local.u8 	%rs2663, [%rd2+23];
	ld.local.u8 	%rs2664, [%rd2+24];
	ld.local.u8 	%rs2665, [%rd2+25];
	ld.local.u8 	%rs2666, [%rd2+26];
	ld.local.u8 	%rs2667, [%rd2+27];
	ld.local.u8 	%rs2668, [%rd2+28];
	ld.local.u8 	%rs2669, [%rd2+29];
	ld.local.u8 	%rs2670, [%rd2+30];
	ld.local.u8 	%rs2671, [%rd2+31];
	st.shared.u8 	[%r256], %rs2640;
	st.shared.u8 	[%r256+1], %rs2641;
	st.shared.u8 	[%r256+2], %rs2642;
	st.shared.u8 	[%r256+3], %rs2643;
	st.shared.u8 	[%r256+4], %rs2644;
	st.shared.u8 	[%r256+5], %rs2645;
	st.shared.u8 	[%r256+6], %rs2646;
	st.shared.u8 	[%r256+7], %rs2647;
	st.shared.u8 	[%r256+8], %rs2648;
	st.shared.u8 	[%r256+9], %rs2649;
	st.shared.u8 	[%r256+10], %rs2650;
	st.shared.u8 	[%r256+11], %rs2651;
	st.shared.u8 	[%r256+12], %rs2652;
	st.shared.u8 	[%r256+13], %rs2653;
	st.shared.u8 	[%r256+14], %rs2654;
	st.shared.u8 	[%r256+15], %rs2655;
	st.shared.u8 	[%r256+16], %rs2656;
	st.shared.u8 	[%r256+17], %rs2657;
	st.shared.u8 	[%r256+18], %rs2658;
	st.shared.u8 	[%r256+19], %rs2659;
	st.shared.u8 	[%r256+20], %rs2660;
	st.shared.u8 	[%r256+21], %rs2661;
	st.shared.u8 	[%r256+22], %rs2662;
	st.shared.u8 	[%r256+23], %rs2663;
	st.shared.u8 	[%r256+24], %rs2664;
	st.shared.u8 	[%r256+25], %rs2665;
	st.shared.u8 	[%r256+26], %rs2666;
	st.shared.u8 	[%r256+27], %rs2667;
	st.shared.u8 	[%r256+28], %rs2668;
	st.shared.u8 	[%r256+29], %rs2669;
	st.shared.u8 	[%r256+30], %rs2670;
	st.shared.u8 	[%r256+31], %rs2671;
	add.s32 	%r345, %r345, 1;
	st.local.u8 	[%rd2], %rs4490;
	st.local.u8 	[%rd2+1], %rs4489;
	st.local.u8 	[%rd2+2], %rs4488;
	st.local.u8 	[%rd2+3], %rs4487;
	st.local.u8 	[%rd2+4], %rs4486;
	st.local.u8 	[%rd2+5], %rs4485;
	st.local.u8 	[%rd2+6], %rs4484;
	st.local.u8 	[%rd2+7], %rs4483;
	st.local.u8 	[%rd2+8], %rs4482;
	st.local.u8 	[%rd2+9], %rs4481;
	st.local.u8 	[%rd2+10], %rs4480;
	st.local.u8 	[%rd2+11], %rs4479;
	st.local.u8 	[%rd2+12], %rs4478;
	st.local.u8 	[%rd2+13], %rs4477;
	st.local.u8 	[%rd2+14], %rs4476;
	st.local.u8 	[%rd2+15], %rs4475;
	st.local.u8 	[%rd2+16], %rs4474;
	st.local.u8 	[%rd2+17], %rs4473;
	st.local.u8 	[%rd2+18], %rs4472;
	st.local.u8 	[%rd2+19], %rs4471;
	st.local.u8 	[%rd2+20], %rs4470;
	st.local.u8 	[%rd2+21], %rs4469;
	st.local.u8 	[%rd2+22], %rs4468;
	st.local.u8 	[%rd2+23], %rs4467;
	st.local.u8 	[%rd2+24], %rs4466;
	st.local.u8 	[%rd2+25], %rs4465;
	st.local.u8 	[%rd2+26], %rs4464;
	st.local.u8 	[%rd2+27], %rs4463;
	st.local.u8 	[%rd2+28], %rs4462;
	st.local.u8 	[%rd2+29], %rs4461;
	st.local.u8 	[%rd2+30], %rs4460;
	st.local.u8 	[%rd2+31], %rs4459;
	bra.uni 	$L__BB2_129;
$L__BB2_128:
	setp.ne.s32 	%p153, %r235, 0;
	@%p153 bra 	$L__BB2_131;
$L__BB2_129:
	mul.wide.u32 	%rd331, %r326, 8;
	add.s64 	%rd332, %rd1, %rd331;
	cvt.u64.u32 	%rd333, %r328;
	add.s64 	%rd334, %rd332, %rd333;
	ld.local.u8 	%rs2672, [%rd334+1];
	setp.ne.s16 	%p155, %rs2672, 0;
	@%p155 bra 	$L__BB2_131;
	add.s64 	%rd337, %rd2, %rd331;
	add.s64 	%rd338, %rd337, %rd333;
	ld.local.u8 	%rs2673, [%rd338];
	st.local.u8 	[%rd338+1], %rs2673;
	mov.b16 	%rs2674, 0;
	st.local.u8 	[%rd338], %rs2674;
	mov.u32 	%r257, %tid.x;
	shl.b32 	%r258, %r257, 5;
	mov.u32 	%r259, _ZZ6expandP5BoardS0_iE1B;
	add.s32 	%r260, %r259, %r258;
	mad.lo.s32 	%r261, %r257, 672, %r260;
	shl.b32 	%r262, %r345, 5;
	add.s32 	%r263, %r261, %r262;
	ld.local.u8 	%rs2675, [%rd2];
	ld.local.u8 	%rs2676, [%rd2+1];
	ld.local.u8 	%rs2677, [%rd2+2];
	ld.local.u8 	%rs2678, [%rd2+3];
	ld.local.u8 	%rs2679, [%rd2+4];
	ld.local.u8 	%rs2680, [%rd2+5];
	ld.local.u8 	%rs2681, [%rd2+6];
	ld.local.u8 	%rs2682, [%rd2+7];
	ld.local.u8 	%rs2683, [%rd2+8];
	ld.local.u8 	%rs2684, [%rd2+9];
	ld.local.u8 	%rs2685, [%rd2+10];
	ld.local.u8 	%rs2686, [%rd2+11];
	ld.local.u8 	%rs2687, [%rd2+12];
	ld.local.u8 	%rs2688, [%rd2+13];
	ld.local.u8 	%rs2689, [%rd2+14];
	ld.local.u8 	%rs2690, [%rd2+15];
	ld.local.u8 	%rs2691, [%rd2+16];
	ld.local.u8 	%rs2692, [%rd2+17];
	ld.local.u8 	%rs2693, [%rd2+18];
	ld.local.u8 	%rs2694, [%rd2+19];
	ld.local.u8 	%rs2695, [%rd2+20];
	ld.local.u8 	%rs2696, [%rd2+21];
	ld.local.u8 	%rs2697, [%rd2+22];
	ld.local.u8 	%rs2698, [%rd2+23];
	ld.local.u8 	%rs2699, [%rd2+24];
	ld.local.u8 	%rs2700, [%rd2+25];
	ld.local.u8 	%rs2701, [%rd2+26];
	ld.local.u8 	%rs2702, [%rd2+27];
	ld.local.u8 	%rs2703, [%rd2+28];
	ld.local.u8 	%rs2704, [%rd2+29];
	ld.local.u8 	%rs2705, [%rd2+30];
	ld.local.u8 	%rs2706, [%rd2+31];
	st.shared.u8 	[%r263], %rs2675;
	st.shared.u8 	[%r263+1], %rs2676;
	st.shared.u8 	[%r263+2], %rs2677;
	st.shared.u8 	[%r263+3], %rs2678;
	st.shared.u8 	[%r263+4], %rs2679;
	st.shared.u8 	[%r263+5], %rs2680;
	st.shared.u8 	[%r263+6], %rs2681;
	st.shared.u8 	[%r263+7], %rs2682;
	st.shared.u8 	[%r263+8], %rs2683;
	st.shared.u8 	[%r263+9], %rs2684;
	st.shared.u8 	[%r263+10], %rs2685;
	st.shared.u8 	[%r263+11], %rs2686;
	st.shared.u8 	[%r263+12], %rs2687;
	st.shared.u8 	[%r263+13], %rs2688;
	st.shared.u8 	[%r263+14], %rs2689;
	st.shared.u8 	[%r263+15], %rs2690;
	st.shared.u8 	[%r263+16], %rs2691;
	st.shared.u8 	[%r263+17], %rs2692;
	st.shared.u8 	[%r263+18], %rs2693;
	st.shared.u8 	[%r263+19], %rs2694;
	st.shared.u8 	[%r263+20], %rs2695;
	st.shared.u8 	[%r263+21], %rs2696;
	st.shared.u8 	[%r263+22], %rs2697;
	st.shared.u8 	[%r263+23], %rs2698;
	st.shared.u8 	[%r263+24], %rs2699;
	st.shared.u8 	[%r263+25], %rs2700;
	st.shared.u8 	[%r263+26], %rs2701;
	st.shared.u8 	[%r263+27], %rs2702;
	st.shared.u8 	[%r263+28], %rs2703;
	st.shared.u8 	[%r263+29], %rs2704;
	st.shared.u8 	[%r263+30], %rs2705;
	st.shared.u8 	[%r263+31], %rs2706;
	add.s32 	%r345, %r345, 1;
	st.local.u8 	[%rd2], %rs4490;
	st.local.u8 	[%rd2+1], %rs4489;
	st.local.u8 	[%rd2+2], %rs4488;
	st.local.u8 	[%rd2+3], %rs4487;
	st.local.u8 	[%rd2+4], %rs4486;
	st.local.u8 	[%rd2+5], %rs4485;
	st.local.u8 	[%rd2+6], %rs4484;
	st.local.u8 	[%rd2+7], %rs4483;
	st.local.u8 	[%rd2+8], %rs4482;
	st.local.u8 	[%rd2+9], %rs4481;
	st.local.u8 	[%rd2+10], %rs4480;
	st.local.u8 	[%rd2+11], %rs4479;
	st.local.u8 	[%rd2+12], %rs4478;
	st.local.u8 	[%rd2+13], %rs4477;
	st.local.u8 	[%rd2+14], %rs4476;
	st.local.u8 	[%rd2+15], %rs4475;
	st.local.u8 	[%rd2+16], %rs4474;
	st.local.u8 	[%rd2+17], %rs4473;
	st.local.u8 	[%rd2+18], %rs4472;
	st.local.u8 	[%rd2+19], %rs4471;
	st.local.u8 	[%rd2+20], %rs4470;
	st.local.u8 	[%rd2+21], %rs4469;
	st.local.u8 	[%rd2+22], %rs4468;
	st.local.u8 	[%rd2+23], %rs4467;
	st.local.u8 	[%rd2+24], %rs4466;
	st.local.u8 	[%rd2+25], %rs4465;
	st.local.u8 	[%rd2+26], %rs4464;
	st.local.u8 	[%rd2+27], %rs4463;
	st.local.u8 	[%rd2+28], %rs4462;
	st.local.u8 	[%rd2+29], %rs4461;
	st.local.u8 	[%rd2+30], %rs4460;
	st.local.u8 	[%rd2+31], %rs4459;
$L__BB2_131:
	setp.eq.b32 	%p156, %r235, 1;
	setp.eq.s32 	%p157, %r326, 3;
	setp.lt.u32 	%p158, %r328, 6;
	and.pred  	%p11, %p156, %p158;
	not.pred 	%p159, %p11;
	or.pred  	%p160, %p157, %p159;
	@%p160 bra 	$L__BB2_135;
	mul.wide.u32 	%rd339, %r326, 8;
	add.s64 	%rd340, %rd1, %rd339;
	cvt.u64.u32 	%rd341, %r328;
	add.s64 	%rd15, %rd340, %rd341;
	ld.local.u8 	%rs2707, [%rd15+9];
	add.s16 	%rs2708, %rs2707, -5;
	and.b16  	%rs2709, %rs2708, 255;
	setp.lt.u16 	%p161, %rs2709, 252;
	@%p161 bra 	$L__BB2_135;
	ld.local.u8 	%rs2710, [%rd15+10];
	setp.ne.s16 	%p162, %rs2710, 0;
	@%p162 bra 	$L__BB2_135;
	add.s64 	%rd344, %rd2, %rd339;
	add.s64 	%rd345, %rd344, %rd341;
	ld.local.u8 	%rs2711, [%rd345];
	st.local.u8 	[%rd345+10], %rs2711;
	mov.b16 	%rs2712, 0;
	st.local.u8 	[%rd345], %rs2712;
	st.local.u8 	[%rd345+9], %rs2712;
	mov.u32 	%r265, %tid.x;
	shl.b32 	%r266, %r265, 5;
	mov.u32 	%r267, _ZZ6expandP5BoardS0_iE1B;
	add.s32 	%r268, %r267, %r266;
	mad.lo.s32 	%r269, %r265, 672, %r268;
	shl.b32 	%r270, %r345, 5;
	add.s32 	%r271, %r269, %r270;
	ld.local.u8 	%rs2713, [%rd2];
	ld.local.u8 	%rs2714, [%rd2+1];
	ld.local.u8 	%rs2715, [%rd2+2];
	ld.local.u8 	%rs2716, [%rd2+3];
	ld.local.u8 	%rs2717, [%rd2+4];
	ld.local.u8 	%rs2718, [%rd2+5];
	ld.local.u8 	%rs2719, [%rd2+6];
	ld.local.u8 	%rs2720, [%rd2+7];
	ld.local.u8 	%rs2721, [%rd2+8];
	ld.local.u8 	%rs2722, [%rd2+9];
	ld.local.u8 	%rs2723, [%rd2+10];
	ld.local.u8 	%rs2724, [%rd2+11];
	ld.local.u8 	%rs2725, [%rd2+12];
	ld.local.u8 	%rs2726, [%rd2+13];
	ld.local.u8 	%rs2727, [%rd2+14];
	ld.local.u8 	%rs2728, [%rd2+15];
	ld.local.u8 	%rs2729, [%rd2+16];
	ld.local.u8 	%rs2730, [%rd2+17];
	ld.local.u8 	%rs2731, [%rd2+18];
	ld.local.u8 	%rs2732, [%rd2+19];
	ld.local.u8 	%rs2733, [%rd2+20];
	ld.local.u8 	%rs2734, [%rd2+21];
	ld.local.u8 	%rs2735, [%rd2+22];
	ld.local.u8 	%rs2736, [%rd2+23];
	ld.local.u8 	%rs2737, [%rd2+24];
	ld.local.u8 	%rs2738, [%rd2+25];
	ld.local.u8 	%rs2739, [%rd2+26];
	ld.local.u8 	%rs2740, [%rd2+27];
	ld.local.u8 	%rs2741, [%rd2+28];
	ld.local.u8 	%rs2742, [%rd2+29];
	ld.local.u8 	%rs2743, [%rd2+30];
	ld.local.u8 	%rs2744, [%rd2+31];
	st.shared.u8 	[%r271], %rs2713;
	st.shared.u8 	[%r271+1], %rs2714;
	st.shared.u8 	[%r271+2], %rs2715;
	st.shared.u8 	[%r271+3], %rs2716;
	st.shared.u8 	[%r271+4], %rs2717;
	st.shared.u8 	[%r271+5], %rs2718;
	st.shared.u8 	[%r271+6], %rs2719;
	st.shared.u8 	[%r271+7], %rs2720;
	st.shared.u8 	[%r271+8], %rs2721;
	st.shared.u8 	[%r271+9], %rs2722;
	st.shared.u8 	[%r271+10], %rs2723;
	st.shared.u8 	[%r271+11], %rs2724;
	st.shared.u8 	[%r271+12], %rs2725;
	st.shared.u8 	[%r271+13], %rs2726;
	st.shared.u8 	[%r271+14], %rs2727;
	st.shared.u8 	[%r271+15], %rs2728;
	st.shared.u8 	[%r271+16], %rs2729;
	st.shared.u8 	[%r271+17], %rs2730;
	st.shared.u8 	[%r271+18], %rs2731;
	st.shared.u8 	[%r271+19], %rs2732;
	st.shared.u8 	[%r271+20], %rs2733;
	st.shared.u8 	[%r271+21], %rs2734;
	st.shared.u8 	[%r271+22], %rs2735;
	st.shared.u8 	[%r271+23], %rs2736;
	st.shared.u8 	[%r271+24], %rs2737;
	st.shared.u8 	[%r271+25], %rs2738;
	st.shared.u8 	[%r271+26], %rs2739;
	st.shared.u8 	[%r271+27], %rs2740;
	st.shared.u8 	[%r271+28], %rs2741;
	st.shared.u8 	[%r271+29], %rs2742;
	st.shared.u8 	[%r271+30], %rs2743;
	st.shared.u8 	[%r271+31], %rs2744;
	add.s32 	%r345, %r345, 1;
	st.local.u8 	[%rd2], %rs4490;
	st.local.u8 	[%rd2+1], %rs4489;
	st.local.u8 	[%rd2+2], %rs4488;
	st.local.u8 	[%rd2+3], %rs4487;
	st.local.u8 	[%rd2+4], %rs4486;
	st.local.u8 	[%rd2+5], %rs4485;
	st.local.u8 	[%rd2+6], %rs4484;
	st.local.u8 	[%rd2+7], %rs4483;
	st.local.u8 	[%rd2+8], %rs4482;
	st.local.u8 	[%rd2+9], %rs4481;
	st.local.u8 	[%rd2+10], %rs4480;
	st.local.u8 	[%rd2+11], %rs4479;
	st.local.u8 	[%rd2+12], %rs4478;
	st.local.u8 	[%rd2+13], %rs4477;
	st.local.u8 	[%rd2+14], %rs4476;
	st.local.u8 	[%rd2+15], %rs4475;
	st.local.u8 	[%rd2+16], %rs4474;
	st.local.u8 	[%rd2+17], %rs4473;
	st.local.u8 	[%rd2+18], %rs4472;
	st.local.u8 	[%rd2+19], %rs4471;
	st.local.u8 	[%rd2+20], %rs4470;
	st.local.u8 	[%rd2+21], %rs4469;
	st.local.u8 	[%rd2+22], %rs4468;
	st.local.u8 	[%rd2+23], %rs4467;
	st.local.u8 	[%rd2+24], %rs4466;
	st.local.u8 	[%rd2+25], %rs4465;
	st.local.u8 	[%rd2+26], %rs4464;
	st.local.u8 	[%rd2+27], %rs4463;
	st.local.u8 	[%rd2+28], %rs4462;
	st.local.u8 	[%rd2+29], %rs4461;
	st.local.u8 	[%rd2+30], %rs4460;
	st.local.u8 	[%rd2+31], %rs4459;
$L__BB2_135:
	setp.eq.s32 	%p163, %r326, 0;
	or.pred  	%p165, %p163, %p159;
	@%p165 bra 	$L__BB2_139;
	mul.wide.u32 	%rd346, %r326, 8;
	add.s64 	%rd347, %rd1, %rd346;
	cvt.u64.u32 	%rd348, %r328;
	add.s64 	%rd16, %rd347, %rd348;
	ld.local.u8 	%rs2745, [%rd16+1];
	add.s16 	%rs2746, %rs2745, -5;
	and.b16  	%rs2747, %rs2746, 255;
	setp.lt.u16 	%p166, %rs2747, 252;
	@%p166 bra 	$L__BB2_139;
	ld.local.u8 	%rs2748, [%rd16+-6];
	setp.ne.s16 	%p167, %rs2748, 0;
	@%p167 bra 	$L__BB2_139;
	add.s64 	%rd351, %rd2, %rd346;
	add.s64 	%rd352, %rd351, %rd348;
	ld.local.u8 	%rs2749, [%rd352];
	st.local.u8 	[%rd352+-6], %rs2749;
	mov.b16 	%rs2750, 0;
	st.local.u8 	[%rd352], %rs2750;
	st.local.u8 	[%rd352+1], %rs2750;
	mov.u32 	%r272, %tid.x;
	shl.b32 	%r273, %r272, 5;
	mov.u32 	%r274, _ZZ6expandP5BoardS0_iE1B;
	add.s32 	%r275, %r274, %r273;
	mad.lo.s32 	%r276, %r272, 672, %r275;
	shl.b32 	%r277, %r345, 5;
	add.s32 	%r278, %r276, %r277;
	ld.local.u8 	%rs2751, [%rd2];
	ld.local.u8 	%rs2752, [%rd2+1];
	ld.local.u8 	%rs2753, [%rd2+2];
	ld.local.u8 	%rs2754, [%rd2+3];
	ld.local.u8 	%rs2755, [%rd2+4];
	ld.local.u8 	%rs2756, [%rd2+5];
	ld.local.u8 	%rs2757, [%rd2+6];
	ld.local.u8 	%rs2758, [%rd2+7];
	ld.local.u8 	%rs2759, [%rd2+8];
	ld.local.u8 	%rs2760, [%rd2+9];
	ld.local.u8 	%rs2761, [%rd2+10];
	ld.local.u8 	%rs2762, [%rd2+11];
	ld.local.u8 	%rs2763, [%rd2+12];
	ld.local.u8 	%rs2764, [%rd2+13];
	ld.local.u8 	%rs2765, [%rd2+14];
	ld.local.u8 	%rs2766, [%rd2+15];
	ld.local.u8 	%rs2767, [%rd2+16];
	ld.local.u8 	%rs2768, [%rd2+17];
	ld.local.u8 	%rs2769, [%rd2+18];
	ld.local.u8 	%rs2770, [%rd2+19];
	ld.local.u8 	%rs2771, [%rd2+20];
	ld.local.u8 	%rs2772, [%rd2+21];
	ld.local.u8 	%rs2773, [%rd2+22];
	ld.local.u8 	%rs2774, [%rd2+23];
	ld.local.u8 	%rs2775, [%rd2+24];
	ld.local.u8 	%rs2776, [%rd2+25];
	ld.local.u8 	%rs2777, [%rd2+26];
	ld.local.u8 	%rs2778, [%rd2+27];
	ld.local.u8 	%rs2779, [%rd2+28];
	ld.local.u8 	%rs2780, [%rd2+29];
	ld.local.u8 	%rs2781, [%rd2+30];
	ld.local.u8 	%rs2782, [%rd2+31];
	st.shared.u8 	[%r278], %rs2751;
	st.shared.u8 	[%r278+1], %rs2752;
	st.shared.u8 	[%r278+2], %rs2753;
	st.shared.u8 	[%r278+3], %rs2754;
	st.shared.u8 	[%r278+4], %rs2755;
	st.shared.u8 	[%r278+5], %rs2756;
	st.shared.u8 	[%r278+6], %rs2757;
	st.shared.u8 	[%r278+7], %rs2758;
	st.shared.u8 	[%r278+8], %rs2759;
	st.shared.u8 	[%r278+9], %rs2760;
	st.shared.u8 	[%r278+10], %rs2761;
	st.shared.u8 	[%r278+11], %rs2762;
	st.shared.u8 	[%r278+12], %rs2763;
	st.shared.u8 	[%r278+13], %rs2764;
	st.shared.u8 	[%r278+14], %rs2765;
	st.shared.u8 	[%r278+15], %rs2766;
	st.shared.u8 	[%r278+16], %rs2767;
	st.shared.u8 	[%r278+17], %rs2768;
	st.shared.u8 	[%r278+18], %rs2769;
	st.shared.u8 	[%r278+19], %rs2770;
	st.shared.u8 	[%r278+20], %rs2771;
	st.shared.u8 	[%r278+21], %rs2772;
	st.shared.u8 	[%r278+22], %rs2773;
	st.shared.u8 	[%r278+23], %rs2774;
	st.shared.u8 	[%r278+24], %rs2775;
	st.shared.u8 	[%r278+25], %rs2776;
	st.shared.u8 	[%r278+26], %rs2777;
	st.shared.u8 	[%r278+27], %rs2778;
	st.shared.u8 	[%r278+28], %rs2779;
	st.shared.u8 	[%r278+29], %rs2780;
	st.shared.u8 	[%r278+30], %rs2781;
	st.shared.u8 	[%r278+31], %rs2782;
	add.s32 	%r345, %r345, 1;
	st.local.u8 	[%rd2], %rs4490;
	st.local.u8 	[%rd2+1], %rs4489;
	st.local.u8 	[%rd2+2], %rs4488;
	st.local.u8 	[%rd2+3], %rs4487;
	st.local.u8 	[%rd2+4], %rs4486;
	st.local.u8 	[%rd2+5], %rs4485;
	st.local.u8 	[%rd2+6], %rs4484;
	st.local.u8 	[%rd2+7], %rs4483;
	st.local.u8 	[%rd2+8], %rs4482;
	st.local.u8 	[%rd2+9], %rs4481;
	st.local.u8 	[%rd2+10], %rs4480;
	st.local.u8 	[%rd2+11], %rs4479;
	st.local.u8 	[%rd2+12], %rs4478;
	st.local.u8 	[%rd2+13], %rs4477;
	st.local.u8 	[%rd2+14], %rs4476;
	st.local.u8 	[%rd2+15], %rs4475;
	st.local.u8 	[%rd2+16], %rs4474;
	st.local.u8 	[%rd2+17], %rs4473;
	st.local.u8 	[%rd2+18], %rs4472;
	st.local.u8 	[%rd2+19], %rs4471;
	st.local.u8 	[%rd2+20], %rs4470;
	st.local.u8 	[%rd2+21], %rs4469;
	st.local.u8 	[%rd2+22], %rs4468;
	st.local.u8 	[%rd2+23], %rs4467;
	st.local.u8 	[%rd2+24], %rs4466;
	st.local.u8 	[%rd2+25], %rs4465;
	st.local.u8 	[%rd2+26], %rs4464;
	st.local.u8 	[%rd2+27], %rs4463;
	st.local.u8 	[%rd2+28], %rs4462;
	st.local.u8 	[%rd2+29], %rs4461;
	st.local.u8 	[%rd2+30], %rs4460;
	st.local.u8 	[%rd2+31], %rs4459;
$L__BB2_139:
	setp.eq.b32 	%p168, %r235, 1;
	not.pred 	%p169, %p168;
	setp.eq.s32 	%p170, %r326, 0;
	setp.lt.u32 	%p171, %r328, 5;
	and.pred  	%p12, %p169, %p171;
	not.pred 	%p172, %p12;
	or.pred  	%p173, %p170, %p172;
	@%p173 bra 	$L__BB2_143;
	mul.wide.u32 	%rd353, %r326, 8;
	add.s64 	%rd354, %rd1, %rd353;
	cvt.u64.u32 	%rd355, %r328;
	add.s64 	%rd17, %rd354, %rd355;
	ld.local.u8 	%rs2783, [%rd17+-7];
	add.s16 	%rs2784, %rs2783, -5;
	and.b16  	%rs2785, %rs2784, 255;
	setp.lt.u16 	%p174, %rs2785, 252;
	@%p174 bra 	$L__BB2_143;
	ld.local.u8 	%rs2786, [%rd17+-6];
	setp.ne.s16 	%p175, %rs2786, 0;
	@%p175 bra 	$L__BB2_143;
	add.s64 	%rd358, %rd2, %rd353;
	add.s64 	%rd359, %rd358, %rd355;
	ld.local.u8 	%rs2787, [%rd359];
	st.local.u8 	[%rd359+-6], %rs2787;
	mov.b16 	%rs2788, 0;
	st.local.u8 	[%rd359], %rs2788;
	st.local.u8 	[%rd359+-7], %rs2788;
	mov.u32 	%r280, %tid.x;
	shl.b32 	%r281, %r280, 5;
	mov.u32 	%r282, _ZZ6expandP5BoardS0_iE1B;
	add.s32 	%r283, %r282, %r281;
	mad.lo.s32 	%r284, %r280, 672, %r283;
	shl.b32 	%r285, %r345, 5;
	add.s32 	%r286, %r284, %r285;
	ld.local.u8 	%rs2789, [%rd2];
	ld.local.u8 	%rs2790, [%rd2+1];
	ld.local.u8 	%rs2791, [%rd2+2];
	ld.local.u8 	%rs2792, [%rd2+3];
	ld.local.u8 	%rs2793, [%rd2+4];
	ld.local.u8 	%rs2794, [%rd2+5];
	ld.local.u8 	%rs2795, [%rd2+6];
	ld.local.u8 	%rs2796, [%rd2+7];
	ld.local.u8 	%rs2797, [%rd2+8];
	ld.local.u8 	%rs2798, [%rd2+9];
	ld.local.u8 	%rs2799, [%rd2+10];
	ld.local.u8 	%rs2800, [%rd2+11];
	ld.local.u8 	%rs2801, [%rd2+12];
	ld.local.u8 	%rs2802, [%rd2+13];
	ld.local.u8 	%rs2803, [%rd2+14];
	ld.local.u8 	%rs2804, [%rd2+15];
	ld.local.u8 	%rs2805, [%rd2+16];
	ld.local.u8 	%rs2806, [%rd2+17];
	ld.local.u8 	%rs2807, [%rd2+18];
	ld.local.u8 	%rs2808, [%rd2+19];
	ld.local.u8 	%rs2809, [%rd2+20];
	ld.local.u8 	%rs2810, [%rd2+21];
	ld.local.u8 	%rs2811, [%rd2+22];
	ld.local.u8 	%rs2812, [%rd2+23];
	ld.local.u8 	%rs2813, [%rd2+24];
	ld.local.u8 	%rs2814, [%rd2+25];
	ld.local.u8 	%rs2815, [%rd2+26];
	ld.local.u8 	%rs2816, [%rd2+27];
	ld.local.u8 	%rs2817, [%rd2+28];
	ld.local.u8 	%rs2818, [%rd2+29];
	ld.local.u8 	%rs2819, [%rd2+30];
	ld.local.u8 	%rs2820, [%rd2+31];
	st.shared.u8 	[%r286], %rs2789;
	st.shared.u8 	[%r286+1], %rs2790;
	st.shared.u8 	[%r286+2], %rs2791;
	st.shared.u8 	[%r286+3], %rs2792;
	st.shared.u8 	[%r286+4], %rs2793;
	st.shared.u8 	[%r286+5], %rs2794;
	st.shared.u8 	[%r286+6], %rs2795;
	st.shared.u8 	[%r286+7], %rs2796;
	st.shared.u8 	[%r286+8], %rs2797;
	st.shared.u8 	[%r286+9], %rs2798;
	st.shared.u8 	[%r286+10], %rs2799;
	st.shared.u8 	[%r286+11], %rs2800;
	st.shared.u8 	[%r286+12], %rs2801;
	st.shared.u8 	[%r286+13], %rs2802;
	st.shared.u8 	[%r286+14], %rs2803;
	st.shared.u8 	[%r286+15], %rs2804;
	st.shared.u8 	[%r286+16], %rs2805;
	st.shared.u8 	[%r286+17], %rs2806;
	st.shared.u8 	[%r286+18], %rs2807;
	st.shared.u8 	[%r286+19], %rs2808;
	st.shared.u8 	[%r286+20], %rs2809;
	st.shared.u8 	[%r286+21], %rs2810;
	st.shared.u8 	[%r286+22], %rs2811;
	st.shared.u8 	[%r286+23], %rs2812;
	st.shared.u8 	[%r286+24], %rs2813;
	st.shared.u8 	[%r286+25], %rs2814;
	st.shared.u8 	[%r286+26], %rs2815;
	st.shared.u8 	[%r286+27], %rs2816;
	st.shared.u8 	[%r286+28], %rs2817;
	st.shared.u8 	[%r286+29], %rs2818;
	st.shared.u8 	[%r286+30], %rs2819;
	st.shared.u8 	[%r286+31], %rs2820;
	add.s32 	%r345, %r345, 1;
	st.local.u8 	[%rd2], %rs4490;
	st.local.u8 	[%rd2+1], %rs4489;
	st.local.u8 	[%rd2+2], %rs4488;
	st.local.u8 	[%rd2+3], %rs4487;
	st.local.u8 	[%rd2+4], %rs4486;
	st.local.u8 	[%rd2+5], %rs4485;
	st.local.u8 	[%rd2+6], %rs4484;
	st.local.u8 	[%rd2+7], %rs4483;
	st.local.u8 	[%rd2+8], %rs4482;
	st.local.u8 	[%rd2+9], %rs4481;
	st.local.u8 	[%rd2+10], %rs4480;
	st.local.u8 	[%rd2+11], %rs4479;
	st.local.u8 	[%rd2+12], %rs4478;
	st.local.u8 	[%rd2+13], %rs4477;
	st.local.u8 	[%rd2+14], %rs4476;
	st.local.u8 	[%rd2+15], %rs4475;
	st.local.u8 	[%rd2+16], %rs4474;
	st.local.u8 	[%rd2+17], %rs4473;
	st.local.u8 	[%rd2+18], %rs4472;
	st.local.u8 	[%rd2+19], %rs4471;
	st.local.u8 	[%rd2+20], %rs4470;
	st.local.u8 	[%rd2+21], %rs4469;
	st.local.u8 	[%rd2+22], %rs4468;
	st.local.u8 	[%rd2+23], %rs4467;
	st.local.u8 	[%rd2+24], %rs4466;
	st.local.u8 	[%rd2+25], %rs4465;
	st.local.u8 	[%rd2+26], %rs4464;
	st.local.u8 	[%rd2+27], %rs4463;
	st.local.u8 	[%rd2+28], %rs4462;
	st.local.u8 	[%rd2+29], %rs4461;
	st.local.u8 	[%rd2+30], %rs4460;
	st.local.u8 	[%rd2+31], %rs4459;
$L__BB2_143:
	setp.eq.s32 	%p176, %r326, 3;
	or.pred  	%p178, %p176, %p172;
	@%p178 bra 	$L__BB2_147;
	mul.wide.u32 	%rd360, %r326, 8;
	add.s64 	%rd361, %rd1, %rd360;
	cvt.u64.u32 	%rd362, %r328;
	add.s64 	%rd18, %rd361, %rd362;
	ld.local.u8 	%rs2821, [%rd18+1];
	add.s16 	%rs2822, %rs2821, -5;
	and.b16  	%rs2823, %rs2822, 255;
	setp.lt.u16 	%p179, %rs2823, 252;
	@%p179 bra 	$L__BB2_147;
	ld.local.u8 	%rs2824, [%rd18+10];
	setp.ne.s16 	%p180, %rs2824, 0;
	@%p180 bra 	$L__BB2_147;
	add.s64 	%rd365, %rd2, %rd360;
	add.s64 	%rd366, %rd365, %rd362;
	ld.local.u8 	%rs2825, [%rd366];
	st.local.u8 	[%rd366+10], %rs2825;
	mov.b16 	%rs2826, 0;
	st.local.u8 	[%rd366], %rs2826;
	st.local.u8 	[%rd366+1], %rs2826;
	mov.u32 	%r287, %tid.x;
	shl.b32 	%r288, %r287, 5;
	mov.u32 	%r289, _ZZ6expandP5BoardS0_iE1B;
	add.s32 	%r290, %r289, %r288;
	mad.lo.s32 	%r291, %r287, 672, %r290;
	shl.b32 	%r292, %r345, 5;
	add.s32 	%r293, %r291, %r292;
	ld.local.u8 	%rs2827, [%rd2];
	ld.local.u8 	%rs2828, [%rd2+1];
	ld.local.u8 	%rs2829, [%rd2+2];
	ld.local.u8 	%rs2830, [%rd2+3];
	ld.local.u8 	%rs2831, [%rd2+4];
	ld.local.u8 	%rs2832, [%rd2+5];
	ld.local.u8 	%rs2833, [%rd2+6];
	ld.local.u8 	%rs2834, [%rd2+7];
	ld.local.u8 	%rs2835, [%rd2+8];
	ld.local.u8 	%rs2836, [%rd2+9];
	ld.local.u8 	%rs2837, [%rd2+10];
	ld.local.u8 	%rs2838, [%rd2+11];
	ld.local.u8 	%rs2839, [%rd2+12];
	ld.local.u8 	%rs2840, [%rd2+13];
	ld.local.u8 	%rs2841, [%rd2+14];
	ld.local.u8 	%rs2842, [%rd2+15];
	ld.local.u8 	%rs2843, [%rd2+16];
	ld.local.u8 	%rs2844, [%rd2+17];
	ld.local.u8 	%rs2845, [%rd2+18];
	ld.local.u8 	%rs2846, [%rd2+19];
	ld.local.u8 	%rs2847, [%rd2+20];
	ld.local.u8 	%rs2848, [%rd2+21];
	ld.local.u8 	%rs2849, [%rd2+22];
	ld.local.u8 	%rs2850, [%rd2+23];
	ld.local.u8 	%rs2851, [%rd2+24];
	ld.local.u8 	%rs2852, [%rd2+25];
	ld.local.u8 	%rs2853, [%rd2+26];
	ld.local.u8 	%rs2854, [%rd2+27];
	ld.local.u8 	%rs2855, [%rd2+28];
	ld.local.u8 	%rs2856, [%rd2+29];
	ld.local.u8 	%rs2857, [%rd2+30];
	ld.local.u8 	%rs2858, [%rd2+31];
	st.shared.u8 	[%r293], %rs2827;
	st.shared.u8 	[%r293+1], %rs2828;
	st.shared.u8 	[%r293+2], %rs2829;
	st.shared.u8 	[%r293+3], %rs2830;
	st.shared.u8 	[%r293+4], %rs2831;
	st.shared.u8 	[%r293+5], %rs2832;
	st.shared.u8 	[%r293+6], %rs2833;
	st.shared.u8 	[%r293+7], %rs2834;
	st.shared.u8 	[%r293+8], %rs2835;
	st.shared.u8 	[%r293+9], %rs2836;
	st.shared.u8 	[%r293+10], %rs2837;
	st.shared.u8 	[%r293+11], %rs2838;
	st.shared.u8 	[%r293+12], %rs2839;
	st.shared.u8 	[%r293+13], %rs2840;
	st.shared.u8 	[%r293+14], %rs2841;
	st.shared.u8 	[%r293+15], %rs2842;
	st.shared.u8 	[%r293+16], %rs2843;
	st.shared.u8 	[%r293+17], %rs2844;
	st.shared.u8 	[%r293+18], %rs2845;
	st.shared.u8 	[%r293+19], %rs2846;
	st.shared.u8 	[%r293+20], %rs2847;
	st.shared.u8 	[%r293+21], %rs2848;
	st.shared.u8 	[%r293+22], %rs2849;
	st.shared.u8 	[%r293+23], %rs2850;
	st.shared.u8 	[%r293+24], %rs2851;
	st.shared.u8 	[%r293+25], %rs2852;
	st.shared.u8 	[%r293+26], %rs2853;
	st.shared.u8 	[%r293+27], %rs2854;
	st.shared.u8 	[%r293+28], %rs2855;
	st.shared.u8 	[%r293+29], %rs2856;
	st.shared.u8 	[%r293+30], %rs2857;
	st.shared.u8 	[%r293+31], %rs2858;
	add.s32 	%r345, %r345, 1;
	st.local.u8 	[%rd2], %rs4490;
	st.local.u8 	[%rd2+1], %rs4489;
	st.local.u8 	[%rd2+2], %rs4488;
	st.local.u8 	[%rd2+3], %rs4487;
	st.local.u8 	[%rd2+4], %rs4486;
	st.local.u8 	[%rd2+5], %rs4485;
	st.local.u8 	[%rd2+6], %rs4484;
	st.local.u8 	[%rd2+7], %rs4483;
	st.local.u8 	[%rd2+8], %rs4482;
	st.local.u8 	[%rd2+9], %rs4481;
	st.local.u8 	[%rd2+10], %rs4480;
	st.local.u8 	[%rd2+11], %rs4479;
	st.local.u8 	[%rd2+12], %rs4478;
	st.local.u8 	[%rd2+13], %rs4477;
	st.local.u8 	[%rd2+14], %rs4476;
	st.local.u8 	[%rd2+15], %rs4475;
	st.local.u8 	[%rd2+16], %rs4474;
	st.local.u8 	[%rd2+17], %rs4473;
	st.local.u8 	[%rd2+18], %rs4472;
	st.local.u8 	[%rd2+19], %rs4471;
	st.local.u8 	[%rd2+20], %rs4470;
	st.local.u8 	[%rd2+21], %rs4469;
	st.local.u8 	[%rd2+22], %rs4468;
	st.local.u8 	[%rd2+23], %rs4467;
	st.local.u8 	[%rd2+24], %rs4466;
	st.local.u8 	[%rd2+25], %rs4465;
	st.local.u8 	[%rd2+26], %rs4464;
	st.local.u8 	[%rd2+27], %rs4463;
	st.local.u8 	[%rd2+28], %rs4462;
	st.local.u8 	[%rd2+29], %rs4461;
	st.local.u8 	[%rd2+30], %rs4460;
	st.local.u8 	[%rd2+31], %rs4459;
$L__BB2_147:
	add.s32 	%r328, %r328, 1;
	setp.ne.s32 	%p181, %r328, 8;
	@%p181 bra 	$L__BB2_83;
	setp.ne.s32 	%p182, %r46, 4;
	mov.u32 	%r326, %r46;
	@%p182 bra 	$L__BB2_82;
$L__BB2_149:
	ld.param.u32 	%r305, [_Z6expandP5BoardS0_i_param_2];
	ld.param.u64 	%rd371, [_Z6expandP5BoardS0_i_param_1];
	cvta.to.global.u64 	%rd19, %rd371;
	mov.u32 	%r84, %tid.x;
	setp.gt.u32 	%p183, %r84, 483;
	mov.u32 	%r294, %ctaid.y;
	mov.u32 	%r295, %nctaid.x;
	mov.u32 	%r296, %ctaid.x;
	mad.lo.s32 	%r85, %r294, %r295, %r296;
	setp.ge.u32 	%p184, %r85, %r305;
	bar.sync 	0;
	or.pred  	%p185, %p183, %p184;
	@%p185 bra 	$L__BB2_151;
	mov.u32 	%r299, %ntid.x;
	mad.lo.s32 	%r300, %r85, %r299, %r84;
	mul.wide.u32 	%rd369, %r300, 32;
	add.s64 	%rd370, %rd19, %rd369;
	shl.b32 	%r301, %r84, 5;
	mov.u32 	%r302, _ZZ6expandP5BoardS0_iE1B;
	add.s32 	%r303, %r302, %r301;
	ld.shared.u8 	%rs2891, [%r303];
	ld.shared.u8 	%rs2892, [%r303+1];
	ld.shared.u8 	%rs2893, [%r303+2];
	ld.shared.u8 	%rs2894, [%r303+3];
	ld.shared.u8 	%rs2895, [%r303+4];
	ld.shared.u8 	%rs2896, [%r303+5];
	ld.shared.u8 	%rs2897, [%r303+6];
	ld.shared.u8 	%rs2898, [%r303+7];
	ld.shared.u8 	%rs2899, [%r303+8];
	ld.shared.u8 	%rs2900, [%r303+9];
	ld.shared.u8 	%rs2901, [%r303+10];
	ld.shared.u8 	%rs2902, [%r303+11];
	ld.shared.u8 	%rs2903, [%r303+12];
	ld.shared.u8 	%rs2904, [%r303+13];
	ld.shared.u8 	%rs2905, [%r303+14];
	ld.shared.u8 	%rs2906, [%r303+15];
	ld.shared.u8 	%rs2907, [%r303+16];
	ld.shared.u8 	%rs2908, [%r303+17];
	ld.shared.u8 	%rs2909, [%r303+18];
	ld.shared.u8 	%rs2910, [%r303+19];
	ld.shared.u8 	%rs2911, [%r303+20];
	ld.shared.u8 	%rs2912, [%r303+21];
	ld.shared.u8 	%rs2913, [%r303+22];
	ld.shared.u8 	%rs2914, [%r303+23];
	ld.shared.u8 	%rs2915, [%r303+24];
	ld.shared.u8 	%rs2916, [%r303+25];
	ld.shared.u8 	%rs2917, [%r303+26];
	ld.shared.u8 	%rs2918, [%r303+27];
	ld.shared.u8 	%rs2919, [%r303+28];
	ld.shared.u8 	%rs2920, [%r303+29];
	ld.shared.u8 	%rs2921, [%r303+30];
	ld.shared.u8 	%rs2922, [%r303+31];
	st.global.u8 	[%rd370], %rs2891;
	st.global.u8 	[%rd370+1], %rs2892;
	st.global.u8 	[%rd370+2], %rs2893;
	st.global.u8 	[%rd370+3], %rs2894;
	st.global.u8 	[%rd370+4], %rs2895;
	st.global.u8 	[%rd370+5], %rs2896;
	st.global.u8 	[%rd370+6], %rs2897;
	st.global.u8 	[%rd370+7], %rs2898;
	st.global.u8 	[%rd370+8], %rs2899;
	st.global.u8 	[%rd370+9], %rs2900;
	st.global.u8 	[%rd370+10], %rs2901;
	st.global.u8 	[%rd370+11], %rs2902;
	st.global.u8 	[%rd370+12], %rs2903;
	st.global.u8 	[%rd370+13], %rs2904;
	st.global.u8 	[%rd370+14], %rs2905;
	st.global.u8 	[%rd370+15], %rs2906;
	st.global.u8 	[%rd370+16], %rs2907;
	st.global.u8 	[%rd370+17], %rs2908;
	st.global.u8 	[%rd370+18], %rs2909;
	st.global.u8 	[%rd370+19], %rs2910;
	st.global.u8 	[%rd370+20], %rs2911;
	st.global.u8 	[%rd370+21], %rs2912;
	st.global.u8 	[%rd370+22], %rs2913;
	st.global.u8 	[%rd370+23], %rs2914;
	st.global.u8 	[%rd370+24], %rs2915;
	st.global.u8 	[%rd370+25], %rs2916;
	st.global.u8 	[%rd370+26], %rs2917;
	st.global.u8 	[%rd370+27], %rs2918;
	st.global.u8 	[%rd370+28], %rs2919;
	st.global.u8 	[%rd370+29], %rs2920;
	st.global.u8 	[%rd370+30], %rs2921;
	st.global.u8 	[%rd370+31], %rs2922;
	bra.uni 	$L__BB2_153;
$L__BB2_151:
	ld.param.u32 	%r306, [_Z6expandP5BoardS0_i_param_2];
	setp.ge.u32 	%p186, %r85, %r306;
	@%p186 bra 	$L__BB2_153;
	mov.u32 	%r297, %ntid.x;
	mad.lo.s32 	%r298, %r85, %r297, %r84;
	mul.wide.u32 	%rd367, %r298, 32;
	add.s64 	%rd368, %rd19, %rd367;
	ld.const.u8 	%rs2859, [bad_board];
	ld.const.u8 	%rs2860, [bad_board+1];
	ld.const.u8 	%rs2861, [bad_board+2];
	ld.const.u8 	%rs2862, [bad_board+3];
	ld.const.u8 	%rs2863, [bad_board+4];
	ld.const.u8 	%rs2864, [bad_board+5];
	ld.const.u8 	%rs2865, [bad_board+6];
	ld.const.u8 	%rs2866, [bad_board+7];
	ld.const.u8 	%rs2867, [bad_board+8];
	ld.const.u8 	%rs2868, [bad_board+9];
	ld.const.u8 	%rs2869, [bad_board+10];
	ld.const.u8 	%rs2870, [bad_board+11];
	ld.const.u8 	%rs2871, [bad_board+12];
	ld.const.u8 	%rs2872, [bad_board+13];
	ld.const.u8 	%rs2873, [bad_board+14];
	ld.const.u8 	%rs2874, [bad_board+15];
	ld.const.u8 	%rs2875, [bad_board+16];
	ld.const.u8 	%rs2876, [bad_board+17];
	ld.const.u8 	%rs2877, [bad_board+18];
	ld.const.u8 	%rs2878, [bad_board+19];
	ld.const.u8 	%rs2879, [bad_board+20];
	ld.const.u8 	%rs2880, [bad_board+21];
	ld.const.u8 	%rs2881, [bad_board+22];
	ld.const.u8 	%rs2882, [bad_board+23];
	ld.const.u8 	%rs2883, [bad_board+24];
	ld.const.u8 	%rs2884, [bad_board+25];
	ld.const.u8 	%rs2885, [bad_board+26];
	ld.const.u8 	%rs2886, [bad_board+27];
	ld.const.u8 	%rs2887, [bad_board+28];
	ld.const.u8 	%rs2888, [bad_board+29];
	ld.const.u8 	%rs2889, [bad_board+30];
	ld.const.u8 	%rs2890, [bad_board+31];
	st.global.u8 	[%rd368], %rs2859;
	st.global.u8 	[%rd368+1], %rs2860;
	st.global.u8 	[%rd368+2], %rs2861;
	st.global.u8 	[%rd368+3], %rs2862;
	st.global.u8 	[%rd368+4], %rs2863;
	st.global.u8 	[%rd368+5], %rs2864;
	st.global.u8 	[%rd368+6], %rs2865;
	st.global.u8 	[%rd368+7], %rs2866;
	st.global.u8 	[%rd368+8], %rs2867;
	st.global.u8 	[%rd368+9], %rs2868;
	st.global.u8 	[%rd368+10], %rs2869;
	st.global.u8 	[%rd368+11], %rs2870;
	st.global.u8 	[%rd368+12], %rs2871;
	st.global.u8 	[%rd368+13], %rs2872;
	st.global.u8 	[%rd368+14], %rs2873;
	st.global.u8 	[%rd368+15], %rs2874;
	st.global.u8 	[%rd368+16], %rs2875;
	st.global.u8 	[%rd368+17], %rs2876;
	st.global.u8 	[%rd368+18], %rs2877;
	st.global.u8 	[%rd368+19], %rs2878;
	st.global.u8 	[%rd368+20], %rs2879;
	st.global.u8 	[%rd368+21], %rs2880;
	st.global.u8 	[%rd368+22], %rs2881;
	st.global.u8 	[%rd368+23], %rs2882;
	st.global.u8 	[%rd368+24], %rs2883;
	st.global.u8 	[%rd368+25], %rs2884;
	st.global.u8 	[%rd368+26], %rs2885;
	st.global.u8 	[%rd368+27], %rs2886;
	st.global.u8 	[%rd368+28], %rs2887;
	st.global.u8 	[%rd368+29], %rs2888;
	st.global.u8 	[%rd368+30], %rs2889;
	st.global.u8 	[%rd368+31], %rs2890;
$L__BB2_153:
	ret;

}


// ===== COMPILED SASS (sm_100) =====

	.target	sm_100

	.elftype	@"ET_EXEC"


//--------------------- .note.nv.tkinfo           --------------------------
	.section	.note.nv.tkinfo,"",@"SHT_NOTE"
	.sectionflags	@"SHF_NOTE_NV_TKINFO"
	.tkinfo
        /*0018*/ 	.word	0x00000002
        /*0030*/ 	.string	""
        /*0030*/ 	.string	"ptxas"
        /*0030*/ 	.string	"Cuda compilation tools, release 13.0, V13.0.88"
        /*0030*/ 	.string	"Build cuda_13.0.r13.0/compiler.36424714_0"
        /*0030*/ 	.string	"-arch sm_100 -m 64 "



//--------------------- .note.nv.cuinfo           --------------------------
	.section	.note.nv.cuinfo,"",@"SHT_NOTE"
	.sectionflags	@"SHF_NOTE_NV_CUINFO"
        /*0018*/ 	.short	0x0002
        /*001a*/ 	.short	0x0064
        /*001c*/ 	.short	0x0082
	.zero		2


//--------------------- .nv.info                  --------------------------
	.section	.nv.info,"",@"SHT_CUDA_INFO"
	.align	4


	//----- nvinfo : EIATTR_REGCOUNT
	.align		4
        /*0000*/ 	.byte	0x04, 0x2f
        /*0002*/ 	.short	(.L_3 - .L_2)
	.align		4
.L_2:
        /*0004*/ 	.word	index@(_Z18analyze_score_treePiS_)
        /*0008*/ 	.word	0x00000020


	//----- nvinfo : EIATTR_FRAME_SIZE
	.align		4
.L_3:
        /*000c*/ 	.byte	0x04, 0x11
        /*000e*/ 	.short	(.L_5 - .L_4)
	.align		4
.L_4:
        /*0010*/ 	.word	index@(_Z18analyze_score_treePiS_)
        /*0014*/ 	.word	0x00000000


	//----- nvinfo : EIATTR_REGCOUNT
	.align		4
.L_5:
        /*0018*/ 	.byte	0x04, 0x2f
        /*001a*/ 	.short	(.L_7 - .L_6)
	.align		4
.L_6:
        /*001c*/ 	.word	index@(_Z18analyze_board_treeP5BoardPi)
        /*0020*/ 	.word	0x0000001b


	//----- nvinfo : EIATTR_FRAME_SIZE
	.align		4
.L_7:
        /*0024*/ 	.byte	0x04, 0x11
        /*0026*/ 	.short	(.L_9 - .L_8)
	.align		4
.L_8:
        /*0028*/ 	.word	index@(_Z18analyze_board_treeP5BoardPi)
        /*002c*/ 	.word	0x00000000


	//----- nvinfo : EIATTR_REGCOUNT
	.align		4
.L_9:
        /*0030*/ 	.byte	0x04, 0x2f
        /*0032*/ 	.short	(.L_11 - .L_10)
	.align		4
.L_10:
        /*0034*/ 	.word	index@(_Z6expandP5BoardS0_i)
        /*0038*/ 	.word	0x00000038


	//----- nvinfo : EIATTR_FRAME_SIZE
	.align		4
.L_11:
        /*003c*/ 	.byte	0x04, 0x11
        /*003e*/ 	.short	(.L_13 - .L_12)
	.align		4
.L_12:
        /*0040*/ 	.word	index@(_Z6expandP5BoardS0_i)
        /*0044*/ 	.word	0x00000040


	//----- nvinfo : EIATTR_MIN_STACK_SIZE
	.align		4
.L_13:
        /*0048*/ 	.byte	0x04, 0x12
        /*004a*/ 	.short	(.L_15 - .L_14)
	.align		4
.L_14:
        /*004c*/ 	.word	index@(_Z6expandP5BoardS0_i)
        /*0050*/ 	.word	0x00000040


	//----- nvinfo : EIATTR_MIN_STACK_SIZE
	.align		4
.L_15:
        /*0054*/ 	.byte	0x04, 0x12
        /*0056*/ 	.short	(.L_17 - .L_16)
	.align		4
.L_16:
        /*0058*/ 	.word	index@(_Z18analyze_board_treeP5BoardPi)
        /*005c*/ 	.word	0x00000000


	//----- nvinfo : EIATTR_MIN_STACK_SIZE
	.align		4
.L_17:
        /*0060*/ 	.byte	0x04, 0x12
        /*0062*/ 	.short	(.L_19 - .L_18)
	.align		4
.L_18:
        /*0064*/ 	.word	index@(_Z18analyze_score_treePiS_)
        /*0068*/ 	.word	0x00000000
.L_19:


//--------------------- .nv.compat                --------------------------
	.section	.nv.compat,"",@"SHT_CUDA_COMPAT_INFO"
	.align	4
        /*0000*/ 	.byte	0x02, 0x09, 0x00, 0x00, 0x02, 0x02, 0x01, 0x00, 0x02, 0x05, 0x05, 0x00, 0x03, 0x07, 0x01, 0x01
        /*0010*/ 	.byte	0x02, 0x03, 0x00, 0x00, 0x02, 0x06, 0x01, 0x00, 0x04, 0x0b, 0x08, 0x00, 0x09, 0x00, 0x00, 0x00
        /*0020*/ 	.byte	0x00, 0x00, 0x00, 0x00


//--------------------- .nv.info._Z6expandP5BoardS0_i --------------------------
	.section	.nv.info._Z6expandP5BoardS0_i,"",@"SHT_CUDA_INFO"
	.sectionflags	@""
	.align	4


	//----- nvinfo : EIATTR_CUDA_API_VERSION
	.align		4
        /*0000*/ 	.byte	0x04, 0x37
        /*0002*/ 	.short	(.L_21 - .L_20)
.L_20:
        /*0004*/ 	.word	0x00000082


	//----- nvinfo : EIATTR_KPARAM_INFO
	.align		4
.L_21:
        /*0008*/ 	.byte	0x04, 0x17
        /*000a*/ 	.short	(.L_23 - .L_22)
.L_22:
        /*000c*/ 	.word	0x00000000
        /*0010*/ 	.short	0x0002
        /*0012*/ 	.short	0x0010
        /*0014*/ 	.byte	0x00, 0xf0, 0x11, 0x00


	//----- nvinfo : EIATTR_KPARAM_INFO
	.align		4
.L_23:
        /*0018*/ 	.byte	0x04, 0x17
        /*001a*/ 	.short	(.L_25 - .L_24)
.L_24:
        /*001c*/ 	.word	0x00000000
        /*0020*/ 	.short	0x0001
        /*0022*/ 	.short	0x0008
        /*0024*/ 	.byte	0x00, 0xf5, 0x21, 0x00


	//----- nvinfo : EIATTR_KPARAM_INFO
	.align		4
.L_25:
        /*0028*/ 	.byte	0x04, 0x17
        /*002a*/ 	.short	(.L_27 - .L_26)
.L_26:
        /*002c*/ 	.word	0x00000000
        /*0030*/ 	.short	0x0000
        /*0032*/ 	.short	0x0000
        /*0034*/ 	.byte	0x00, 0xf5, 0x21, 0x00


	//----- nvinfo : EIATTR_SPARSE_MMA_MASK
	.align		4
.L_27:
        /*0038*/ 	.byte	0x03, 0x50
        /*003a*/ 	.short	0x0000


	//----- nvinfo : EIATTR_MAXREG_COUNT
	.align		4
        /*003c*/ 	.byte	0x03, 0x1b
        /*003e*/ 	.short	0x00ff


	//----- nvinfo : EIATTR_NUM_BARRIERS
	.align		4
        /*0040*/ 	.byte	0x02, 0x4c
        /*0042*/ 	.byte	0x01
	.zero		1


	//----- nvinfo : EIATTR_MERCURY_ISA_VERSION
	.align		4
        /*0044*/ 	.byte	0x03, 0x5f
        /*0046*/ 	.short	0x0101


	//----- nvinfo : EIATTR_VRC_CTA_INIT_COUNT
	.align		4
        /*0048*/ 	.byte	0x02, 0x4a
	.zero		1
	.zero		1


	//----- nvinfo : EIATTR_EXIT_INSTR_OFFSETS
	.align		4
        /*004c*/ 	.byte	0x04, 0x1c
        /*004e*/ 	.short	(.L_29 - .L_28)


	//   ....[0]....
.L_28:
        /*0050*/ 	.word	0x00010d90


	//   ....[1]....
        /*0054*/ 	.word	0x00010da0


	//   ....[2]....
        /*0058*/ 	.word	0x000111f0


	//----- nvinfo : EIATTR_CRS_STACK_SIZE
	.align		4
.L_29:
        /*005c*/ 	.byte	0x04, 0x1e
        /*005e*/ 	.short	(.L_31 - .L_30)
.L_30:
        /*0060*/ 	.word	0x00000000


	//----- nvinfo : EIATTR_CBANK_PARAM_SIZE
	.align		4
.L_31:
        /*0064*/ 	.byte	0x03, 0x19
        /*0066*/ 	.short	0x0014


	//----- nvinfo : EIATTR_PARAM_CBANK
	.align		4
        /*0068*/ 	.byte	0x04, 0x0a
        /*006a*/ 	.short	(.L_33 - .L_32)
	.align		4
.L_32:
        /*006c*/ 	.word	index@(.nv.constant0._Z6expandP5BoardS0_i)
        /*0070*/ 	.short	0x0380
        /*0072*/ 	.short	0x0014


	//----- nvinfo : EIATTR_SW_WAR
	.align		4
.L_33:
        /*0074*/ 	.byte	0x04, 0x36
        /*0076*/ 	.short	(.L_35 - .L_34)
.L_34:
        /*0078*/ 	.word	0x00000008
.L_35:


//--------------------- .nv.info._Z18analyze_board_treeP5BoardPi --------------------------
	.section	.nv.info._Z18analyze_board_treeP5BoardPi,"",@"SHT_CUDA_INFO"
	.sectionflags	@""
	.align	4


	//----- nvinfo : EIATTR_CUDA_API_VERSION
	.align		4
        /*0000*/ 	.byte	0x04, 0x37
        /*0002*/ 	.short	(.L_37 - .L_36)
.L_36:
        /*0004*/ 	.word	0x00000082


	//----- nvinfo : EIATTR_KPARAM_INFO
	.align		4
.L_37:
        /*0008*/ 	.byte	0x04, 0x17
        /*000a*/ 	.short	(.L_39 - .L_38)
.L_38:
        /*000c*/ 	.word	0x00000000
        /*0010*/ 	.short	0x0001
        /*0012*/ 	.short	0x0008
        /*0014*/ 	.byte	0x00, 0xf5, 0x21, 0x00


	//----- nvinfo : EIATTR_KPARAM_INFO
	.align		4
.L_39:
        /*0018*/ 	.byte	0x04, 0x17
        /*001a*/ 	.short	(.L_41 - .L_40)
.L_40:
        /*001c*/ 	.word	0x00000000
        /*0020*/ 	.short	0x0000
        /*0022*/ 	.short	0x0000
        /*0024*/ 	.byte	0x00, 0xf5, 0x21, 0x00


	//----- nvinfo : EIATTR_SPARSE_MMA_MASK
	.align		4
.L_41:
        /*0028*/ 	.byte	0x03, 0x50
        /*002a*/ 	.short	0x0000


	//----- nvinfo : EIATTR_MAXREG_COUNT
	.align		4
        /*002c*/ 	.byte	0x03, 0x1b
        /*002e*/ 	.short	0x00ff


	//----- nvinfo : EIATTR_NUM_BARRIERS
	.align		4
        /*0030*/ 	.byte	0x02, 0x4c
        /*0032*/ 	.byte	0x01
	.zero		1


	//----- nvinfo : EIATTR_MERCURY_ISA_VERSION
	.align		4
        /*0034*/ 	.byte	0x03, 0x5f
        /*0036*/ 	.short	0x0101


	//----- nvinfo : EIATTR_VRC_CTA_INIT_COUNT
	.align		4
        /*0038*/ 	.byte	0x02, 0x4a
	.zero		1
	.zero		1


	//----- nvinfo : EIATTR_EXIT_INSTR_OFFSETS
	.align		4
        /*003c*/ 	.byte	0x04, 0x1c
        /*003e*/ 	.short	(.L_43 - .L_42)


	//   ....[0]....
.L_42:
        /*0040*/ 	.word	0x00000e80


	//   ....[1]....
        /*0044*/ 	.word	0x00001200


	//----- nvinfo : EIATTR_CRS_STACK_SIZE
	.align		4
.L_43:
        /*0048*/ 	.byte	0x04, 0x1e
        /*004a*/ 	.short	(.L_45 - .L_44)
.L_44:
        /*004c*/ 	.word	0x00000000


	//----- nvinfo : EIATTR_CBANK_PARAM_SIZE
	.align		4
.L_45:
        /*0050*/ 	.byte	0x03, 0x19
        /*0052*/ 	.short	0x0010


	//----- nvinfo : EIATTR_PARAM_CBANK
	.align		4
        /*0054*/ 	.byte	0x04, 0x0a
        /*0056*/ 	.short	(.L_47 - .L_46)
	.align		4
.L_46:
        /*0058*/ 	.word	index@(.nv.constant0._Z18analyze_board_treeP5BoardPi)
        /*005c*/ 	.short	0x0380
        /*005e*/ 	.short	0x0010


	//----- nvinfo : EIATTR_SW_WAR
	.align		4
.L_47:
        /*0060*/ 	.byte	0x04, 0x36
        /*0062*/ 	.short	(.L_49 - .L_48)
.L_48:
        /*0064*/ 	.word	0x00000008
.L_49:


//--------------------- .nv.info._Z18analyze_score_treePiS_ --------------------------
	.section	.nv.info._Z18analyze_score_treePiS_,"",@"SHT_CUDA_INFO"
	.sectionflags	@""
	.align	4


	//----- nvinfo : EIATTR_CUDA_API_VERSION
	.align		4
        /*0000*/ 	.byte	0x04, 0x37
        /*0002*/ 	.short	(.L_51 - .L_50)
.L_50:
        /*0004*/ 	.word	0x00000082


	//----- nvinfo : EIATTR_KPARAM_INFO
	.align		4
.L_51:
        /*0008*/ 	.byte	0x04, 0x17
        /*000a*/ 	.short	(.L_53 - .L_52)
.L_52:
        /*000c*/ 	.word	0x00000000
        /*0010*/ 	.short	0x0001
        /*0012*/ 	.short	0x0008
        /*0014*/ 	.byte	0x00, 0xf5, 0x21, 0x00


	//----- nvinfo : EIATTR_KPARAM_INFO
	.align		4
.L_53:
        /*0018*/ 	.byte	0x04, 0x17
        /*001a*/ 	.short	(.L_55 - .L_54)
.L_54:
        /*001c*/ 	.word	0x00000000
        /*0020*/ 	.short	0x0000
        /*0022*/ 	.short	0x0000
        /*0024*/ 	.byte	0x00, 0xf5, 0x21, 0x00


	//----- nvinfo : EIATTR_SPARSE_MMA_MASK
	.align		4
.L_55:
        /*0028*/ 	.byte	0x03, 0x50
        /*002a*/ 	.short	0x0000


	//----- nvinfo : EIATTR_MAXREG_COUNT
	.align		4
        /*002c*/ 	.byte	0x03, 0x1b
        /*002e*/ 	.short	0x00ff


	//----- nvinfo : EIATTR_NUM_BARRIERS
	.align		4
        /*0030*/ 	.byte	0x02, 0x4c
        /*0032*/ 	.byte	0x01
	.zero		1


	//----- nvinfo : EIATTR_MERCURY_ISA_VERSION
	.align		4
        /*0034*/ 	.byte	0x03, 0x5f
        /*0036*/ 	.short	0x0101


	//----- nvinfo : EIATTR_VRC_CTA_INIT_COUNT
	.align		4
        /*0038*/ 	.byte	0x02, 0x4a
	.zero		1
	.zero		1


	//----- nvinfo : EIATTR_EXIT_INSTR_OFFSETS
	.align		4
        /*003c*/ 	.byte	0x04, 0x1c
        /*003e*/ 	.short	(.L_57 - .L_56)


	//   ....[0]....
.L_56:
        /*0040*/ 	.word	0x00000600


	//   ....[1]....
        /*0044*/ 	.word	0x00000980


	//----- nvinfo : EIATTR_CRS_STACK_SIZE
	.align		4
.L_57:
        /*0048*/ 	.byte	0x04, 0x1e
        /*004a*/ 	.short	(.L_59 - .L_58)
.L_58:
        /*004c*/ 	.word	0x00000000


	//----- nvinfo : EIATTR_CBANK_PARAM_SIZE
	.align		4
.L_59:
        /*0050*/ 	.byte	0x03, 0x19
        /*0052*/ 	.short	0x0010


	//----- nvinfo : EIATTR_PARAM_CBANK
	.align		4
        /*0054*/ 	.byte	0x04, 0x0a
        /*0056*/ 	.short	(.L_61 - .L_60)
	.align		4
.L_60:
        /*0058*/ 	.word	index@(.nv.constant0._Z18analyze_score_treePiS_)
        /*005c*/ 	.short	0x0380
        /*005e*/ 	.short	0x0010


	//----- nvinfo : EIATTR_SW_WAR
	.align		4
.L_61:
        /*0060*/ 	.byte	0x04, 0x36
        /*0062*/ 	.short	(.L_63 - .L_62)
.L_62:
        /*0064*/ 	.word	0x00000008
.L_63:


//--------------------- .nv.callgraph             --------------------------
	.section	.nv.callgraph,"",@"SHT_CUDA_CALLGRAPH"
	.align	4
	.sectionentsize	8
	.align		4
        /*0000*/ 	.word	0x00000000
	.align		4
        /*0004*/ 	.word	0xffffffff
	.align		4
        /*0008*/ 	.word	0x00000000
	.align		4
        /*000c*/ 	.word	0xfffffffe
	.align		4
        /*0010*/ 	.word	0x00000000
	.align		4
        /*0014*/ 	.word	0xfffffffd
	.align		4
        /*0018*/ 	.word	0x00000000
	.align		4
        /*001c*/ 	.word	0xfffffffc


//--------------------- .nv.constant3             --------------------------
	.section	.nv.constant3,"a",@progbits
.nv.constant3:
	.type		bad_board,@object
	.size		bad_board,(.L_0 - bad_board)
bad_board:
	.zero		32
.L_0:


//--------------------- .nv.constant4             --------------------------
	.section	.nv.constant4,"a",@progbits
	.align	8
	.align		8
.nv.constant4:
        /*0000*/ 	.dword	outputBoard


//--------------------- .text._Z6expandP5BoardS0_i --------------------------
	.section	.text._Z6expandP5BoardS0_i,"ax",@progbits
	.align	128
        .global         _Z6expandP5BoardS0_i
        .type           _Z6expandP5BoardS0_i,@function
        .size           _Z6expandP5BoardS0_i,(.L_x_114 - _Z6expandP5BoardS0_i)
        .other          _Z6expandP5BoardS0_i,@"STO_CUDA_ENTRY STV_DEFAULT"
_Z6expandP5BoardS0_i:
.text._Z6expandP5BoardS0_i:
[----:B------:R-:W0:Y:S01]  /*0000*/  LDC R1, c[0x0][0x37c] ;  /* 0x0000df00ff017b82 */ /* 0x000e220000000800 */
[----:B------:R-:W1:Y:S07]  /*0010*/  S2R R7, SR_CTAID.Y ;  /* 0x0000000000077919 */ /* 0x000e6e0000002600 */
[----:B------:R-:W1:Y:S01]  /*0020*/  S2UR UR4, SR_CTAID.X ;  /* 0x00000000000479c3 */ /* 0x000e620000002500 */
[----:B------:R-:W2:Y:S01]  /*0030*/  LDCU UR8, c[0x0][0x390] ;  /* 0x00007200ff0877ac */ /* 0x000ea20008000800 */
[----:B------:R-:W-:Y:S01]  /*0040*/  BSSY.RECONVERGENT B0, `(.L_x_0) ;  /* 0x0000094000007945 */ /* 0x000fe20003800200 */
[----:B------:R-:W3:Y:S01]  /*0050*/  S2R R5, SR_TID.X ;  /* 0x0000000000057919 */ /* 0x000ee20000002100 */
[----:B0-----:R-:W-:Y:S01]  /*0060*/  VIADD R1, R1, 0xffffffc0 ;  /* 0xffffffc001017836 */ /* 0x001fe20000000000 */
[----:B------:R-:W0:Y:S03]  /*0070*/  LDCU.64 UR6, c[0x0][0x358] ;  /* 0x00006b00ff0677ac */ /* 0x000e260008000a00 */
[----:B------:R-:W1:Y:S08]  /*0080*/  LDC R0, c[0x0][0x370] ;  /* 0x0000dc00ff007b82 */ /* 0x000e700000000800 */
[----:B------:R-:W4:Y:S01]  /*0090*/  S2UR UR5, SR_CgaCtaId ;  /* 0x00000000000579c3 */ /* 0x000f220000008800 */
[----:B-1----:R-:W-:Y:S01]  /*00a0*/  IMAD R7, R7, R0, UR4 ;  /* 0x0000000407077e24 */ /* 0x002fe2000f8e0200 */
[----:B------:R-:W-:-:S04]  /*00b0*/  UMOV UR4, 0x400 ;  /* 0x0000040000047882 */ /* 0x000fc80000000000 */
[----:B--2---:R-:W-:Y:S01]  /*00c0*/  ISETP.GE.U32.AND P0, PT, R7, UR8, PT ;  /* 0x0000000807007c0c */ /* 0x004fe2000bf06070 */
[----:B----4-:R-:W-:-:S03]  /*00d0*/  ULEA UR4, UR5, UR4, 0x18 ;  /* 0x0000000405047291 */ /* 0x010fc6000f8ec0ff */
[----:B---3--:R-:W-:-:S03]  /*00e0*/  ISETP.NE.OR P0, PT, R5, RZ, P0 ;  /* 0x000000ff0500720c */ /* 0x008fc60000705670 */
[----:B------:R-:W-:-:S04]  /*00f0*/  IMAD.U32 R0, RZ, RZ, UR4 ;  /* 0x00000004ff007e24 */ /* 0x000fc8000f8e00ff */
[----:B------:R-:W-:-:S06]  /*0100*/  IMAD R21, R5, 0x20, R0 ;  /* 0x0000002005157824 */ /* 0x000fcc00078e0200 */
[----:B0-----:R-:W-:Y:S05]  /*0110*/  @P0 BRA `(.L_x_1) ;  /* 0x00000004000c0947 */ /* 0x001fea0003800000 */
[----:B------:R-:W0:Y:S02]  /*0120*/  LDC.64 R2, c[0x0][0x380] ;  /* 0x0000e000ff027b82 */ /* 0x000e240000000a00 */
[----:B0-----:R-:W-:-:S05]  /*0130*/  IMAD.WIDE.U32 R2, R7, 0x20, R2 ;  /* 0x0000002007027825 */ /* 0x001fca00078e0002 */
[----:B------:R-:W2:Y:S04]  /*0140*/  LDG.E.U8 R7, desc[UR6][R2.64] ;  /* 0x0000000602077981 */ /* 0x000ea8000c1e1100 */
[----:B------:R-:W3:Y:S04]  /*0150*/  LDG.E.U8 R9, desc[UR6][R2.64+0x1] ;  /* 0x0000010602097981 */ /* 0x000ee8000c1e1100 */
[----:B------:R-:W4:Y:S04]  /*0160*/  LDG.E.U8 R11, desc[UR6][R2.64+0x2] ;  /* 0x00000206020b7981 */ /* 0x000f28000c1e1100 */
[----:B------:R-:W5:Y:S04]  /*0170*/  LDG.E.U8 R13, desc[UR6][R2.64+0x3] ;  /* 0x00000306020d7981 */ /* 0x000f68000c1e1100 */
        /* <DEDUP_REMOVED lines=28> */
[----:B--2---:R0:W-:Y:S04]  /*0340*/  STS.U8 [R0], R7 ;  /* 0x0000000700007388 */ /* 0x0041e80000000000 */
[----:B---3--:R0:W-:Y:S04]  /*0350*/  STS.U8 [R0+0x1], R9 ;  /* 0x0000010900007388 */ /* 0x0081e80000000000 */
[----:B----4-:R0:W-:Y:S04]  /*0360*/  STS.U8 [R0+0x2], R11 ;  /* 0x0000020b00007388 */ /* 0x0101e80000000000 */
[----:B-----5:R0:W-:Y:S04]  /*0370*/  STS.U8 [R0+0x3], R13 ;  /* 0x0000030d00007388 */ /* 0x0201e80000000000 */
[----:B------:R0:W-:Y:S04]  /*0380*/  STS.U8 [R0+0x4], R15 ;  /* 0x0000040f00007388 */ /* 0x0001e80000000000 */
        /* <DEDUP_REMOVED lines=26> */
[----:B------:R0:W-:Y:S01]  /*0530*/  STS.U8 [R0+0x1f], R20 ;  /* 0x00001f1400007388 */ /* 0x0001e20000000000 */
[----:B------:R-:W-:Y:S05]  /*0540*/  BRA `(.L_x_2) ;  /* 0x00000004000c7947 */ /* 0x000fea0003800000 */
.L_x_1:
[----:B------:R-:W-:-:S04]  /*0550*/  ISETP.GT.U32.AND P0, PT, R5, 0x1e3, PT ;  /* 0x000001e30500780c */ /* 0x000fc80003f04070 */
[----:B------:R-:W-:-:S13]  /*0560*/  ISETP.GE.U32.OR P0, PT, R7, UR8, P0 ;  /* 0x0000000807007c0c */ /* 0x000fda0008706470 */
[----:B------:R-:W-:Y:S05]  /*0570*/  @P0 BRA `(.L_x_2) ;  /* 0x0000000400000947 */ /* 0x000fea0003800000 */
[----:B------:R-:W0:Y:S08]  /*0580*/  LDC.U8 R2, c[0x3][RZ] ;  /* 0x00c00000ff027b82 */ /* 0x000e300000000000 */
[----:B------:R-:W1:Y:S08]  /*0590*/  LDC.U8 R4, c[0x3][0x1] ;  /* 0x00c00040ff047b82 */ /* 0x000e700000000000 */
[----:B------:R-:W2:Y:S08]  /*05a0*/  LDC.U8 R6, c[0x3][0x2] ;  /* 0x00c00080ff067b82 */ /* 0x000eb00000000000 */
[----:B------:R-:W3:Y:S01]  /*05b0*/  LDC.U8 R8, c[0x3][0x3] ;  /* 0x00c000c0ff087b82 */ /* 0x000ee20000000000 */
[----:B0-----:R0:W-:Y:S07]  /*05c0*/  STS.U8 [R21], R2 ;  /* 0x0000000215007388 */ /* 0x0011ee0000000000 */
[----:B------:R-:W4:Y:S01]  /*05d0*/  LDC.U8 R10, c[0x3][0x4] ;  /* 0x00c00100ff0a7b82 */ /* 0x000f220000000000 */
[----:B-1----:R1:W-:Y:S07]  /*05e0*/  STS.U8 [R21+0x1], R4 ;  /* 0x0000010415007388 */ /* 0x0023ee0000000000 */
[----:B------:R-:W5:Y:S01]  /*05f0*/  LDC.U8 R12, c[0x3][0x5] ;  /* 0x00c00140ff0c7b82 */ /* 0x000f620000000000 */
[----:B--2---:R2:W-:Y:S07]  /*0600*/  STS.U8 [R21+0x2], R6 ;  /* 0x0000020615007388 */ /* 0x0045ee0000000000 */
[----:B------:R-:W0:Y:S01]  /*0610*/  LDC.U8 R14, c[0x3][0x6] ;  /* 0x00c00180ff0e7b82 */ /* 0x000e220000000000 */
[----:B---3--:R3:W-:Y:S07]  /*0620*/  STS.U8 [R21+0x3], R8 ;  /* 0x0000030815007388 */ /* 0x0087ee0000000000 */
[----:B------:R-:W1:Y:S01]  /*0630*/  LDC.U8 R16, c[0x3][0x7] ;  /* 0x00c001c0ff107b82 */ /* 0x000e620000000000 */
[----:B----4-:R4:W-:Y:S04]  /*0640*/  STS.U8 [R21+0x4], R10 ;  /* 0x0000040a15007388 */ /* 0x0109e80000000000 */
[----:B-----5:R5:W-:Y:S03]  /*0650*/  STS.U8 [R21+0x5], R12 ;  /* 0x0000050c15007388 */ /* 0x020be60000000000 */
[----:B------:R-:W2:Y:S01]  /*0660*/  LDC.U8 R18, c[0x3][0x8] ;  /* 0x00c00200ff127b82 */ /* 0x000ea20000000000 */
[----:B0-----:R0:W-:Y:S07]  /*0670*/  STS.U8 [R21+0x6], R14 ;  /* 0x0000060e15007388 */ /* 0x0011ee0000000000 */
[----:B------:R-:W3:Y:S01]  /*0680*/  LDC.U8 R20, c[0x3][0x9] ;  /* 0x00c00240ff147b82 */ /* 0x000ee20000000000 */
[----:B-1----:R1:W-:Y:S07]  /*0690*/  STS.U8 [R21+0x7], R16 ;  /* 0x0000071015007388 */ /* 0x0023ee0000000000 */
[----:B------:R-:W4:Y:S08]  /*06a0*/  LDC.U8 R22, c[0x3][0xa] ;  /* 0x00c00280ff167b82 */ /* 0x000f300000000000 */
[----:B------:R-:W5:Y:S01]  /*06b0*/  LDC.U8 R2, c[0x3][0xb] ;  /* 0x00c002c0ff027b82 */ /* 0x000f620000000000 */
[----:B--2---:R2:W-:Y:S07]  /*06c0*/  STS.U8 [R21+0x8], R18 ;  /* 0x0000081215007388 */ /* 0x0045ee0000000000 */
[----:B------:R-:W0:Y:S01]  /*06d0*/  LDC.U8 R4, c[0x3][0xc] ;  /* 0x00c00300ff047b82 */ /* 0x000e220000000000 */
[----:B---3--:R2:W-:Y:S07]  /*06e0*/  STS.U8 [R21+0x9], R20 ;  /* 0x0000091415007388 */ /* 0x0085ee0000000000 */
[----:B------:R-:W3:Y:S01]  /*06f0*/  LDC.U8 R6, c[0x3][0xd] ;  /* 0x00c00340ff067b82 */ /* 0x000ee20000000000 */
[----:B----4-:R2:W-:Y:S07]  /*0700*/  STS.U8 [R21+0xa], R22 ;  /* 0x00000a1615007388 */ /* 0x0105ee0000000000 */
[----:B------:R-:W4:Y:S01]  /*0710*/  LDC.U8 R8, c[0x3][0xe] ;  /* 0x00c00380ff087b82 */ /* 0x000f220000000000 */
[----:B-----5:R2:W-:Y:S07]  /*0720*/  STS.U8 [R21+0xb], R2 ;  /* 0x00000b0215007388 */ /* 0x0205ee0000000000 */
[----:B------:R-:W5:Y:S01]  /*0730*/  LDC.U8 R10, c[0x3][0xf] ;  /* 0x00c003c0ff0a7b82 */ /* 0x000f620000000000 */
[----:B0-----:R2:W-:Y:S07]  /*0740*/  STS.U8 [R21+0xc], R4 ;  /* 0x00000c0415007388 */ /* 0x0015ee0000000000 */
[----:B------:R-:W0:Y:S01]  /*0750*/  LDC.U8 R12, c[0x3][0x10] ;  /* 0x00c00400ff0c7b82 */ /* 0x000e220000000000 */
[----:B---3--:R2:W-:Y:S07]  /*0760*/  STS.U8 [R21+0xd], R6 ;  /* 0x00000d0615007388 */ /* 0x0085ee0000000000 */
[----:B------:R-:W3:Y:S01]  /*0770*/  LDC.U8 R14, c[0x3][0x11] ;  /* 0x00c00440ff0e7b82 */ /* 0x000ee20000000000 */
[----:B----4-:R2:W-:Y:S07]  /*0780*/  STS.U8 [R21+0xe], R8 ;  /* 0x00000e0815007388 */ /* 0x0105ee0000000000 */
[----:B-1----:R-:W1:Y:S01]  /*0790*/  LDC.U8 R16, c[0x3][0x12] ;  /* 0x00c00480ff107b82 */ /* 0x002e620000000000 */
[----:B-----5:R2:W-:Y:S07]  /*07a0*/  STS.U8 [R21+0xf], R10 ;  /* 0x00000f0a15007388 */ /* 0x0205ee0000000000 */
[----:B------:R-:W4:Y:S01]  /*07b0*/  LDC.U8 R24, c[0x3][0x13] ;  /* 0x00c004c0ff187b82 */ /* 0x000f220000000000 */
[----:B0-----:R2:W-:Y:S07]  /*07c0*/  STS.U8 [R21+0x10], R12 ;  /* 0x0000100c15007388 */ /* 0x0015ee0000000000 */
[----:B------:R-:W0:Y:S01]  /*07d0*/  LDC.U8 R26, c[0x3][0x14] ;  /* 0x00c00500ff1a7b82 */ /* 0x000e220000000000 */
[----:B---3--:R2:W-:Y:S07]  /*07e0*/  STS.U8 [R21+0x11], R14 ;  /* 0x0000110e15007388 */ /* 0x0085ee0000000000 */
[----:B------:R-:W3:Y:S01]  /*07f0*/  LDC.U8 R28, c[0x3][0x15] ;  /* 0x00c00540ff1c7b82 */ /* 0x000ee20000000000 */
[----:B-1----:R2:W-:Y:S07]  /*0800*/  STS.U8 [R21+0x12], R16 ;  /* 0x0000121015007388 */ /* 0x0025ee0000000000 */
[----:B------:R-:W1:Y:S01]  /*0810*/  LDC.U8 R30, c[0x3][0x16] ;  /* 0x00c00580ff1e7b82 */ /* 0x000e620000000000 */
[----:B----4-:R2:W-:Y:S07]  /*0820*/  STS.U8 [R21+0x13], R24 ;  /* 0x0000131815007388 */ /* 0x0105ee0000000000 */
        /* <DEDUP_REMOVED lines=17> */
[----:B0-----:R2:W-:Y:S04]  /*0940*/  STS.U8 [R21+0x1c], R42 ;  /* 0x00001c2a15007388 */ /* 0x0015e80000000000 */
[----:B---3--:R2:W-:Y:S04]  /*0950*/  STS.U8 [R21+0x1d], R44 ;  /* 0x00001d2c15007388 */ /* 0x0085e80000000000 */
[----:B-1----:R2:W-:Y:S04]  /*0960*/  STS.U8 [R21+0x1e], R46 ;  /* 0x00001e2e15007388 */ /* 0x0025e80000000000 */
[----:B----4-:R2:W-:Y:S02]  /*0970*/  STS.U8 [R21+0x1f], R48 ;  /* 0x00001f3015007388 */ /* 0x0105e40000000000 */
.L_x_2:
[----:B------:R-:W-:Y:S05]  /*0980*/  BSYNC.RECONVERGENT B0 ;  /* 0x0000000000007941 */ /* 0x000fea0003800200 */
.L_x_0:
[----:B------:R-:W-:Y:S01]  /*0990*/  BAR.SYNC.DEFER_BLOCKING 0x0 ;  /* 0x0000000000007b1d */ /* 0x000fe20000010000 */
[----:B------:R-:W-:-:S05]  /*09a0*/  ISETP.NE.AND P0, PT, R5, RZ, PT ;  /* 0x000000ff0500720c */ /* 0x000fca0003f05270 */
[----:B------:R-:W-:Y:S08]  /*09b0*/  BSSY.RECONVERGENT B0, `(.L_x_3) ;  /* 0x00007ba000007945 */ /* 0x000ff00003800200 */
[----:B------:R-:W-:Y:S05]  /*09c0*/  @P0 BRA `(.L_x_4) ;  /* 0x0000007800e00947 */ /* 0x000fea0003800000 */
[----:B--2---:R-:W1:Y:S01]  /*09d0*/  LDS.U8 R2, [R0] ;  /* 0x0000000000027984 */ /* 0x004e620000000000 */
[----:B0-----:R-:W-:Y:S02]  /*09e0*/  HFMA2 R15, -RZ, RZ, 0, 0 ;  /* 0x00000000ff0f7431 */ /* 0x001fe400000001ff */
[----:B------:R-:W-:Y:S01]  /*09f0*/  IMAD.MOV.U32 R17, RZ, RZ, RZ ;  /* 0x000000ffff117224 */ /* 0x000fe200078e00ff */
[----:B------:R-:W0:Y:S04]  /*0a00*/  LDS.U8 R4, [R0+0x1] ;  /* 0x0000010000047984 */ /* 0x000e280000000000 */
[----:B------:R-:W2:Y:S04]  /*0a10*/  LDS.U8 R6, [R0+0x2] ;  /* 0x0000020000067984 */ /* 0x000ea80000000000 */
[----:B------:R-:W3:Y:S04]  /*0a20*/  LDS.U8 R8, [R0+0x3] ;  /* 0x0000030000087984 */ /* 0x000ee80000000000 */
[----:B------:R-:W4:Y:S04]  /*0a30*/  LDS.U8 R10, [R0+0x4] ;  /* 0x00000400000a7984 */ /* 0x000f280000000000 */
[----:B------:R-:W5:Y:S04]  /*0a40*/  LDS.U8 R12, [R0+0x5] ;  /* 0x00000500000c7984 */ /* 0x000f680000000000 */
        /* <DEDUP_REMOVED lines=26> */
[----:B-1----:R1:W-:Y:S04]  /*0bf0*/  STL.U8 [R1], R2 ;  /* 0x0000000201007387 */ /* 0x0023e80000100000 */
[----:B------:R1:W-:Y:S04]  /*0c00*/  STL.U8 [R1+0x20], R2 ;  /* 0x0000200201007387 */ /* 0x0003e80000100000 */
[----:B0-----:R1:W-:Y:S04]  /*0c10*/  STL.U8 [R1+0x1], R4 ;  /* 0x0000010401007387 */ /* 0x0013e80000100000 */
[----:B------:R1:W-:Y:S04]  /*0c20*/  STL.U8 [R1+0x21], R4 ;  /* 0x0000210401007387 */ /* 0x0003e80000100000 */
[----:B--2---:R1:W-:Y:S04]  /*0c30*/  STL.U8 [R1+0x2], R6 ;  /* 0x0000020601007387 */ /* 0x0043e80000100000 */
[----:B------:R1:W-:Y:S04]  /*0c40*/  STL.U8 [R1+0x22], R6 ;  /* 0x0000220601007387 */ /* 0x0003e80000100000 */
[----:B---3--:R1:W-:Y:S04]  /*0c50*/  STL.U8 [R1+0x3], R8 ;  /* 0x0000030801007387 */ /* 0x0083e80000100000 */
[----:B------:R1:W-:Y:S04]  /*0c60*/  STL.U8 [R1+0x23], R8 ;  /* 0x0000230801007387 */ /* 0x0003e80000100000 */
[----:B----4-:R1:W-:Y:S04]  /*0c70*/  STL.U8 [R1+0x4], R10 ;  /* 0x0000040a01007387 */ /* 0x0103e80000100000 */
[----:B------:R1:W-:Y:S04]  /*0c80*/  STL.U8 [R1+0x24], R10 ;  /* 0x0000240a01007387 */ /* 0x0003e80000100000 */
[----:B-----5:R1:W-:Y:S04]  /*0c90*/  STL.U8 [R1+0x5], R12 ;  /* 0x0000050c01007387 */ /* 0x0203e80000100000 */
[----:B------:R1:W-:Y:S04]  /*0ca0*/  STL.U8 [R1+0x25], R12 ;  /* 0x0000250c01007387 */ /* 0x0003e80000100000 */
        /* <DEDUP_REMOVED lines=51> */
[----:B------:R1:W-:Y:S02]  /*0fe0*/  STL.U8 [R1+0x3f], R13 ;  /* 0x00003f0d01007387 */ /* 0x0003e40000100000 */
.L_x_41:
[C---:B------:R-:W-:Y:S02]  /*0ff0*/  VIADD R23, R15.reuse, 0x1 ;  /* 0x000000010f177836 */ /* 0x040fe40000000000 */
[----:B------:R-:W-:Y:S02]  /*1000*/  IMAD R25, R15, 0x8, R1 ;  /* 0x000000080f197824 */ /* 0x000fe400078e0201 */
[----:B0-----:R-:W-:-:S07]  /*1010*/  IMAD.MOV.U32 R27, RZ, RZ, RZ ;  /* 0x000000ffff1b7224 */ /* 0x001fce00078e00ff */
.L_x_40:
[----:B0-----:R-:W-:-:S05]  /*1020*/  IMAD.IADD R29, R25, 0x1, R27 ;  /* 0x00000001191d7824 */ /* 0x001fca00078e021b */
[----:B------:R-:W2:Y:S01]  /*1030*/  LDL.U8 R37, [R29] ;  /* 0x000000001d257983 */ /* 0x000ea20000100000 */
[----:B------:R-:W-:Y:S01]  /*1040*/  BSSY.RECONVERGENT B1, `(.L_x_5) ;  /* 0x000039f000017945 */ /* 0x000fe20003800200 */
[----:B--2---:R-:W-:-:S04]  /*1050*/  LOP3.LUT R19, R37, 0x2, RZ, 0xfc, !PT ;  /* 0x0000000225137812 */ /* 0x004fc800078efcff */
[----:B------:R-:W-:-:S04]  /*1060*/  PRMT R19, R19, 0x9910, RZ ;  /* 0x0000991013137816 */ /* 0x000fc800000000ff */
[----:B------:R-:W-:-:S13]  /*1070*/  ISETP.NE.AND P0, PT, R19, 0x3, PT ;  /* 0x000000031300780c */ /* 0x000fda0003f05270 */
[----:B------:R-:W-:Y:S05]  /*1080*/  @P0 BRA `(.L_x_6) ;  /* 0x0000003800680947 */ /* 0x000fea0003800000 */
[C---:B------:R-:W-:Y:S02]  /*1090*/  ISETP.GE.U32.AND P0, PT, R27.reuse, 0x6, PT ;  /* 0x000000061b00780c */ /* 0x040fe40003f06070 */
[----:B------:R-:W-:-:S04]  /*10a0*/  LOP3.LUT R41, R27, 0x1, RZ, 0xc0, !PT ;  /* 0x000000011b297812 */ /* 0x000fc800078ec0ff */
[C---:B------:R-:W-:Y:S02]  /*10b0*/  ISETP.EQ.U32.AND P1, PT, R41.reuse, 0x1, !P0 ;  /* 0x000000012900780c */ /* 0x040fe40004722070 */
[----:B------:R-:W-:Y:S02]  /*10c0*/  ISETP.NE.U32.AND P0, PT, R41, 0x1, PT ;  /* 0x000000012900780c */ /* 0x000fe40003f05070 */
[C---:B------:R-:W-:Y:S02]  /*10d0*/  ISETP.EQ.OR P2, PT, R15.reuse, 0x3, !P1 ;  /* 0x000000030f00780c */ /* 0x040fe40004f42670 */
[----:B------:R-:W-:-:S11]  /*10e0*/  ISETP.EQ.OR P0, PT, R15, RZ, !P0 ;  /* 0x000000ff0f00720c */ /* 0x000fd60004702670 */
[----:B------:R-:W-:Y:S05]  /*10f0*/  @P2 BRA `(.L_x_7) ;  /* 0x0000000400ac2947 */ /* 0x000fea0003800000 */
[----:B------:R-:W2:Y:S01]  /*1100*/  LDL.U8 R19, [R29+0x9] ;  /* 0x000009001d137983 */ /* 0x000ea20000100000 */
[----:B------:R-:W-:Y:S01]  /*1110*/  BSSY.RECONVERGENT B2, `(.L_x_7) ;  /* 0x0000069000027945 */ /* 0x000fe20003800200 */
[----:B--2---:R-:W-:-:S13]  /*1120*/  ISETP.NE.AND P2, PT, R19, RZ, PT ;  /* 0x000000ff1300720c */ /* 0x004fda0003f45270 */
[----:B------:R-:W-:Y:S05]  /*1130*/  @P2 BRA `(.L_x_8) ;  /* 0x0000000400982947 */ /* 0x000fea0003800000 */
[----:B------:R-:W-:-:S05]  /*1140*/  IMAD.IADD R47, R27, 0x1, R25 ;  /* 0x000000011b2f7824 */ /* 0x000fca00078e0219 */
[----:B------:R-:W2:Y:S04]  /*1150*/  LDL.U8 R45, [R47+0x20] ;  /* 0x000020002f2d7983 */ /* 0x000ea80000100000 */
[----:B------:R-:W-:Y:S04]  /*1160*/  STL.U8 [R47+0x20], RZ ;  /* 0x000020ff2f007387 */ /* 0x000fe80000100000 */
[----:B--2---:R0:W-:Y:S04]  /*1170*/  STL.U8 [R47+0x29], R45 ;  /* 0x0000292d2f007387 */ /* 0x0041e80000100000 */
[----:B------:R-:W2:Y:S01]  /*1180*/  LDL.U8 R31, [R1+0x21] ;  /* 0x00002100011f7983 */ /* 0x000ea20000100000 */
[----:B------:R-:W-:-:S03]  /*1190*/  IMAD R19, R17, 0x2c0, R0 ;  /* 0x000002c011137824 */ /* 0x000fc600078e0200 */
[----:B------:R-:W3:Y:S04]  /*11a0*/  LDL.U8 R33, [R1+0x22] ;  /* 0x0000220001217983 */ /* 0x000ee80000100000 */
[----:B------:R-:W4:Y:S04]  /*11b0*/  LDL.U8 R35, [R1+0x23] ;  /* 0x0000230001237983 */ /* 0x000f280000100000 */
[----:B------:R-:W5:Y:S04]  /*11c0*/  LDL.U8 R49, [R1+0x20] ;  /* 0x0000200001317983 */ /* 0x000f680000100000 */
[----:B------:R-:W5:Y:S04]  /*11d0*/  LDL.U8 R39, [R1+0x24] ;  /* 0x0000240001277983 */ /* 0x000f680000100000 */
[----:B------:R-:W5:Y:S04]  /*11e0*/  LDL.U8 R43, [R1+0x25] ;  /* 0x00002500012b7983 */ /* 0x000f680000100000 */
[----:B0-----:R-:W5:Y:S04]  /*11f0*/  LDL.U8 R45, [R1+0x26] ;  /* 0x00002600012d7983 */ /* 0x001f680000100000 */
[----:B------:R-:W5:Y:S04]  /*1200*/  LDL.U8 R47, [R1+0x27] ;  /* 0x00002700012f7983 */ /* 0x000f680000100000 */
[----:B------:R-:W5:Y:S04]  /*1210*/  LDL.U8 R51, [R1+0x2a] ;  /* 0x00002a0001337983 */ /* 0x000f680000100000 */
[----:B------:R-:W5:Y:S04]  /*1220*/  LDL.U8 R53, [R1+0x2b] ;  /* 0x00002b0001357983 */ /* 0x000f680000100000 */
[----:B--2---:R0:W-:Y:S04]  /*1230*/  STS.U8 [R19+0x1], R31 ;  /* 0x0000011f13007388 */ /* 0x0041e80000000000 */
[----:B0-----:R-:W2:Y:S04]  /*1240*/  LDL.U8 R31, [R1+0x28] ;  /* 0x00002800011f7983 */ /* 0x001ea80000100000 */
[----:B---3--:R0:W-:Y:S04]  /*1250*/  STS.U8 [R19+0x2], R33 ;  /* 0x0000022113007388 */ /* 0x0081e80000000000 */
[----:B----4-:R3:W-:Y:S04]  /*1260*/  STS.U8 [R19+0x3], R35 ;  /* 0x0000032313007388 */ /* 0x0107e80000000000 */
[----:B0-----:R-:W4:Y:S04]  /*1270*/  LDL.U8 R33, [R1+0x2c] ;  /* 0x00002c0001217983 */ /* 0x001f280000100000 */
[----:B---3--:R-:W3:Y:S04]  /*1280*/  LDL.U8 R35, [R1+0x2d] ;  /* 0x00002d0001237983 */ /* 0x008ee80000100000 */
[----:B--2---:R0:W-:Y:S04]  /*1290*/  STS.U8 [R19+0x8], R31 ;  /* 0x0000081f13007388 */ /* 0x0041e80000000000 */
[----:B0-----:R-:W2:Y:S04]  /*12a0*/  LDL.U8 R31, [R1+0x32] ;  /* 0x00003200011f7983 */ /* 0x001ea80000100000 */
[----:B-----5:R0:W-:Y:S04]  /*12b0*/  STS.U8 [R19], R49 ;  /* 0x0000003113007388 */ /* 0x0201e80000000000 */
[----:B------:R5:W-:Y:S04]  /*12c0*/  STS.U8 [R19+0x4], R39 ;  /* 0x0000042713007388 */ /* 0x000be80000000000 */
[----:B------:R1:W-:Y:S04]  /*12d0*/  STS.U8 [R19+0x5], R43 ;  /* 0x0000052b13007388 */ /* 0x0003e80000000000 */
[----:B------:R1:W-:Y:S04]  /*12e0*/  STS.U8 [R19+0x6], R45 ;  /* 0x0000062d13007388 */ /* 0x0003e80000000000 */
[----:B------:R1:W-:Y:S04]  /*12f0*/  STS.U8 [R19+0x7], R47 ;  /* 0x0000072f13007388 */ /* 0x0003e80000000000 */
[----:B----4-:R4:W-:Y:S04]  /*1300*/  STS.U8 [R19+0xc], R33 ;  /* 0x00000c2113007388 */ /* 0x0109e80000000000 */
[----:B---3--:R3:W-:Y:S04]  /*1310*/  STS.U8 [R19+0xd], R35 ;  /* 0x00000d2313007388 */ /* 0x0087e80000000000 */
[----:B0-----:R-:W2:Y:S04]  /*1320*/  LDL.U8 R49, [R1+0x29] ;  /* 0x0000290001317983 */ /* 0x001ea80000100000 */
[----:B-----5:R-:W5:Y:S04]  /*1330*/  LDL.U8 R39, [R1+0x2e] ;  /* 0x00002e0001277983 */ /* 0x020f680000100000 */
[----:B-1----:R-:W5:Y:S04]  /*1340*/  LDL.U8 R43, [R1+0x2f] ;  /* 0x00002f00012b7983 */ /* 0x002f680000100000 */
[----:B------:R-:W5:Y:S04]  /*1350*/  LDL.U8 R45, [R1+0x30] ;  /* 0x00003000012d7983 */ /* 0x000f680000100000 */
[----:B------:R-:W5:Y:S04]  /*1360*/  LDL.U8 R47, [R1+0x31] ;  /* 0x00003100012f7983 */ /* 0x000f680000100000 */
[----:B----4-:R-:W4:Y:S04]  /*1370*/  LDL.U8 R33, [R1+0x33] ;  /* 0x0000330001217983 */ /* 0x010f280000100000 */
[----:B---3--:R-:W3:Y:S04]  /*1380*/  LDL.U8 R35, [R1+0x34] ;  /* 0x0000340001237983 */ /* 0x008ee80000100000 */
[----:B--2---:R0:W-:Y:S04]  /*1390*/  STS.U8 [R19+0x12], R31 ;  /* 0x0000121f13007388 */ /* 0x0041e80000000000 */
[----:B0-----:R-:W2:Y:S04]  /*13a0*/  LDL.U8 R31, [R1+0x38] ;  /* 0x00003800011f7983 */ /* 0x001ea80000100000 */
[----:B------:R0:W-:Y:S04]  /*13b0*/  STS.U8 [R19+0xa], R51 ;  /* 0x00000a3313007388 */ /* 0x0001e80000000000 */
[----:B------:R1:W-:Y:S04]  /*13c0*/  STS.U8 [R19+0xb], R53 ;  /* 0x00000b3513007388 */ /* 0x0003e80000000000 */
[----:B0-----:R-:W2:Y:S04]  /*13d0*/  LDL.U8 R51, [R1+0x36] ;  /* 0x0000360001337983 */ /* 0x001ea80000100000 */
[----:B-1----:R-:W2:Y:S04]  /*13e0*/  LDL.U8 R53, [R1+0x37] ;  /* 0x0000370001357983 */ /* 0x002ea80000100000 */
[----:B------:R0:W-:Y:S04]  /*13f0*/  STS.U8 [R19+0x9], R49 ;  /* 0x0000093113007388 */ /* 0x0001e80000000000 */
[----:B-----5:R1:W-:Y:S04]  /*1400*/  STS.U8 [R19+0xe], R39 ;  /* 0x00000e2713007388 */ /* 0x0203e80000000000 */
[----:B------:R-:W-:Y:S04]  /*1410*/  STS.U8 [R19+0xf], R43 ;  /* 0x00000f2b13007388 */ /* 0x000fe80000000000 */
[----:B------:R-:W-:Y:S04]  /*1420*/  STS.U8 [R19+0x10], R45 ;  /* 0x0000102d13007388 */ /* 0x000fe80000000000 */
[----:B------:R-:W-:Y:S04]  /*1430*/  STS.U8 [R19+0x11], R47 ;  /* 0x0000112f13007388 */ /* 0x000fe80000000000 */
[----:B----4-:R4:W-:Y:S04]  /*1440*/  STS.U8 [R19+0x13], R33 ;  /* 0x0000132113007388 */ /* 0x0109e80000000000 */
[----:B---3--:R3:W-:Y:S04]  /*1450*/  STS.U8 [R19+0x14], R35 ;  /* 0x0000142313007388 */ /* 0x0087e80000000000 */
[----:B0-----:R-:W5:Y:S04]  /*1460*/  LDL.U8 R49, [R1+0x35] ;  /* 0x0000350001317983 */ /* 0x001f680000100000 */
[----:B-1----:R-:W5:Y:S04]  /*1470*/  LDL.U8 R39, [R1+0x39] ;  /* 0x0000390001277983 */ /* 0x002f680000100000 */
[----:B----4-:R-:W4:Y:S04]  /*1480*/  LDL.U8 R33, [R1+0x3a] ;  /* 0x00003a0001217983 */ /* 0x010f280000100000 */
[----:B------:R-:W4:Y:S04]  /*1490*/  LDL.U8 R43, [R1+0x3b] ;  /* 0x00003b00012b7983 */ /* 0x000f280000100000 */
[----:B------:R-:W4:Y:S04]  /*14a0*/  LDL.U8 R45, [R1+0x3c] ;  /* 0x00003c00012d7983 */ /* 0x000f280000100000 */
[----:B------:R-:W4:Y:S04]  /*14b0*/  LDL.U8 R47, [R1+0x3d] ;  /* 0x00003d00012f7983 */ /* 0x000f280000100000 */
[----:B---3--:R-:W3:Y:S04]  /*14c0*/  LDL.U8 R35, [R1+0x3f] ;  /* 0x00003f0001237983 */ /* 0x008ee80000100000 */
[----:B--2---:R0:W-:Y:S04]  /*14d0*/  STS.U8 [R19+0x18], R31 ;  /* 0x0000181f13007388 */ /* 0x0041e80000000000 */
[----:B0-----:R-:W2:Y:S04]  /*14e0*/  LDL.U8 R31, [R1+0x3e] ;  /* 0x00003e00011f7983 */ /* 0x001ea80000100000 */
[----:B------:R0:W-:Y:S04]  /*14f0*/  STS.U8 [R19+0x16], R51 ;  /* 0x0000163313007388 */ /* 0x0001e80000000000 */
[----:B------:R0:W-:Y:S04]  /*1500*/  STS.U8 [R19+0x17], R53 ;  /* 0x0000173513007388 */ /* 0x0001e80000000000 */
[----:B------:R0:W-:Y:S04]  /*1510*/  STL.U8 [R1+0x20], R2 ;  /* 0x0000200201007387 */ /* 0x0001e80000100000 */
[----:B------:R0:W-:Y:S04]  /*1520*/  STL.U8 [R1+0x21], R4 ;  /* 0x0000210401007387 */ /* 0x0001e80000100000 */
[----:B------:R0:W-:Y:S04]  /*1530*/  STL.U8 [R1+0x22], R6 ;  /* 0x0000220601007387 */ /* 0x0001e80000100000 */
[----:B------:R0:W-:Y:S04]  /*1540*/  STL.U8 [R1+0x23], R8 ;  /* 0x0000230801007387 */ /* 0x0001e80000100000 */
[----:B------:R0:W-:Y:S04]  /*1550*/  STL.U8 [R1+0x24], R10 ;  /* 0x0000240a01007387 */ /* 0x0001e80000100000 */
[----:B------:R0:W-:Y:S04]  /*1560*/  STL.U8 [R1+0x25], R12 ;  /* 0x0000250c01007387 */ /* 0x0001e80000100000 */
[----:B------:R0:W-:Y:S04]  /*1570*/  STL.U8 [R1+0x26], R14 ;  /* 0x0000260e01007387 */ /* 0x0001e80000100000 */
[----:B-----5:R0:W-:Y:S04]  /*1580*/  STS.U8 [R19+0x15], R49 ;  /* 0x0000153113007388 */ /* 0x0201e80000000000 */
[----:B------:R0:W-:Y:S04]  /*1590*/  STS.U8 [R19+0x19], R39 ;  /* 0x0000192713007388 */ /* 0x0001e80000000000 */
[----:B----4-:R0:W-:Y:S04]  /*15a0*/  STS.U8 [R19+0x1a], R33 ;  /* 0x00001a2113007388 */ /* 0x0101e80000000000 */
[----:B------:R0:W-:Y:S04]  /*15b0*/  STS.U8 [R19+0x1b], R43 ;  /* 0x00001b2b13007388 */ /* 0x0001e80000000000 */
[----:B------:R0:W-:Y:S04]  /*15c0*/  STS.U8 [R19+0x1c], R45 ;  /* 0x00001c2d13007388 */ /* 0x0001e80000000000 */
[----:B------:R0:W-:Y:S04]  /*15d0*/  STS.U8 [R19+0x1d], R47 ;  /* 0x00001d2f13007388 */ /* 0x0001e80000000000 */
[----:B---3--:R0:W-:Y:S04]  /*15e0*/  STS.U8 [R19+0x1f], R35 ;  /* 0x00001f2313007388 */ /* 0x0081e80000000000 */
        /* <DEDUP_REMOVED lines=24> */
[----:B------:R0:W-:Y:S01]  /*1770*/  STL.U8 [R1+0x3f], R13 ;  /* 0x00003f0d01007387 */ /* 0x0001e20000100000 */
[----:B------:R-:W-:-:S03]  /*1780*/  IADD3 R17, PT, PT, R17, 0x1, RZ ;  /* 0x0000000111117810 */ /* 0x000fc60007ffe0ff */
[----:B--2---:R0:W-:Y:S04]  /*1790*/  STS.U8 [R19+0x1e], R31 ;  /* 0x00001e1f13007388 */ /* 0x0041e80000000000 */
.L_x_8:
[----:B------:R-:W-:Y:S05]  /*17a0*/  BSYNC.RECONVERGENT B2 ;  /* 0x0000000000027941 */ /* 0x000fea0003800200 */
.L_x_7:
[----:B------:R-:W-:Y:S05]  /*17b0*/  @!P1 BRA `(.L_x_9) ;  /* 0x0000000400ac9947 */ /* 0x000fea0003800000 */
[----:B0-----:R-:W2:Y:S01]  /*17c0*/  LDL.U8 R19, [R29+0x1] ;  /* 0x000001001d137983 */ /* 0x001ea20000100000 */
        /* <DEDUP_REMOVED lines=103> */
[----:B------:R-:W-:-:S03]  /*1e40*/  VIADD R17, R17, 0x1 ;  /* 0x0000000111117836 */ /* 0x000fc60000000000 */
[----:B--2---:R0:W-:Y:S04]  /*1e50*/  STS.U8 [R19+0x1e], R31 ;  /* 0x00001e1f13007388 */ /* 0x0041e80000000000 */
.L_x_10:
[----:B------:R-:W-:Y:S05]  /*1e60*/  BSYNC.RECONVERGENT B2 ;  /* 0x0000000000027941 */ /* 0x000fea0003800200 */
.L_x_9:
[----:B------:R-:W-:Y:S01]  /*1e70*/  BSSY.RECONVERGENT B2, `(.L_x_11) ;  /* 0x00001d3000027945 */ /* 0x000fe20003800200 */
[----:B0-----:R-:W-:-:S03]  /*1e80*/  IMAD.IADD R43, R27, 0x1, R25 ;  /* 0x000000011b2b7824 */ /* 0x001fc600078e0219 */
[----:B------:R-:W-:Y:S05]  /*1e90*/  @P0 BRA `(.L_x_12) ;  /* 0x0000000400c80947 */ /* 0x000fea0003800000 */
[----:B------:R-:W2:Y:S01]  /*1ea0*/  LDL.U8 R19, [R29+-0x7] ;  /* 0xfffff9001d137983 */ /* 0x000ea20000100000 */
[----:B------:R-:W-:Y:S01]  /*1eb0*/  BSSY.RECONVERGENT B3, `(.L_x_13) ;  /* 0x000006f000037945 */ /* 0x000fe20003800200 */
[----:B--2---:R-:W-:-:S13]  /*1ec0*/  ISETP.NE.AND P0, PT, R19, RZ, PT ;  /* 0x000000ff1300720c */ /* 0x004fda0003f05270 */
[----:B------:R-:W-:Y:S05]  /*1ed0*/  @P0 BRA `(.L_x_14) ;  /* 0x0000000400b00947 */ /* 0x000fea0003800000 */
[----:B------:R-:W-:Y:S01]  /*1ee0*/  ISETP.NE.AND P0, PT, R27, 0x6, PT ;  /* 0x000000061b00780c */ /* 0x000fe20003f05270 */
[----:B------:R-:W-:-:S12]  /*1ef0*/  IMAD.MOV.U32 R35, RZ, RZ, 0x3 ;  /* 0x00000003ff237424 */ /* 0x000fd800078e00ff */
[----:B------:R-:W-:Y:S04]  /*1f00*/  @!P0 STL.U8 [R25+0x1f], R35 ;  /* 0x00001f2319008387 */ /* 0x000fe80000100000 */
[----:B------:R-:W2:Y:S04]  /*1f10*/  @P0 LDL.U8 R33, [R43+0x20] ;  /* 0x000020002b210983 */ /* 0x000ea80000100000 */
[----:B------:R-:W-:Y:S01]  /*1f20*/  STL.U8 [R43+0x20], RZ ;  /* 0x000020ff2b007387 */ /* 0x000fe20000100000 */
[----:B------:R-:W0:Y:S01]  /*1f30*/  S2UR UR5, SR_CgaCtaId ;  /* 0x00000000000579c3 */ /* 0x000e220000008800 */
[----:B------:R-:W-:-:S02]  /*1f40*/  UMOV UR4, 0x400 ;  /* 0x0000040000047882 */ /* 0x000fc40000000000 */
[----:B--2---:R2:W-:Y:S04]  /*1f50*/  @P0 STL.U8 [R43+0x19], R33 ;  /* 0x000019212b000387 */ /* 0x0045e80000100000 */
[----:B------:R-:W3:Y:S01]  /*1f60*/  LDL.U8 R31, [R1+0x21] ;  /* 0x00002100011f7983 */ /* 0x000ee20000100000 */
[----:B0-----:R-:W-:-:S03]  /*1f70*/  ULEA UR4, UR5, UR4, 0x18 ;  /* 0x0000000405047291 */ /* 0x001fc6000f8ec0ff */
[----:B------:R-:W4:Y:S03]  /*1f80*/  LDL.U8 R49, [R1+0x20] ;  /* 0x0000200001317983 */ /* 0x000f260000100000 */
[----:B------:R-:W-:Y:S01]  /*1f90*/  MOV R0, UR4 ;  /* 0x0000000400007c02 */ /* 0x000fe20008000f00 */
[----:B--2---:R-:W2:Y:S04]  /*1fa0*/  LDL.U8 R33, [R1+0x22] ;  /* 0x0000220001217983 */ /* 0x004ea80000100000 */
[C---:B------:R-:W-:Y:S01]  /*1fb0*/  IMAD R19, R17.reuse, 0x2c0, R0 ;  /* 0x000002c011137824 */ /* 0x040fe200078e0200 */
[----:B------:R-:W5:Y:S04]  /*1fc0*/  LDL.U8 R35, [R1+0x23] ;  /* 0x0000230001237983 */ /* 0x000f680000100000 */
[----:B------:R-:W5:Y:S04]  /*1fd0*/  LDL.U8 R39, [R1+0x24] ;  /* 0x0000240001277983 */ /* 0x000f680000100000 */
[----:B------:R-:W5:Y:S04]  /*1fe0*/  LDL.U8 R45, [R1+0x25] ;  /* 0x00002500012d7983 */ /* 0x000f680000100000 */
[----:B------:R-:W5:Y:S04]  /*1ff0*/  LDL.U8 R47, [R1+0x26] ;  /* 0x00002600012f7983 */ /* 0x000f680000100000 */
[----:B------:R-:W5:Y:S04]  /*2000*/  LDL.U8 R51, [R1+0x29] ;  /* 0x0000290001337983 */ /* 0x000f680000100000 */
[----:B------:R-:W5:Y:S04]  /*2010*/  LDL.U8 R53, [R1+0x2a] ;  /* 0x00002a0001357983 */ /* 0x000f680000100000 */
[----:B---3--:R0:W-:Y:S04]  /*2020*/  STS.U8 [R19+0x1], R31 ;  /* 0x0000011f13007388 */ /* 0x0081e80000000000 */
[----:B0-----:R-:W3:Y:S04]  /*2030*/  LDL.U8 R31, [R1+0x27] ;  /* 0x00002700011f7983 */ /* 0x001ee80000100000 */
[----:B---3--:R0:W-:Y:S04]  /*2040*/  STS.U8 [R19+0x7], R31 ;  /* 0x0000071f13007388 */ /* 0x0081e80000000000 */
[----:B0-----:R-:W3:Y:S04]  /*2050*/  LDL.U8 R31, [R1+0x30] ;  /* 0x00003000011f7983 */ /* 0x001ee80000100000 */
[----:B----4-:R0:W-:Y:S04]  /*2060*/  STS.U8 [R19], R49 ;  /* 0x0000003113007388 */ /* 0x0101e80000000000 */
[----:B--2---:R2:W-:Y:S04]  /*2070*/  STS.U8 [R19+0x2], R33 ;  /* 0x0000022113007388 */ /* 0x0045e80000000000 */
[----:B0-----:R-:W4:Y:S04]  /*2080*/  LDL.U8 R49, [R1+0x28] ;  /* 0x0000280001317983 */ /* 0x001f280000100000 */
[----:B--2---:R-:W2:Y:S04]  /*2090*/  LDL.U8 R33, [R1+0x2b] ;  /* 0x00002b0001217983 */ /* 0x004ea80000100000 */
[----:B---3--:R0:W-:Y:S04]  /*20a0*/  STS.U8 [R19+0x10], R31 ;  /* 0x0000101f13007388 */ /* 0x0081e80000000000 */
[----:B0-----:R-:W3:Y:S04]  /*20b0*/  LDL.U8 R31, [R1+0x35] ;  /* 0x00003500011f7983 */ /* 0x001ee80000100000 */
[----:B-----5:R0:W-:Y:S04]  /*20c0*/  STS.U8 [R19+0x3], R35 ;  /* 0x0000032313007388 */ /* 0x0201e80000000000 */
[----:B------:R5:W-:Y:S04]  /*20d0*/  STS.U8 [R19+0x4], R39 ;  /* 0x0000042713007388 */ /* 0x000be80000000000 */
[----:B------:R1:W-:Y:S04]  /*20e0*/  STS.U8 [R19+0x5], R45 ;  /* 0x0000052d13007388 */ /* 0x0003e80000000000 */
[----:B------:R1:W-:Y:S04]  /*20f0*/  STS.U8 [R19+0x6], R47 ;  /* 0x0000062f13007388 */ /* 0x0003e80000000000 */
[----:B----4-:R-:W-:Y:S04]  /*2100*/  STS.U8 [R19+0x8], R49 ;  /* 0x0000083113007388 */ /* 0x010fe80000000000 */
[----:B------:R-:W-:Y:S04]  /*2110*/  STS.U8 [R19+0x9], R51 ;  /* 0x0000093313007388 */ /* 0x000fe80000000000 */
[----:B------:R-:W-:Y:S04]  /*2120*/  STS.U8 [R19+0xa], R53 ;  /* 0x00000a3513007388 */ /* 0x000fe80000000000 */
[----:B--2---:R2:W-:Y:S04]  /*2130*/  STS.U8 [R19+0xb], R33 ;  /* 0x00000b2113007388 */ /* 0x0045e80000000000 */
[----:B0-----:R-:W4:Y:S04]  /*2140*/  LDL.U8 R35, [R1+0x2c] ;  /* 0x00002c0001237983 */ /* 0x001f280000100000 */
[----:B-----5:R-:W5:Y:S04]  /*2150*/  LDL.U8 R39, [R1+0x2d] ;  /* 0x00002d0001277983 */ /* 0x020f680000100000 */
[----:B-1----:R-:W5:Y:S04]  /*2160*/  LDL.U8 R45, [R1+0x2e] ;  /* 0x00002e00012d7983 */ /* 0x002f680000100000 */
[----:B------:R-:W5:Y:S04]  /*2170*/  LDL.U8 R47, [R1+0x2f] ;  /* 0x00002f00012f7983 */ /* 0x000f680000100000 */
[----:B--2---:R-:W2:Y:S04]  /*2180*/  LDL.U8 R33, [R1+0x31] ;  /* 0x0000310001217983 */ /* 0x004ea80000100000 */
[----:B------:R-:W2:Y:S04]  /*2190*/  LDL.U8 R49, [R1+0x32] ;  /* 0x0000320001317983 */ /* 0x000ea80000100000 */
[----:B------:R-:W2:Y:S04]  /*21a0*/  LDL.U8 R51, [R1+0x33] ;  /* 0x0000330001337983 */ /* 0x000ea80000100000 */
[----:B------:R-:W2:Y:S04]  /*21b0*/  LDL.U8 R53, [R1+0x34] ;  /* 0x0000340001357983 */ /* 0x000ea80000100000 */
[----:B---3--:R0:W-:Y:S04]  /*21c0*/  STS.U8 [R19+0x15], R31 ;  /* 0x0000151f13007388 */ /* 0x0081e80000000000 */
[----:B0-----:R-:W3:Y:S04]  /*21d0*/  LDL.U8 R31, [R1+0x3a] ;  /* 0x00003a00011f7983 */ /* 0x001ee80000100000 */
[----:B----4-:R0:W-:Y:S04]  /*21e0*/  STS.U8 [R19+0xc], R35 ;  /* 0x00000c2313007388 */ /* 0x0101e80000000000 */
[----:B-----5:R1:W-:Y:S04]  /*21f0*/  STS.U8 [R19+0xd], R39 ;  /* 0x00000d2713007388 */ /* 0x0203e80000000000 */
[----:B------:R4:W-:Y:S04]  /*2200*/  STS.U8 [R19+0xe], R45 ;  /* 0x00000e2d13007388 */ /* 0x0009e80000000000 */
[----:B------:R5:W-:Y:S04]  /*2210*/  STS.U8 [R19+0xf], R47 ;  /* 0x00000f2f13007388 */ /* 0x000be80000000000 */
[----:B--2---:R2:W-:Y:S04]  /*2220*/  STS.U8 [R19+0x11], R33 ;  /* 0x0000112113007388 */ /* 0x0045e80000000000 */
[----:B------:R2:W-:Y:S04]  /*2230*/  STS.U8 [R19+0x12], R49 ;  /* 0x0000123113007388 */ /* 0x0005e80000000000 */
[----:B------:R2:W-:Y:S04]  /*2240*/  STS.U8 [R19+0x13], R51 ;  /* 0x0000133313007388 */ /* 0x0005e80000000000 */
[----:B------:R2:W-:Y:S04]  /*2250*/  STS.U8 [R19+0x14], R53 ;  /* 0x0000143513007388 */ /* 0x0005e80000000000 */
[----:B0-----:R-:W3:Y:S04]  /*2260*/  LDL.U8 R35, [R1+0x36] ;  /* 0x0000360001237983 */ /* 0x001ee80000100000 */
[----:B-1----:R-:W3:Y:S04]  /*2270*/  LDL.U8 R39, [R1+0x37] ;  /* 0x0000370001277983 */ /* 0x002ee80000100000 */
[----:B----4-:R-:W4:Y:S04]  /*2280*/  LDL.U8 R45, [R1+0x38] ;  /* 0x00003800012d7983 */ /* 0x010f280000100000 */
[----:B-----5:R-:W5:Y:S04]  /*2290*/  LDL.U8 R47, [R1+0x39] ;  /* 0x00003900012f7983 */ /* 0x020f680000100000 */
[----:B--2---:R-:W2:Y:S04]  /*22a0*/  LDL.U8 R33, [R1+0x3b] ;  /* 0x00003b0001217983 */ /* 0x004ea80000100000 */
[----:B------:R-:W2:Y:S04]  /*22b0*/  LDL.U8 R49, [R1+0x3c] ;  /* 0x00003c0001317983 */ /* 0x000ea80000100000 */
[----:B------:R-:W2:Y:S04]  /*22c0*/  LDL.U8 R51, [R1+0x3d] ;  /* 0x00003d0001337983 */ /* 0x000ea80000100000 */
[----:B------:R-:W2:Y:S04]  /*22d0*/  LDL.U8 R53, [R1+0x3e] ;  /* 0x00003e0001357983 */ /* 0x000ea80000100000 */
[----:B---3--:R0:W-:Y:S04]  /*22e0*/  STS.U8 [R19+0x1a], R31 ;  /* 0x00001a1f13007388 */ /* 0x0081e80000000000 */
[----:B0-----:R-:W3:Y:S04]  /*22f0*/  LDL.U8 R31, [R1+0x3f] ;  /* 0x00003f00011f7983 */ /* 0x001ee80000100000 */
        /* <DEDUP_REMOVED lines=11> */
[----:B------:R0:W-:Y:S04]  /*23b0*/  STS.U8 [R19+0x16], R35 ;  /* 0x0000162313007388 */ /* 0x0001e80000000000 */
[----:B------:R0:W-:Y:S04]  /*23c0*/  STS.U8 [R19+0x17], R39 ;  /* 0x0000172713007388 */ /* 0x0001e80000000000 */
[----:B----4-:R0:W-:Y:S04]  /*23d0*/  STS.U8 [R19+0x18], R45 ;  /* 0x0000182d13007388 */ /* 0x0101e80000000000 */
[----:B-----5:R0:W-:Y:S04]  /*23e0*/  STS.U8 [R19+0x19], R47 ;  /* 0x0000192f13007388 */ /* 0x0201e80000000000 */
[----:B--2---:R0:W-:Y:S04]  /*23f0*/  STS.U8 [R19+0x1b], R33 ;  /* 0x00001b2113007388 */ /* 0x0041e80000000000 */
[----:B------:R0:W-:Y:S04]  /*2400*/  STS.U8 [R19+0x1c], R49 ;  /* 0x00001c3113007388 */ /* 0x0001e80000000000 */
        /* <DEDUP_REMOVED lines=24> */
[----:B---3--:R0:W-:Y:S04]  /*2590*/  STS.U8 [R19+0x1f], R31 ;  /* 0x00001f1f13007388 */ /* 0x0081e80000000000 */
.L_x_14:
[----:B------:R-:W-:Y:S05]  /*25a0*/  BSYNC.RECONVERGENT B3 ;  /* 0x0000000000037941 */ /* 0x000fea0003800200 */
.L_x_13:
[----:B------:R-:W-:Y:S05]  /*25b0*/  BRA `(.L_x_15) ;  /* 0x0000000000087947 */ /* 0x000fea0003800000 */
.L_x_12:
[----:B------:R-:W-:-:S13]  /*25c0*/  ISETP.NE.AND P0, PT, R41, RZ, PT ;  /* 0x000000ff2900720c */ /* 0x000fda0003f05270 */
[----:B------:R-:W-:Y:S05]  /*25d0*/  @P0 BRA `(.L_x_16) ;  /* 0x0000000400c00947 */ /* 0x000fea0003800000 */
.L_x_15:
[----:B0-----:R-:W2:Y:S02]  /*25e0*/  LDL.U8 R19, [R29+0x1] ;  /* 0x000001001d137983 */ /* 0x001ea40000100000 */
        /* <DEDUP_REMOVED lines=13> */
[----:B------:R-:W-:Y:S01]  /*26c0*/  IMAD.U32 R0, RZ, RZ, UR4 ;  /* 0x00000004ff007e24 */ /* 0x000fe2000f8e00ff */
[----:B--2---:R-:W2:Y:S03]  /*26d0*/  LDL.U8 R33, [R1+0x22] ;  /* 0x0000220001217983 */ /* 0x004ea60000100000 */
        /* <DEDUP_REMOVED lines=94> */
[----:B---3--:R0:W-:Y:S01]  /*2cc0*/  STS.U8 [R19+0x1f], R31 ;  /* 0x00001f1f13007388 */ /* 0x0081e20000000000 */
[----:B------:R-:W-:Y:S05]  /*2cd0*/  BRA `(.L_x_17) ;  /* 0x0000000c00b07947 */ /* 0x000fea0003800000 */
.L_x_16:
[----:B------:R-:W-:-:S13]  /*2ce0*/  ISETP.NE.AND P0, PT, R15, 0x3, PT ;  /* 0x000000030f00780c */ /* 0x000fda0003f05270 */
[----:B------:R-:W-:Y:S05]  /*2cf0*/  @!P0 BRA `(.L_x_18) ;  /* 0x0000000400d48947 */ /* 0x000fea0003800000 */
[----:B------:R-:W2:Y:S01]  /*2d00*/  LDL.U8 R19, [R29+0x9] ;  /* 0x000009001d137983 */ /* 0x000ea20000100000 */
[----:B------:R-:W-:Y:S01]  /*2d10*/  BSSY.RECONVERGENT B3, `(.L_x_18) ;  /* 0x0000073000037945 */ /* 0x000fe20003800200 */
[----:B--2---:R-:W-:-:S13]  /*2d20*/  ISETP.GE.U32.AND P0, PT, R19, 0x5, PT ;  /* 0x000000051300780c */ /* 0x004fda0003f06070 */
[----:B------:R-:W-:Y:S05]  /*2d30*/  @!P0 BRA `(.L_x_19) ;  /* 0x0000000400c08947 */ /* 0x000fea0003800000 */
[----:B------:R-:W2:Y:S02]  /*2d40*/  LDL.U8 R19, [R29+0xa] ;  /* 0x00000a001d137983 */ /* 0x000ea40000100000 */
[----:B--2---:R-:W-:-:S13]  /*2d50*/  ISETP.NE.AND P0, PT, R19, RZ, PT ;  /* 0x000000ff1300720c */ /* 0x004fda0003f05270 */
[----:B------:R-:W-:Y:S05]  /*2d60*/  @P0 BRA `(.L_x_19) ;  /* 0x0000000400b40947 */ /* 0x000fea0003800000 */
[----:B------:R-:W-:-:S13]  /*2d70*/  ISETP.NE.AND P0, PT, R27, 0x5, PT ;  /* 0x000000051b00780c */ /* 0x000fda0003f05270 */
[----:B------:R-:W2:Y:S01]  /*2d80*/  @P0 LDL.U8 R33, [R43+0x20] ;  /* 0x000020002b210983 */ /* 0x000ea20000100000 */
[----:B------:R-:W-:Y:S01]  /*2d90*/  MOV R35, 0x3 ;  /* 0x0000000300237802 */ /* 0x000fe20000000f00 */
[----:B------:R-:W0:Y:S01]  /*2da0*/  S2UR UR5, SR_CgaCtaId ;  /* 0x00000000000579c3 */ /* 0x000e220000008800 */
[----:B------:R-:W-:Y:S01]  /*2db0*/  UMOV UR4, 0x400 ;  /* 0x0000040000047882 */ /* 0x000fe20000000000 */
[----:B--2---:R2:W-:Y:S04]  /*2dc0*/  @P0 STL.U8 [R43+0x2a], R33 ;  /* 0x00002a212b000387 */ /* 0x0045e80000100000 */
[----:B------:R3:W-:Y:S04]  /*2dd0*/  @!P0 STL.U8 [R25+0x2f], R35 ;  /* 0x00002f2319008387 */ /* 0x0007e80000100000 */
[----:B------:R-:W-:Y:S04]  /*2de0*/  STL.U8 [R43+0x20], RZ ;  /* 0x000020ff2b007387 */ /* 0x000fe80000100000 */
[----:B------:R-:W-:Y:S04]  /*2df0*/  STL.U8 [R43+0x29], RZ ;  /* 0x000029ff2b007387 */ /* 0x000fe80000100000 */
[----:B------:R-:W4:Y:S01]  /*2e00*/  LDL.U8 R31, [R1+0x21] ;  /* 0x00002100011f7983 */ /* 0x000f220000100000 */
[----:B0-----:R-:W-:-:S03]  /*2e10*/  ULEA UR4, UR5, UR4, 0x18 ;  /* 0x0000000405047291 */ /* 0x001fc6000f8ec0ff */
[----:B------:R-:W5:Y:S03]  /*2e20*/  LDL.U8 R49, [R1+0x20] ;  /* 0x0000200001317983 */ /* 0x000f660000100000 */
[----:B------:R-:W-:Y:S01]  /*2e30*/  IMAD.U32 R0, RZ, RZ, UR4 ;  /* 0x00000004ff007e24 */ /* 0x000fe2000f8e00ff */
[----:B--2---:R-:W2:Y:S03]  /*2e40*/  LDL.U8 R33, [R1+0x22] ;  /* 0x0000220001217983 */ /* 0x004ea60000100000 */
[C---:B------:R-:W-:Y:S01]  /*2e50*/  IMAD R19, R17.reuse, 0x2c0, R0 ;  /* 0x000002c011137824 */ /* 0x040fe200078e0200 */
[----:B---3--:R-:W3:Y:S04]  /*2e60*/  LDL.U8 R35, [R1+0x23] ;  /* 0x0000230001237983 */ /* 0x008ee80000100000 */
[----:B------:R-:W3:Y:S04]  /*2e70*/  LDL.U8 R39, [R1+0x24] ;  /* 0x0000240001277983 */ /* 0x000ee80000100000 */
[----:B------:R-:W3:Y:S04]  /*2e80*/  LDL.U8 R45, [R1+0x25] ;  /* 0x00002500012d7983 */ /* 0x000ee80000100000 */
[----:B------:R-:W3:Y:S04]  /*2e90*/  LDL.U8 R47, [R1+0x26] ;  /* 0x00002600012f7983 */ /* 0x000ee80000100000 */
[----:B------:R-:W3:Y:S04]  /*2ea0*/  LDL.U8 R51, [R1+0x29] ;  /* 0x0000290001337983 */ /* 0x000ee80000100000 */
[----:B------:R-:W3:Y:S04]  /*2eb0*/  LDL.U8 R53, [R1+0x2a] ;  /* 0x00002a0001357983 */ /* 0x000ee80000100000 */
[----:B----4-:R0:W-:Y:S04]  /*2ec0*/  STS.U8 [R19+0x1], R31 ;  /* 0x0000011f13007388 */ /* 0x0101e80000000000 */
[----:B0-----:R-:W4:Y:S04]  /*2ed0*/  LDL.U8 R31, [R1+0x27] ;  /* 0x00002700011f7983 */ /* 0x001f280000100000 */
[----:B----4-:R0:W-:Y:S04]  /*2ee0*/  STS.U8 [R19+0x7], R31 ;  /* 0x0000071f13007388 */ /* 0x0101e80000000000 */
[----:B0-----:R-:W4:Y:S04]  /*2ef0*/  LDL.U8 R31, [R1+0x30] ;  /* 0x00003000011f7983 */ /* 0x001f280000100000 */
[----:B-----5:R0:W-:Y:S04]  /*2f00*/  STS.U8 [R19], R49 ;  /* 0x0000003113007388 */ /* 0x0201e80000000000 */
[----:B--2---:R2:W-:Y:S04]  /*2f10*/  STS.U8 [R19+0x2], R33 ;  /* 0x0000022113007388 */ /* 0x0045e80000000000 */
[----:B0-----:R-:W5:Y:S04]  /*2f20*/  LDL.U8 R49, [R1+0x28] ;  /* 0x0000280001317983 */ /* 0x001f680000100000 */
[----:B--2---:R-:W2:Y:S04]  /*2f30*/  LDL.U8 R33, [R1+0x2b] ;  /* 0x00002b0001217983 */ /* 0x004ea80000100000 */
[----:B----4-:R0:W-:Y:S04]  /*2f40*/  STS.U8 [R19+0x10], R31 ;  /* 0x0000101f13007388 */ /* 0x0101e80000000000 */
[----:B0-----:R-:W4:Y:S04]  /*2f50*/  LDL.U8 R31, [R1+0x35] ;  /* 0x00003500011f7983 */ /* 0x001f280000100000 */
[----:B---3--:R0:W-:Y:S04]  /*2f60*/  STS.U8 [R19+0x3], R35 ;  /* 0x0000032313007388 */ /* 0x0081e80000000000 */
[----:B------:R3:W-:Y:S04]  /*2f70*/  STS.U8 [R19+0x4], R39 ;  /* 0x0000042713007388 */ /* 0x0007e80000000000 */
[----:B------:R1:W-:Y:S04]  /*2f80*/  STS.U8 [R19+0x5], R45 ;  /* 0x0000052d13007388 */ /* 0x0003e80000000000 */
[----:B------:R1:W-:Y:S04]  /*2f90*/  STS.U8 [R19+0x6], R47 ;  /* 0x0000062f13007388 */ /* 0x0003e80000000000 */
[----:B-----5:R-:W-:Y:S04]  /*2fa0*/  STS.U8 [R19+0x8], R49 ;  /* 0x0000083113007388 */ /* 0x020fe80000000000 */
[----:B------:R-:W-:Y:S04]  /*2fb0*/  STS.U8 [R19+0x9], R51 ;  /* 0x0000093313007388 */ /* 0x000fe80000000000 */
[----:B------:R-:W-:Y:S04]  /*2fc0*/  STS.U8 [R19+0xa], R53 ;  /* 0x00000a3513007388 */ /* 0x000fe80000000000 */
[----:B--2---:R2:W-:Y:S04]  /*2fd0*/  STS.U8 [R19+0xb], R33 ;  /* 0x00000b2113007388 */ /* 0x0045e80000000000 */
[----:B0-----:R-:W5:Y:S04]  /*2fe0*/  LDL.U8 R35, [R1+0x2c] ;  /* 0x00002c0001237983 */ /* 0x001f680000100000 */
[----:B---3--:R-:W3:Y:S04]  /*2ff0*/  LDL.U8 R39, [R1+0x2d] ;  /* 0x00002d0001277983 */ /* 0x008ee80000100000 */
[----:B-1----:R-:W3:Y:S04]  /*3000*/  LDL.U8 R45, [R1+0x2e] ;  /* 0x00002e00012d7983 */ /* 0x002ee80000100000 */
[----:B------:R-:W3:Y:S04]  /*3010*/  LDL.U8 R47, [R1+0x2f] ;  /* 0x00002f00012f7983 */ /* 0x000ee80000100000 */
[----:B--2---:R-:W2:Y:S04]  /*3020*/  LDL.U8 R33, [R1+0x31] ;  /* 0x0000310001217983 */ /* 0x004ea80000100000 */
[----:B------:R-:W2:Y:S04]  /*3030*/  LDL.U8 R49, [R1+0x32] ;  /* 0x0000320001317983 */ /* 0x000ea80000100000 */
[----:B------:R-:W2:Y:S04]  /*3040*/  LDL.U8 R51, [R1+0x33] ;  /* 0x0000330001337983 */ /* 0x000ea80000100000 */
[----:B------:R-:W2:Y:S04]  /*3050*/  LDL.U8 R53, [R1+0x34] ;  /* 0x0000340001357983 */ /* 0x000ea80000100000 */
[----:B----4-:R0:W-:Y:S04]  /*3060*/  STS.U8 [R19+0x15], R31 ;  /* 0x0000151f13007388 */ /* 0x0101e80000000000 */
[----:B0-----:R-:W4:Y:S04]  /*3070*/  LDL.U8 R31, [R1+0x3a] ;  /* 0x00003a00011f7983 */ /* 0x001f280000100000 */
[----:B-----5:R0:W-:Y:S04]  /*3080*/  STS.U8 [R19+0xc], R35 ;  /* 0x00000c2313007388 */ /* 0x0201e80000000000 */
[----:B---3--:R1:W-:Y:S04]  /*3090*/  STS.U8 [R19+0xd], R39 ;  /* 0x00000d2713007388 */ /* 0x0083e80000000000 */
[----:B------:R3:W-:Y:S04]  /*30a0*/  STS.U8 [R19+0xe], R45 ;  /* 0x00000e2d13007388 */ /* 0x0007e80000000000 */
[----:B------:R5:W-:Y:S04]  /*30b0*/  STS.U8 [R19+0xf], R47 ;  /* 0x00000f2f13007388 */ /* 0x000be80000000000 */
[----:B--2---:R2:W-:Y:S04]  /*30c0*/  STS.U8 [R19+0x11], R33 ;  /* 0x0000112113007388 */ /* 0x0045e80000000000 */
[----:B------:R2:W-:Y:S04]  /*30d0*/  STS.U8 [R19+0x12], R49 ;  /* 0x0000123113007388 */ /* 0x0005e80000000000 */
[----:B------:R2:W-:Y:S04]  /*30e0*/  STS.U8 [R19+0x13], R51 ;  /* 0x0000133313007388 */ /* 0x0005e80000000000 */
[----:B------:R2:W-:Y:S04]  /*30f0*/  STS.U8 [R19+0x14], R53 ;  /* 0x0000143513007388 */ /* 0x0005e80000000000 */
[----:B0-----:R-:W4:Y:S04]  /*3100*/  LDL.U8 R35, [R1+0x36] ;  /* 0x0000360001237983 */ /* 0x001f280000100000 */
[----:B-1----:R-:W4:Y:S04]  /*3110*/  LDL.U8 R39, [R1+0x37] ;  /* 0x0000370001277983 */ /* 0x002f280000100000 */
[----:B---3--:R-:W3:Y:S04]  /*3120*/  LDL.U8 R45, [R1+0x38] ;  /* 0x00003800012d7983 */ /* 0x008ee80000100000 */
[----:B-----5:R-:W5:Y:S04]  /*3130*/  LDL.U8 R47, [R1+0x39] ;  /* 0x00003900012f7983 */ /* 0x020f680000100000 */
[----:B--2---:R-:W2:Y:S04]  /*3140*/  LDL.U8 R33, [R1+0x3b] ;  /* 0x00003b0001217983 */ /* 0x004ea80000100000 */
[----:B------:R-:W2:Y:S04]  /*3150*/  LDL.U8 R49, [R1+0x3c] ;  /* 0x00003c0001317983 */ /* 0x000ea80000100000 */
[----:B------:R-:W2:Y:S04]  /*3160*/  LDL.U8 R51, [R1+0x3d] ;  /* 0x00003d0001337983 */ /* 0x000ea80000100000 */
[----:B------:R-:W2:Y:S04]  /*3170*/  LDL.U8 R53, [R1+0x3e] ;  /* 0x00003e0001357983 */ /* 0x000ea80000100000 */
[----:B----4-:R0:W-:Y:S04]  /*3180*/  STS.U8 [R19+0x1a], R31 ;  /* 0x00001a1f13007388 */ /* 0x0101e80000000000 */
[----:B0-----:R-:W4:Y:S04]  /*3190*/  LDL.U8 R31, [R1+0x3f] ;  /* 0x00003f00011f7983 */ /* 0x001f280000100000 */
        /* <DEDUP_REMOVED lines=13> */
[----:B---3--:R0:W-:Y:S04]  /*3270*/  STS.U8 [R19+0x18], R45 ;  /* 0x0000182d13007388 */ /* 0x0081e80000000000 */
        /* <DEDUP_REMOVED lines=27> */
[----:B----4-:R0:W-:Y:S04]  /*3430*/  STS.U8 [R19+0x1f], R31 ;  /* 0x00001f1f13007388 */ /* 0x0101e80000000000 */
.L_x_19:
[----:B------:R-:W-:Y:S05]  /*3440*/  BSYNC.RECONVERGENT B3 ;  /* 0x0000000000037941 */ /* 0x000fea0003800200 */
.L_x_18:
[----:B------:R-:W-:-:S13]  /*3450*/  ISETP.NE.AND P0, PT, R15, RZ, PT ;  /* 0x000000ff0f00720c */ /* 0x000fda0003f05270 */
[----:B------:R-:W-:Y:S05]  /*3460*/  @!P0 BRA `(.L_x_17) ;  /* 0x0000000400cc8947 */ /* 0x000fea0003800000 */
[----:B0-----:R-:W2:Y:S02]  /*3470*/  LDL.U8 R19, [R29+0x1] ;  /* 0x000001001d137983 */ /* 0x001ea40000100000 */
[----:B--2---:R-:W-:-:S13]  /*3480*/  ISETP.GE.U32.AND P0, PT, R19, 0x5, PT ;  /* 0x000000051300780c */ /* 0x004fda0003f06070 */
[----:B------:R-:W-:Y:S05]  /*3490*/  @!P0 BRA `(.L_x_17) ;  /* 0x0000000400c08947 */ /* 0x000fea0003800000 */
[----:B------:R-:W2:Y:S02]  /*34a0*/  LDL.U8 R19, [R29+-0x6] ;  /* 0xfffffa001d137983 */ /* 0x000ea40000100000 */
[----:B--2---:R-:W-:-:S13]  /*34b0*/  ISETP.NE.AND P0, PT, R19, RZ, PT ;  /* 0x000000ff1300720c */ /* 0x004fda0003f05270 */
[----:B------:R-:W-:Y:S05]  /*34c0*/  @P0 BRA `(.L_x_17) ;  /* 0x0000000400b40947 */ /* 0x000fea0003800000 */
[----:B------:R-:W-:-:S13]  /*34d0*/  ISETP.NE.AND P0, PT, R27, 0x5, PT ;  /* 0x000000051b00780c */ /* 0x000fda0003f05270 */
[----:B------:R-:W2:Y:S01]  /*34e0*/  @P0 LDL.U8 R33, [R43+0x20] ;  /* 0x000020002b210983 */ /* 0x000ea20000100000 */
[----:B------:R-:W-:Y:S01]  /*34f0*/  IMAD.MOV.U32 R35, RZ, RZ, 0x3 ;  /* 0x00000003ff237424 */ /* 0x000fe200078e00ff */
        /* <DEDUP_REMOVED lines=105> */
[----:B----4-:R0:W-:Y:S04]  /*3b90*/  STS.U8 [R19+0x1f], R31 ;  /* 0x00001f1f13007388 */ /* 0x0101e80000000000 */
.L_x_17:
[----:B------:R-:W-:Y:S05]  /*3ba0*/  BSYNC.RECONVERGENT B2 ;  /* 0x0000000000027941 */ /* 0x000fea0003800200 */
.L_x_11:
[----:B------:R-:W-:-:S04]  /*3bb0*/  ISETP.GE.U32.AND P0, PT, R27, 0x5, PT ;  /* 0x000000051b00780c */ /* 0x000fc80003f06070 */
[----:B------:R-:W-:-:S04]  /*3bc0*/  ISETP.NE.U32.AND P0, PT, R41, 0x1, !P0 ;  /* 0x000000012900780c */ /* 0x000fc80004705070 */
[----:B------:R-:W-:-:S13]  /*3bd0*/  ISETP.EQ.OR P1, PT, R15, RZ, !P0 ;  /* 0x000000ff0f00720c */ /* 0x000fda0004722670 */
[----:B------:R-:W-:Y:S05]  /*3be0*/  @P1 BRA `(.L_x_20) ;  /* 0x0000000400c81947 */ /* 0x000fea0003800000 */
[----:B0-----:R-:W2:Y:S01]  /*3bf0*/  LDL.U8 R19, [R29+-0x7] ;  /* 0xfffff9001d137983 */ /* 0x001ea20000100000 */
[----:B------:R-:W-:Y:S01]  /*3c00*/  BSSY.RECONVERGENT B2, `(.L_x_20) ;  /* 0x0000070000027945 */ /* 0x000fe20003800200 */
[----:B--2---:R-:W-:-:S13]  /*3c10*/  ISETP.GE.U32.AND P1, PT, R19, 0x5, PT ;  /* 0x000000051300780c */ /* 0x004fda0003f26070 */
[----:B------:R-:W-:Y:S05]  /*3c20*/  @!P1 BRA `(.L_x_21) ;  /* 0x0000000400b49947 */ /* 0x000fea0003800000 */
[----:B------:R-:W2:Y:S02]  /*3c30*/  LDL.U8 R19, [R29+-0x6] ;  /* 0xfffffa001d137983 */ /* 0x000ea40000100000 */
[----:B--2---:R-:W-:-:S13]  /*3c40*/  ISETP.NE.AND P1, PT, R19, RZ, PT ;  /* 0x000000ff1300720c */ /* 0x004fda0003f25270 */
[----:B------:R-:W-:Y:S05]  /*3c50*/  @P1 BRA `(.L_x_21) ;  /* 0x0000000400a81947 */ /* 0x000fea0003800000 */
[----:B------:R-:W2:Y:S04]  /*3c60*/  LDL.U8 R35, [R43+0x20] ;  /* 0x000020002b237983 */ /* 0x000ea80000100000 */
[----:B------:R-:W-:Y:S04]  /*3c70*/  STL.U8 [R43+0x19], RZ ;  /* 0x000019ff2b007387 */ /* 0x000fe80000100000 */
[----:B------:R-:W-:Y:S01]  /*3c80*/  STL.U8 [R43+0x20], RZ ;  /* 0x000020ff2b007387 */ /* 0x000fe20000100000 */
[----:B------:R-:W0:Y:S01]  /*3c90*/  S2UR UR5, SR_CgaCtaId ;  /* 0x00000000000579c3 */ /* 0x000e220000008800 */
[----:B------:R-:W-:-:S02]  /*3ca0*/  UMOV UR4, 0x400 ;  /* 0x0000040000047882 */ /* 0x000fc40000000000 */
[----:B--2---:R2:W-:Y:S04]  /*3cb0*/  STL.U8 [R43+0x1a], R35 ;  /* 0x00001a232b007387 */ /* 0x0045e80000100000 */
        /* <DEDUP_REMOVED lines=15> */
[----:B----4-:R0:W-:Y:S04]  /*3db0*/  STS.U8 [R19+0x2], R33 ;  /* 0x0000022113007388 */ /* 0x0101e80000000000 */
[----:B--2---:R2:W-:Y:S04]  /*3dc0*/  STS.U8 [R19+0x3], R35 ;  /* 0x0000032313007388 */ /* 0x0045e80000000000 */
[----:B0-----:R-:W4:Y:S04]  /*3dd0*/  LDL.U8 R33, [R1+0x2c] ;  /* 0x00002c0001217983 */ /* 0x001f280000100000 */
[----:B--2---:R-:W2:Y:S04]  /*3de0*/  LDL.U8 R35, [R1+0x2d] ;  /* 0x00002d0001237983 */ /* 0x004ea80000100000 */
[----:B---3--:R0:W-:Y:S04]  /*3df0*/  STS.U8 [R19+0x8], R31 ;  /* 0x0000081f13007388 */ /* 0x0081e80000000000 */
[----:B0-----:R-:W3:Y:S04]  /*3e00*/  LDL.U8 R31, [R1+0x32] ;  /* 0x00003200011f7983 */ /* 0x001ee80000100000 */
[----:B-----5:R0:W-:Y:S04]  /*3e10*/  STS.U8 [R19], R49 ;  /* 0x0000003113007388 */ /* 0x0201e80000000000 */
[----:B------:R5:W-:Y:S04]  /*3e20*/  STS.U8 [R19+0x4], R39 ;  /* 0x0000042713007388 */ /* 0x000be80000000000 */
[----:B------:R1:W-:Y:S04]  /*3e30*/  STS.U8 [R19+0x5], R41 ;  /* 0x0000052913007388 */ /* 0x0003e80000000000 */
[----:B------:R1:W-:Y:S04]  /*3e40*/  STS.U8 [R19+0x6], R45 ;  /* 0x0000062d13007388 */ /* 0x0003e80000000000 */
[----:B------:R1:W-:Y:S04]  /*3e50*/  STS.U8 [R19+0x7], R47 ;  /* 0x0000072f13007388 */ /* 0x0003e80000000000 */
[----:B----4-:R4:W-:Y:S04]  /*3e60*/  STS.U8 [R19+0xc], R33 ;  /* 0x00000c2113007388 */ /* 0x0109e80000000000 */
[----:B--2---:R2:W-:Y:S04]  /*3e70*/  STS.U8 [R19+0xd], R35 ;  /* 0x00000d2313007388 */ /* 0x0045e80000000000 */
[----:B0-----:R-:W3:Y:S04]  /*3e80*/  LDL.U8 R49, [R1+0x29] ;  /* 0x0000290001317983 */ /* 0x001ee80000100000 */
[----:B-----5:R-:W5:Y:S04]  /*3e90*/  LDL.U8 R39, [R1+0x2e] ;  /* 0x00002e0001277983 */ /* 0x020f680000100000 */
[----:B-1----:R-:W5:Y:S04]  /*3ea0*/  LDL.U8 R41, [R1+0x2f] ;  /* 0x00002f0001297983 */ /* 0x002f680000100000 */
[----:B------:R-:W5:Y:S04]  /*3eb0*/  LDL.U8 R45, [R1+0x30] ;  /* 0x00003000012d7983 */ /* 0x000f680000100000 */
[----:B------:R-:W5:Y:S04]  /*3ec0*/  LDL.U8 R47, [R1+0x31] ;  /* 0x00003100012f7983 */ /* 0x000f680000100000 */
[----:B----4-:R-:W4:Y:S04]  /*3ed0*/  LDL.U8 R33, [R1+0x33] ;  /* 0x0000330001217983 */ /* 0x010f280000100000 */
[----:B--2---:R-:W2:Y:S04]  /*3ee0*/  LDL.U8 R35, [R1+0x34] ;  /* 0x0000340001237983 */ /* 0x004ea80000100000 */
[----:B---3--:R0:W-:Y:S04]  /*3ef0*/  STS.U8 [R19+0x12], R31 ;  /* 0x0000121f13007388 */ /* 0x0081e80000000000 */
[----:B0-----:R-:W3:Y:S04]  /*3f00*/  LDL.U8 R31, [R1+0x38] ;  /* 0x00003800011f7983 */ /* 0x001ee80000100000 */
[----:B------:R0:W-:Y:S04]  /*3f10*/  STS.U8 [R19+0xa], R51 ;  /* 0x00000a3313007388 */ /* 0x0001e80000000000 */
[----:B------:R1:W-:Y:S04]  /*3f20*/  STS.U8 [R19+0xb], R53 ;  /* 0x00000b3513007388 */ /* 0x0003e80000000000 */
[----:B0-----:R-:W3:Y:S04]  /*3f30*/  LDL.U8 R51, [R1+0x36] ;  /* 0x0000360001337983 */ /* 0x001ee80000100000 */
[----:B-1----:R-:W3:Y:S04]  /*3f40*/  LDL.U8 R53, [R1+0x37] ;  /* 0x0000370001357983 */ /* 0x002ee80000100000 */
[----:B------:R0:W-:Y:S04]  /*3f50*/  STS.U8 [R19+0x9], R49 ;  /* 0x0000093113007388 */ /* 0x0001e80000000000 */
[----:B-----5:R1:W-:Y:S04]  /*3f60*/  STS.U8 [R19+0xe], R39 ;  /* 0x00000e2713007388 */ /* 0x0203e80000000000 */
[----:B------:R-:W-:Y:S04]  /*3f70*/  STS.U8 [R19+0xf], R41 ;  /* 0x00000f2913007388 */ /* 0x000fe80000000000 */
[----:B------:R-:W-:Y:S04]  /*3f80*/  STS.U8 [R19+0x10], R45 ;  /* 0x0000102d13007388 */ /* 0x000fe80000000000 */
[----:B------:R-:W-:Y:S04]  /*3f90*/  STS.U8 [R19+0x11], R47 ;  /* 0x0000112f13007388 */ /* 0x000fe80000000000 */
[----:B----4-:R4:W-:Y:S04]  /*3fa0*/  STS.U8 [R19+0x13], R33 ;  /* 0x0000132113007388 */ /* 0x0109e80000000000 */
[----:B--2---:R2:W-:Y:S04]  /*3fb0*/  STS.U8 [R19+0x14], R35 ;  /* 0x0000142313007388 */ /* 0x0045e80000000000 */
[----:B0-----:R-:W5:Y:S04]  /*3fc0*/  LDL.U8 R49, [R1+0x35] ;  /* 0x0000350001317983 */ /* 0x001f680000100000 */
[----:B-1----:R-:W5:Y:S04]  /*3fd0*/  LDL.U8 R39, [R1+0x39] ;  /* 0x0000390001277983 */ /* 0x002f680000100000 */
[----:B----4-:R-:W4:Y:S04]  /*3fe0*/  LDL.U8 R33, [R1+0x3a] ;  /* 0x00003a0001217983 */ /* 0x010f280000100000 */
[----:B------:R-:W4:Y:S04]  /*3ff0*/  LDL.U8 R41, [R1+0x3b] ;  /* 0x00003b0001297983 */ /* 0x000f280000100000 */
[----:B------:R-:W4:Y:S04]  /*4000*/  LDL.U8 R45, [R1+0x3c] ;  /* 0x00003c00012d7983 */ /* 0x000f280000100000 */
[----:B------:R-:W4:Y:S04]  /*4010*/  LDL.U8 R47, [R1+0x3d] ;  /* 0x00003d00012f7983 */ /* 0x000f280000100000 */
[----:B--2---:R-:W2:Y:S04]  /*4020*/  LDL.U8 R35, [R1+0x3f] ;  /* 0x00003f0001237983 */ /* 0x004ea80000100000 */
[----:B---3--:R0:W-:Y:S04]  /*4030*/  STS.U8 [R19+0x18], R31 ;  /* 0x0000181f13007388 */ /* 0x0081e80000000000 */
[----:B0-----:R-:W3:Y:S04]  /*4040*/  LDL.U8 R31, [R1+0x3e] ;  /* 0x00003e00011f7983 */ /* 0x001ee80000100000 */
        /* <DEDUP_REMOVED lines=15> */
[----:B--2---:R0:W-:Y:S04]  /*4140*/  STS.U8 [R19+0x1f], R35 ;  /* 0x00001f2313007388 */ /* 0x0041e80000000000 */
        /* <DEDUP_REMOVED lines=27> */
.L_x_21:
[----:B------:R-:W-:Y:S05]  /*4300*/  BSYNC.RECONVERGENT B2 ;  /* 0x0000000000027941 */ /* 0x000fea0003800200 */
.L_x_20:
[----:B------:R-:W-:-:S13]  /*4310*/  ISETP.EQ.OR P0, PT, R15, 0x3, !P0 ;  /* 0x000000030f00780c */ /* 0x000fda0004702670 */
[----:B------:R-:W-:Y:S05]  /*4320*/  @P0 BRA `(.L_x_6) ;  /* 0x0000000400c00947 */ /* 0x000fea0003800000 */
[----:B0-----:R-:W2:Y:S02]  /*4330*/  LDL.U8 R19, [R29+0x1] ;  /* 0x000001001d137983 */ /* 0x001ea40000100000 */
[----:B--2---:R-:W-:-:S13]  /*4340*/  ISETP.GE.U32.AND P0, PT, R19, 0x5, PT ;  /* 0x000000051300780c */ /* 0x004fda0003f06070 */
[----:B------:R-:W-:Y:S05]  /*4350*/  @!P0 BRA `(.L_x_6) ;  /* 0x0000000400b48947 */ /* 0x000fea0003800000 */
[----:B------:R-:W2:Y:S02]  /*4360*/  LDL.U8 R19, [R29+0xa] ;  /* 0x00000a001d137983 */ /* 0x000ea40000100000 */
        /* <DEDUP_REMOVED lines=8> */
[----:B------:R-:W3:Y:S04]  /*43f0*/  LDL.U8 R53, [R1+0x20] ;  /* 0x0000200001357983 */ /* 0x000ee80000100000 */
[----:B------:R-:W4:Y:S04]  /*4400*/  LDL.U8 R31, [R1+0x21] ;  /* 0x00002100011f7983 */ /* 0x000f280000100000 */
[----:B------:R-:W5:Y:S04]  /*4410*/  LDL.U8 R33, [R1+0x22] ;  /* 0x0000220001217983 */ /* 0x000f680000100000 */
[----:B------:R-:W5:Y:S01]  /*4420*/  LDL.U8 R35, [R1+0x23] ;  /* 0x0000230001237983 */ /* 0x000f620000100000 */
[----:B0-----:R-:W-:-:S03]  /*4430*/  ULEA UR4, UR5, UR4, 0x18 ;  /* 0x0000000405047291 */ /* 0x001fc6000f8ec0ff */
[----:B--2---:R-:W2:Y:S03]  /*4440*/  LDL.U8 R39, [R1+0x24] ;  /* 0x0000240001277983 */ /* 0x004ea60000100000 */
[----:B------:R-:W-:Y:S01]  /*4450*/  IMAD.U32 R0, RZ, RZ, UR4 ;  /* 0x00000004ff007e24 */ /* 0x000fe2000f8e00ff */
[----:B------:R-:W2:Y:S03]  /*4460*/  LDL.U8 R41, [R1+0x25] ;  /* 0x0000250001297983 */ /* 0x000ea60000100000 */
[C---:B------:R-:W-:Y:S01]  /*4470*/  IMAD R19, R17.reuse, 0x2c0, R0 ;  /* 0x000002c011137824 */ /* 0x040fe200078e0200 */
[----:B------:R-:W2:Y:S04]  /*4480*/  LDL.U8 R43, [R1+0x26] ;  /* 0x00002600012b7983 */ /* 0x000ea80000100000 */
[----:B------:R-:W2:Y:S04]  /*4490*/  LDL.U8 R45, [R1+0x27] ;  /* 0x00002700012d7983 */ /* 0x000ea80000100000 */
[----:B------:R-:W2:Y:S04]  /*44a0*/  LDL.U8 R47, [R1+0x28] ;  /* 0x00002800012f7983 */ /* 0x000ea80000100000 */
[----:B------:R-:W2:Y:S04]  /*44b0*/  LDL.U8 R49, [R1+0x29] ;  /* 0x0000290001317983 */ /* 0x000ea80000100000 */
[----:B------:R-:W2:Y:S04]  /*44c0*/  LDL.U8 R51, [R1+0x2a] ;  /* 0x00002a0001337983 */ /* 0x000ea80000100000 */
[----:B---3--:R-:W-:Y:S04]  /*44d0*/  STS.U8 [R19], R53 ;  /* 0x0000003513007388 */ /* 0x008fe80000000000 */
[----:B----4-:R0:W-:Y:S04]  /*44e0*/  STS.U8 [R19+0x1], R31 ;  /* 0x0000011f13007388 */ /* 0x0101e80000000000 */
[----:B-----5:R3:W-:Y:S04]  /*44f0*/  STS.U8 [R19+0x2], R33 ;  /* 0x0000022113007388 */ /* 0x0207e80000000000 */
[----:B------:R4:W-:Y:S04]  /*4500*/  STS.U8 [R19+0x3], R35 ;  /* 0x0000032313007388 */ /* 0x0009e80000000000 */
[----:B--2---:R2:W-:Y:S04]  /*4510*/  STS.U8 [R19+0x4], R39 ;  /* 0x0000042713007388 */ /* 0x0045e80000000000 */
[----:B------:R5:W-:Y:S04]  /*4520*/  STS.U8 [R19+0x5], R41 ;  /* 0x0000052913007388 */ /* 0x000be80000000000 */
[----:B------:R1:W-:Y:S04]  /*4530*/  STS.U8 [R19+0x6], R43 ;  /* 0x0000062b13007388 */ /* 0x0003e80000000000 */
[----:B------:R1:W-:Y:S04]  /*4540*/  STS.U8 [R19+0x7], R45 ;  /* 0x0000072d13007388 */ /* 0x0003e80000000000 */
[----:B------:R1:W-:Y:S04]  /*4550*/  STS.U8 [R19+0x8], R47 ;  /* 0x0000082f13007388 */ /* 0x0003e80000000000 */
[----:B------:R1:W-:Y:S04]  /*4560*/  STS.U8 [R19+0x9], R49 ;  /* 0x0000093113007388 */ /* 0x0003e80000000000 */
[----:B0-----:R-:W5:Y:S04]  /*4570*/  LDL.U8 R31, [R1+0x2b] ;  /* 0x00002b00011f7983 */ /* 0x001f680000100000 */
[----:B---3--:R-:W3:Y:S04]  /*4580*/  LDL.U8 R33, [R1+0x2c] ;  /* 0x00002c0001217983 */ /* 0x008ee80000100000 */
[----:B----4-:R-:W4:Y:S04]  /*4590*/  LDL.U8 R35, [R1+0x2d] ;  /* 0x00002d0001237983 */ /* 0x010f280000100000 */
[----:B------:R-:W4:Y:S04]  /*45a0*/  LDL.U8 R53, [R1+0x2e] ;  /* 0x00002e0001357983 */ /* 0x000f280000100000 */
[----:B--2---:R-:W2:Y:S04]  /*45b0*/  LDL.U8 R39, [R1+0x2f] ;  /* 0x00002f0001277983 */ /* 0x004ea80000100000 */
[----:B-----5:R-:W5:Y:S04]  /*45c0*/  LDL.U8 R41, [R1+0x30] ;  /* 0x0000300001297983 */ /* 0x020f680000100000 */
[----:B-1----:R-:W5:Y:S04]  /*45d0*/  LDL.U8 R43, [R1+0x31] ;  /* 0x00003100012b7983 */ /* 0x002f680000100000 */
[----:B------:R-:W5:Y:S04]  /*45e0*/  LDL.U8 R45, [R1+0x32] ;  /* 0x00003200012d7983 */ /* 0x000f680000100000 */
[----:B------:R-:W5:Y:S04]  /*45f0*/  LDL.U8 R47, [R1+0x33] ;  /* 0x00003300012f7983 */ /* 0x000f680000100000 */
[----:B------:R-:W5:Y:S04]  /*4600*/  LDL.U8 R49, [R1+0x34] ;  /* 0x0000340001317983 */ /* 0x000f680000100000 */
[----:B------:R0:W-:Y:S04]  /*4610*/  STS.U8 [R19+0xa], R51 ;  /* 0x00000a3313007388 */ /* 0x0001e80000000000 */
[----:B0-----:R-:W5:Y:S04]  /*4620*/  LDL.U8 R51, [R1+0x35] ;  /* 0x0000350001337983 */ /* 0x001f680000100000 */
[----:B------:R0:W-:Y:S04]  /*4630*/  STS.U8 [R19+0xb], R31 ;  /* 0x00000b1f13007388 */ /* 0x0001e80000000000 */
[----:B---3--:R1:W-:Y:S04]  /*4640*/  STS.U8 [R19+0xc], R33 ;  /* 0x00000c2113007388 */ /* 0x0083e80000000000 */
[----:B----4-:R3:W-:Y:S04]  /*4650*/  STS.U8 [R19+0xd], R35 ;  /* 0x00000d2313007388 */ /* 0x0107e80000000000 */
[----:B------:R-:W-:Y:S04]  /*4660*/  STS.U8 [R19+0xe], R53 ;  /* 0x00000e3513007388 */ /* 0x000fe80000000000 */
[----:B--2---:R2:W-:Y:S04]  /*4670*/  STS.U8 [R19+0xf], R39 ;  /* 0x00000f2713007388 */ /* 0x0045e80000000000 */
[----:B-----5:R4:W-:Y:S04]  /*4680*/  STS.U8 [R19+0x10], R41 ;  /* 0x0000102913007388 */ /* 0x0209e80000000000 */
[----:B------:R5:W-:Y:S04]  /*4690*/  STS.U8 [R19+0x11], R43 ;  /* 0x0000112b13007388 */ /* 0x000be80000000000 */
[----:B------:R5:W-:Y:S04]  /*46a0*/  STS.U8 [R19+0x12], R45 ;  /* 0x0000122d13007388 */ /* 0x000be80000000000 */
[----:B------:R5:W-:Y:S04]  /*46b0*/  STS.U8 [R19+0x13], R47 ;  /* 0x0000132f13007388 */ /* 0x000be80000000000 */
[----:B------:R5:W-:Y:S04]  /*46c0*/  STS.U8 [R19+0x14], R49 ;  /* 0x0000143113007388 */ /* 0x000be80000000000 */
[----:B0-----:R-:W5:Y:S04]  /*46d0*/  LDL.U8 R31, [R1+0x36] ;  /* 0x00003600011f7983 */ /* 0x001f680000100000 */
[----:B-1----:R-:W5:Y:S04]  /*46e0*/  LDL.U8 R33, [R1+0x37] ;  /* 0x0000370001217983 */ /* 0x002f680000100000 */
[----:B---3--:R-:W3:Y:S04]  /*46f0*/  LDL.U8 R35, [R1+0x38] ;  /* 0x0000380001237983 */ /* 0x008ee80000100000 */
[----:B--2---:R-:W2:Y:S04]  /*4700*/  LDL.U8 R39, [R1+0x39] ;  /* 0x0000390001277983 */ /* 0x004ea80000100000 */
[----:B----4-:R-:W4:Y:S04]  /*4710*/  LDL.U8 R41, [R1+0x3a] ;  /* 0x00003a0001297983 */ /* 0x010f280000100000 */
[----:B-----5:R-:W5:Y:S04]  /*4720*/  LDL.U8 R43, [R1+0x3b] ;  /* 0x00003b00012b7983 */ /* 0x020f680000100000 */
[----:B------:R-:W5:Y:S04]  /*4730*/  LDL.U8 R53, [R1+0x3c] ;  /* 0x00003c0001357983 */ /* 0x000f680000100000 */
[----:B------:R-:W5:Y:S04]  /*4740*/  LDL.U8 R45, [R1+0x3d] ;  /* 0x00003d00012d7983 */ /* 0x000f680000100000 */
[----:B------:R-:W5:Y:S04]  /*4750*/  LDL.U8 R47, [R1+0x3e] ;  /* 0x00003e00012f7983 */ /* 0x000f680000100000 */
[----:B------:R-:W5:Y:S04]  /*4760*/  LDL.U8 R49, [R1+0x3f] ;  /* 0x00003f0001317983 */ /* 0x000f680000100000 */
        /* <DEDUP_REMOVED lines=34> */
[----:B------:R0:W-:Y:S04]  /*4990*/  STS.U8 [R19+0x16], R31 ;  /* 0x0000161f13007388 */ /* 0x0001e80000000000 */
[----:B------:R0:W-:Y:S04]  /*49a0*/  STS.U8 [R19+0x17], R33 ;  /* 0x0000172113007388 */ /* 0x0001e80000000000 */
[----:B---3--:R0:W-:Y:S04]  /*49b0*/  STS.U8 [R19+0x18], R35 ;  /* 0x0000182313007388 */ /* 0x0081e80000000000 */
[----:B--2---:R0:W-:Y:S04]  /*49c0*/  STS.U8 [R19+0x19], R39 ;  /* 0x0000192713007388 */ /* 0x0041e80000000000 */
[----:B----4-:R0:W-:Y:S04]  /*49d0*/  STS.U8 [R19+0x1a], R41 ;  /* 0x00001a2913007388 */ /* 0x0101e80000000000 */
[----:B-----5:R0:W-:Y:S04]  /*49e0*/  STS.U8 [R19+0x1b], R43 ;  /* 0x00001b2b13007388 */ /* 0x0201e80000000000 */
[----:B------:R0:W-:Y:S04]  /*49f0*/  STS.U8 [R19+0x1c], R53 ;  /* 0x00001c3513007388 */ /* 0x0001e80000000000 */
[----:B------:R0:W-:Y:S04]  /*4a00*/  STS.U8 [R19+0x1d], R45 ;  /* 0x00001d2d13007388 */ /* 0x0001e80000000000 */
[----:B------:R0:W-:Y:S04]  /*4a10*/  STS.U8 [R19+0x1e], R47 ;  /* 0x00001e2f13007388 */ /* 0x0001e80000000000 */
[----:B------:R0:W-:Y:S02]  /*4a20*/  STS.U8 [R19+0x1f], R49 ;  /* 0x00001f3113007388 */ /* 0x0001e40000000000 */
.L_x_6:
[----:B------:R-:W-:Y:S05]  /*4a30*/  BSYNC.RECONVERGENT B1 ;  /* 0x0000000000017941 */ /* 0x000fea0003800200 */
.L_x_5:
[----:B------:R-:W-:Y:S01]  /*4a40*/  ISETP.NE.AND P0, PT, R37, 0x3, PT ;  /* 0x000000032500780c */ /* 0x000fe20003f05270 */
[----:B------:R-:W-:-:S12]  /*4a50*/  BSSY.RECONVERGENT B1, `(.L_x_22) ;  /* 0x00003a9000017945 */ /* 0x000fd80003800200 */
[----:B------:R-:W-:Y:S05]  /*4a60*/  @P0 BRA `(.L_x_23) ;  /* 0x00000038009c0947 */ /* 0x000fea0003800000 */
[C---:B0-----:R-:W-:Y:S01]  /*4a70*/  LOP3.LUT P0, R47, R27.reuse, 0x1, RZ, 0xc0, !PT ;  /* 0x000000011b2f7812 */ /* 0x041fe2000780c0ff */
[----:B------:R-:W-:Y:S01]  /*4a80*/  BSSY.RECONVERGENT B2, `(.L_x_24) ;  /* 0x00000e8000027945 */ /* 0x000fe20003800200 */
[----:B------:R-:W-:Y:S02]  /*4a90*/  IADD3 R39, PT, PT, R27, -0x1, RZ ;  /* 0xffffffff1b277810 */ /* 0x000fe40007ffe0ff */
[----:B------:R-:W-:-:S03]  /*4aa0*/  ISETP.EQ.OR P0, PT, R15, 0x3, !P0 ;  /* 0x000000030f00780c */ /* 0x000fc60004702670 */
[----:B------:R-:W-:-:S10]  /*4ab0*/  IMAD.IADD R37, R25, 0x1, R39 ;  /* 0x0000000119257824 */ /* 0x000fd400078e0227 */
[----:B------:R-:W-:Y:S05]  /*4ac0*/  @P0 BRA `(.L_x_25) ;  /* 0x0000000400c40947 */ /* 0x000fea0003800000 */
[----:B------:R-:W2:Y:S01]  /*4ad0*/  LDL.U8 R19, [R37+0x8] ;  /* 0x0000080025137983 */ /* 0x000ea20000100000 */
[----:B------:R-:W-:Y:S01]  /*4ae0*/  BSSY.RECONVERGENT B3, `(.L_x_26) ;  /* 0x000006e000037945 */ /* 0x000fe20003800200 */
[----:B--2---:R-:W-:-:S13]  /*4af0*/  ISETP.NE.AND P0, PT, R19, RZ, PT ;  /* 0x000000ff1300720c */ /* 0x004fda0003f05270 */
[----:B------:R-:W-:Y:S05]  /*4b00*/  @P0 BRA `(.L_x_27) ;  /* 0x0000000400ac0947 */ /* 0x000fea0003800000 */
[----:B------:R-:W-:-:S05]  /*4b10*/  IMAD.IADD R41, R27, 0x1, R25 ;  /* 0x000000011b297824 */ /* 0x000fca00078e0219 */
[----:B------:R-:W2:Y:S01]  /*4b20*/  LDL.U8 R33, [R41+0x20] ;  /* 0x0000200029217983 */ /* 0x000ea20000100000 */
[----:B------:R-:W-:Y:S01]  /*4b30*/  IMAD.IADD R35, R39, 0x1, R25 ;  /* 0x0000000127237824 */ /* 0x000fe200078e0219 */
[----:B------:R-:W0:Y:S01]  /*4b40*/  S2UR UR5, SR_CgaCtaId ;  /* 0x00000000000579c3 */ /* 0x000e220000008800 */
[----:B------:R-:W-:-:S03]  /*4b50*/  UMOV UR4, 0x400 ;  /* 0x0000040000047882 */ /* 0x000fc60000000000 */
[----:B--2---:R2:W-:Y:S04]  /*4b60*/  STL.U8 [R35+0x28], R33 ;  /* 0x0000282123007387 */ /* 0x0045e80000100000 */
[----:B------:R3:W-:Y:S04]  /*4b70*/  STL.U8 [R41+0x20], RZ ;  /* 0x000020ff29007387 */ /* 0x0007e80000100000 */
[----:B------:R-:W4:Y:S01]  /*4b80*/  LDL.U8 R31, [R1+0x21] ;  /* 0x00002100011f7983 */ /* 0x000f220000100000 */
[----:B0-----:R-:W-:-:S03]  /*4b90*/  ULEA UR4, UR5, UR4, 0x18 ;  /* 0x0000000405047291 */ /* 0x001fc6000f8ec0ff */
[----:B------:R-:W5:Y:S03]  /*4ba0*/  LDL.U8 R49, [R1+0x20] ;  /* 0x0000200001317983 */ /* 0x000f660000100000 */
[----:B------:R-:W-:Y:S01]  /*4bb0*/  IMAD.U32 R0, RZ, RZ, UR4 ;  /* 0x00000004ff007e24 */ /* 0x000fe2000f8e00ff */
[----:B--2---:R-:W2:Y:S03]  /*4bc0*/  LDL.U8 R33, [R1+0x22] ;  /* 0x0000220001217983 */ /* 0x004ea60000100000 */
[C---:B------:R-:W-:Y:S01]  /*4bd0*/  IMAD R19, R17.reuse, 0x2c0, R0 ;  /* 0x000002c011137824 */ /* 0x040fe200078e0200 */
[----:B------:R-:W2:Y:S04]  /*4be0*/  LDL.U8 R35, [R1+0x23] ;  /* 0x0000230001237983 */ /* 0x000ea80000100000 */
[----:B---3--:R-:W3:Y:S04]  /*4bf0*/  LDL.U8 R41, [R1+0x24] ;  /* 0x0000240001297983 */ /* 0x008ee80000100000 */
        /* <DEDUP_REMOVED lines=14> */
[----:B------:R0:W-:Y:S04]  /*4ce0*/  STS.U8 [R19+0x3], R35 ;  /* 0x0000032313007388 */ /* 0x0001e80000000000 */
[----:B---3--:R3:W-:Y:S04]  /*4cf0*/  STS.U8 [R19+0x4], R41 ;  /* 0x0000042913007388 */ /* 0x0087e80000000000 */
        /* <DEDUP_REMOVED lines=76> */
.L_x_27:
[----:B------:R-:W-:Y:S05]  /*51c0*/  BSYNC.RECONVERGENT B3 ;  /* 0x0000000000037941 */ /* 0x000fea0003800200 */
.L_x_26:
[----:B------:R-:W-:Y:S05]  /*51d0*/  BRA `(.L_x_28) ;  /* 0x00000000000c7947 */ /* 0x000fea0003800000 */
.L_x_25:
[----:B------:R-:W-:Y:S02]  /*51e0*/  ISETP.NE.AND P1, PT, R47, RZ, PT ;  /* 0x000000ff2f00720c */ /* 0x000fe40003f25270 */
[----:B------:R-:W-:-:S11]  /*51f0*/  PLOP3.LUT P0, PT, PT, PT, PT, 0x80, 0x8 ;  /* 0x000000000008781c */ /* 0x000fd60003f0f070 */
[----:B------:R-:W-:Y:S05]  /*5200*/  @!P1 BRA `(.L_x_29) ;  /* 0x0000000400bc9947 */ /* 0x000fea0003800000 */
.L_x_28:
[----:B0-----:R-:W2:Y:S01]  /*5210*/  LDL.U8 R19, [R37] ;  /* 0x0000000025137983 */ /* 0x001ea20000100000 */
[----:B------:R-:W-:Y:S02]  /*5220*/  PLOP3.LUT P0, PT, PT, PT, PT, 0x8, 0x80 ;  /* 0x000000000080781c */ /* 0x000fe40003f0e170 */
        /* <DEDUP_REMOVED lines=109> */
.L_x_29:
[----:B------:R-:W-:Y:S05]  /*5900*/  BSYNC.RECONVERGENT B2 ;  /* 0x0000000000027941 */ /* 0x000fea0003800200 */
.L_x_24:
[C---:B------:R-:W-:Y:S02]  /*5910*/  ISETP.NE.AND P0, PT, R27.reuse, RZ, P0 ;  /* 0x000000ff1b00720c */ /* 0x040fe40000705270 */
[----:B------:R-:W-:Y:S02]  /*5920*/  ISETP.GT.U32.AND P1, PT, R27, 0x1, PT ;  /* 0x000000011b00780c */ /* 0x000fe40003f24070 */
[----:B------:R-:W-:Y:S02]  /*5930*/  ISETP.NE.AND P2, PT, R15, RZ, P0 ;  /* 0x000000ff0f00720c */ /* 0x000fe40000745270 */
[----:B------:R-:W-:-:S04]  /*5940*/  ISETP.EQ.U32.AND P1, PT, R47, 0x1, P1 ;  /* 0x000000012f00780c */ /* 0x000fc80000f22070 */
[----:B------:R-:W-:-:S07]  /*5950*/  ISETP.EQ.OR P3, PT, R15, 0x3, !P1 ;  /* 0x000000030f00780c */ /* 0x000fce0004f62670 */
[----:B------:R-:W-:Y:S06]  /*5960*/  @!P2 BRA `(.L_x_30) ;  /* 0x0000000400c0a947 */ /* 0x000fec0003800000 */
[----:B0-----:R-:W2:Y:S01]  /*5970*/  LDL.U8 R19, [R37+-0x8] ;  /* 0xfffff80025137983 */ /* 0x001ea20000100000 */
[----:B------:R-:W-:Y:S01]  /*5980*/  BSSY.RECONVERGENT B2, `(.L_x_30) ;  /* 0x000006e000027945 */ /* 0x000fe20003800200 */
[----:B--2---:R-:W-:-:S13]  /*5990*/  ISETP.NE.AND P4, PT, R19, RZ, PT ;  /* 0x000000ff1300720c */ /* 0x004fda0003f85270 */
[----:B------:R-:W-:Y:S05]  /*59a0*/  @P4 BRA `(.L_x_31) ;  /* 0x0000000400ac4947 */ /* 0x000fea0003800000 */
[----:B------:R-:W-:-:S05]  /*59b0*/  IADD3 R41, PT, PT, R27, R25, RZ ;  /* 0x000000191b297210 */ /* 0x000fca0007ffe0ff */
        /* <DEDUP_REMOVED lines=21> */
[----:B-----5:R0:W-:Y:S04]  /*5b10*/  STS.U8 [R19+0x2], R33 ;  /* 0x0000022113007388 */ /* 0x0201e80000000000 */
[----:B--2---:R2:W-:Y:S04]  /*5b20*/  STS.U8 [R19+0x3], R35 ;  /* 0x0000032313007388 */ /* 0x0045e80000000000 */
[----:B0-----:R-:W5:Y:S04]  /*5b30*/  LDL.U8 R33, [R1+0x2c] ;  /* 0x00002c0001217983 */ /* 0x001f680000100000 */
[----:B--2---:R-:W2:Y:S04]  /*5b40*/  LDL.U8 R35, [R1+0x2d] ;  /* 0x00002d0001237983 */ /* 0x004ea80000100000 */
[----:B----4-:R0:W-:Y:S04]  /*5b50*/  STS.U8 [R19+0x8], R31 ;  /* 0x0000081f13007388 */ /* 0x0101e80000000000 */
[----:B0-----:R-:W4:Y:S04]  /*5b60*/  LDL.U8 R31, [R1+0x32] ;  /* 0x00003200011f7983 */ /* 0x001f280000100000 */
[----:B------:R0:W-:Y:S04]  /*5b70*/  STS.U8 [R19], R49 ;  /* 0x0000003113007388 */ /* 0x0001e80000000000 */
[----:B---3--:R3:W-:Y:S04]  /*5b80*/  STS.U8 [R19+0x4], R41 ;  /* 0x0000042913007388 */ /* 0x0087e80000000000 */
[----:B------:R1:W-:Y:S04]  /*5b90*/  STS.U8 [R19+0x5], R43 ;  /* 0x0000052b13007388 */ /* 0x0003e80000000000 */
[----:B------:R1:W-:Y:S04]  /*5ba0*/  STS.U8 [R19+0x6], R45 ;  /* 0x0000062d13007388 */ /* 0x0003e80000000000 */
[----:B------:R1:W-:Y:S04]  /*5bb0*/  STS.U8 [R19+0x7], R47 ;  /* 0x0000072f13007388 */ /* 0x0003e80000000000 */
[----:B-----5:R5:W-:Y:S04]  /*5bc0*/  STS.U8 [R19+0xc], R33 ;  /* 0x00000c2113007388 */ /* 0x020be80000000000 */
[----:B--2---:R2:W-:Y:S04]  /*5bd0*/  STS.U8 [R19+0xd], R35 ;  /* 0x00000d2313007388 */ /* 0x0045e80000000000 */
[----:B0-----:R-:W4:Y:S04]  /*5be0*/  LDL.U8 R49, [R1+0x29] ;  /* 0x0000290001317983 */ /* 0x001f280000100000 */
[----:B---3--:R-:W3:Y:S04]  /*5bf0*/  LDL.U8 R41, [R1+0x2e] ;  /* 0x00002e0001297983 */ /* 0x008ee80000100000 */
[----:B-1----:R-:W3:Y:S04]  /*5c00*/  LDL.U8 R43, [R1+0x2f] ;  /* 0x00002f00012b7983 */ /* 0x002ee80000100000 */
[----:B------:R-:W3:Y:S04]  /*5c10*/  LDL.U8 R45, [R1+0x30] ;  /* 0x00003000012d7983 */ /* 0x000ee80000100000 */
[----:B------:R-:W3:Y:S04]  /*5c20*/  LDL.U8 R47, [R1+0x31] ;  /* 0x00003100012f7983 */ /* 0x000ee80000100000 */
[----:B-----5:R-:W5:Y:S04]  /*5c30*/  LDL.U8 R33, [R1+0x33] ;  /* 0x0000330001217983 */ /* 0x020f680000100000 */
[----:B--2---:R-:W2:Y:S04]  /*5c40*/  LDL.U8 R35, [R1+0x34] ;  /* 0x0000340001237983 */ /* 0x004ea80000100000 */
[----:B----4-:R0:W-:Y:S04]  /*5c50*/  STS.U8 [R19+0x12], R31 ;  /* 0x0000121f13007388 */ /* 0x0101e80000000000 */
[----:B0-----:R-:W4:Y:S04]  /*5c60*/  LDL.U8 R31, [R1+0x38] ;  /* 0x00003800011f7983 */ /* 0x001f280000100000 */
[----:B------:R0:W-:Y:S04]  /*5c70*/  STS.U8 [R19+0xa], R51 ;  /* 0x00000a3313007388 */ /* 0x0001e80000000000 */
[----:B------:R1:W-:Y:S04]  /*5c80*/  STS.U8 [R19+0xb], R53 ;  /* 0x00000b3513007388 */ /* 0x0003e80000000000 */
[----:B0-----:R-:W4:Y:S04]  /*5c90*/  LDL.U8 R51, [R1+0x36] ;  /* 0x0000360001337983 */ /* 0x001f280000100000 */
[----:B-1----:R-:W4:Y:S04]  /*5ca0*/  LDL.U8 R53, [R1+0x37] ;  /* 0x0000370001357983 */ /* 0x002f280000100000 */
[----:B------:R0:W-:Y:S04]  /*5cb0*/  STS.U8 [R19+0x9], R49 ;  /* 0x0000093113007388 */ /* 0x0001e80000000000 */
[----:B---3--:R1:W-:Y:S04]  /*5cc0*/  STS.U8 [R19+0xe], R41 ;  /* 0x00000e2913007388 */ /* 0x0083e80000000000 */
[----:B------:R-:W-:Y:S04]  /*5cd0*/  STS.U8 [R19+0xf], R43 ;  /* 0x00000f2b13007388 */ /* 0x000fe80000000000 */
[----:B------:R-:W-:Y:S04]  /*5ce0*/  STS.U8 [R19+0x10], R45 ;  /* 0x0000102d13007388 */ /* 0x000fe80000000000 */
[----:B------:R-:W-:Y:S04]  /*5cf0*/  STS.U8 [R19+0x11], R47 ;  /* 0x0000112f13007388 */ /* 0x000fe80000000000 */
[----:B-----5:R3:W-:Y:S04]  /*5d00*/  STS.U8 [R19+0x13], R33 ;  /* 0x0000132113007388 */ /* 0x0207e80000000000 */
[----:B--2---:R2:W-:Y:S04]  /*5d10*/  STS.U8 [R19+0x14], R35 ;  /* 0x0000142313007388 */ /* 0x0045e80000000000 */
[----:B0-----:R-:W5:Y:S04]  /*5d20*/  LDL.U8 R49, [R1+0x35] ;  /* 0x0000350001317983 */ /* 0x001f680000100000 */
[----:B-1----:R-:W5:Y:S04]  /*5d30*/  LDL.U8 R41, [R1+0x39] ;  /* 0x0000390001297983 */ /* 0x002f680000100000 */
[----:B---3--:R-:W3:Y:S04]  /*5d40*/  LDL.U8 R33, [R1+0x3a] ;  /* 0x00003a0001217983 */ /* 0x008ee80000100000 */
[----:B------:R-:W3:Y:S04]  /*5d50*/  LDL.U8 R43, [R1+0x3b] ;  /* 0x00003b00012b7983 */ /* 0x000ee80000100000 */
[----:B------:R-:W3:Y:S04]  /*5d60*/  LDL.U8 R45, [R1+0x3c] ;  /* 0x00003c00012d7983 */ /* 0x000ee80000100000 */
[----:B------:R-:W3:Y:S04]  /*5d70*/  LDL.U8 R47, [R1+0x3d] ;  /* 0x00003d00012f7983 */ /* 0x000ee80000100000 */
[----:B--2---:R-:W2:Y:S04]  /*5d80*/  LDL.U8 R35, [R1+0x3f] ;  /* 0x00003f0001237983 */ /* 0x004ea80000100000 */
[----:B----4-:R0:W-:Y:S04]  /*5d90*/  STS.U8 [R19+0x18], R31 ;  /* 0x0000181f13007388 */ /* 0x0101e80000000000 */
[----:B0-----:R-:W4:Y:S04]  /*5da0*/  LDL.U8 R31, [R1+0x3e] ;  /* 0x00003e00011f7983 */ /* 0x001f280000100000 */
        /* <DEDUP_REMOVED lines=11> */
[----:B---3--:R0:W-:Y:S04]  /*5e60*/  STS.U8 [R19+0x1a], R33 ;  /* 0x00001a2113007388 */ /* 0x0081e80000000000 */
        /* <DEDUP_REMOVED lines=31> */
.L_x_31:
[----:B------:R-:W-:Y:S05]  /*6060*/  BSYNC.RECONVERGENT B2 ;  /* 0x0000000000027941 */ /* 0x000fea0003800200 */
.L_x_30:
[----:B------:R-:W-:Y:S05]  /*6070*/  @!P0 BRA `(.L_x_32) ;  /* 0x0000000400c08947 */ /* 0x000fea0003800000 */
[----:B0-----:R-:W2:Y:S01]  /*6080*/  LDL.U8 R19, [R37] ;  /* 0x0000000025137983 */ /* 0x001ea20000100000 */
[----:B------:R-:W-:Y:S01]  /*6090*/  BSSY.RECONVERGENT B2, `(.L_x_32) ;  /* 0x000006e000027945 */ /* 0x000fe20003800200 */
[----:B--2---:R-:W-:-:S13]  /*60a0*/  ISETP.NE.AND P4, PT, R19, RZ, PT ;  /* 0x000000ff1300720c */ /* 0x004fda0003f85270 */
[----:B------:R-:W-:Y:S05]  /*60b0*/  @P4 BRA `(.L_x_33) ;  /* 0x0000000400ac4947 */ /* 0x000fea0003800000 */
[----:B------:R-:W-:-:S05]  /*60c0*/  IMAD.IADD R41, R27, 0x1, R25 ;  /* 0x000000011b297824 */ /* 0x000fca00078e0219 */
[----:B------:R-:W2:Y:S01]  /*60d0*/  LDL.U8 R35, [R41+0x20] ;  /* 0x0000200029237983 */ /* 0x000ea20000100000 */
[----:B------:R-:W-:Y:S01]  /*60e0*/  IADD3 R43, PT, PT, R39, R25, RZ ;  /* 0x00000019272b7210 */ /* 0x000fe20007ffe0ff */
        /* <DEDUP_REMOVED lines=104> */
.L_x_33:
[----:B------:R-:W-:Y:S05]  /*6770*/  BSYNC.RECONVERGENT B2 ;  /* 0x0000000000027941 */ /* 0x000fea0003800200 */
.L_x_32:
[----:B------:R-:W-:Y:S05]  /*6780*/  @P3 BRA `(.L_x_34) ;  /* 0x0000000400dc3947 */ /* 0x000fea0003800000 */
[----:B0-----:R-:W2:Y:S01]  /*6790*/  LDL.U8 R19, [R37+0x8] ;  /* 0x0000080025137983 */ /* 0x001ea20000100000 */
[----:B------:R-:W-:Y:S01]  /*67a0*/  BSSY.RECONVERGENT B2, `(.L_x_34) ;  /* 0x0000075000027945 */ /* 0x000fe20003800200 */
[----:B--2---:R-:W-:-:S13]  /*67b0*/  ISETP.GE.U32.AND P3, PT, R19, 0x5, PT ;  /* 0x000000051300780c */ /* 0x004fda0003f66070 */
[----:B------:R-:W-:Y:S05]  /*67c0*/  @!P3 BRA `(.L_x_35) ;  /* 0x0000000400c8b947 */ /* 0x000fea0003800000 */
[----:B------:R-:W-:-:S04]  /*67d0*/  VIADD R35, R27, 0xfffffffe ;  /* 0xfffffffe1b237836 */ /* 0x000fc80000000000 */
[----:B------:R-:W-:-:S06]  /*67e0*/  IMAD.IADD R19, R25, 0x1, R35 ;  /* 0x0000000119137824 */ /* 0x000fcc00078e0223 */
[----:B------:R-:W2:Y:S02]  /*67f0*/  LDL.U8 R19, [R19+0x8] ;  /* 0x0000080013137983 */ /* 0x000ea40000100000 */
[----:B--2---:R-:W-:-:S13]  /*6800*/  ISETP.NE.AND P3, PT, R19, RZ, PT ;  /* 0x000000ff1300720c */ /* 0x004fda0003f65270 */
[----:B------:R-:W-:Y:S05]  /*6810*/  @P3 BRA `(.L_x_35) ;  /* 0x0000000400b43947 */ /* 0x000fea0003800000 */
[----:B------:R-:W-:-:S05]  /*6820*/  IADD3 R41, PT, PT, R27, R25, RZ ;  /* 0x000000191b297210 */ /* 0x000fca0007ffe0ff */
[----:B------:R-:W2:Y:S01]  /*6830*/  LDL.U8 R33, [R41+0x20] ;  /* 0x0000200029217983 */ /* 0x000ea20000100000 */
[--C-:B------:R-:W-:Y:S02]  /*6840*/  IMAD.IADD R35, R35, 0x1, R25.reuse ;  /* 0x0000000123237824 */ /* 0x100fe400078e0219 */
[----:B------:R-:W-:Y:S01]  /*6850*/  IMAD.IADD R43, R39, 0x1, R25 ;  /* 0x00000001272b7824 */ /* 0x000fe200078e0219 */
[----:B------:R-:W0:Y:S01]  /*6860*/  S2UR UR5, SR_CgaCtaId ;  /* 0x00000000000579c3 */ /* 0x000e220000008800 */
[----:B------:R-:W-:Y:S01]  /*6870*/  UMOV UR4, 0x400 ;  /* 0x0000040000047882 */ /* 0x000fe20000000000 */
[----:B--2---:R2:W-:Y:S04]  /*6880*/  STL.U8 [R35+0x28], R33 ;  /* 0x0000282123007387 */ /* 0x0045e80000100000 */
[----:B------:R3:W-:Y:S04]  /*6890*/  STL.U8 [R41+0x20], RZ ;  /* 0x000020ff29007387 */ /* 0x0007e80000100000 */
[----:B------:R4:W-:Y:S04]  /*68a0*/  STL.U8 [R43+0x28], RZ ;  /* 0x000028ff2b007387 */ /* 0x0009e80000100000 */
[----:B------:R-:W5:Y:S01]  /*68b0*/  LDL.U8 R31, [R1+0x21] ;  /* 0x00002100011f7983 */ /* 0x000f620000100000 */
[----:B0-----:R-:W-:-:S03]  /*68c0*/  ULEA UR4, UR5, UR4, 0x18 ;  /* 0x0000000405047291 */ /* 0x001fc6000f8ec0ff */
[----:B--2---:R-:W2:Y:S03]  /*68d0*/  LDL.U8 R33, [R1+0x22] ;  /* 0x0000220001217983 */ /* 0x004ea60000100000 */
[----:B------:R-:W-:Y:S01]  /*68e0*/  IMAD.U32 R0, RZ, RZ, UR4 ;  /* 0x00000004ff007e24 */ /* 0x000fe2000f8e00ff */
[----:B------:R-:W2:Y:S03]  /*68f0*/  LDL.U8 R35, [R1+0x23] ;  /* 0x0000230001237983 */ /* 0x000ea60000100000 */
[C---:B------:R-:W-:Y:S01]  /*6900*/  IMAD R19, R17.reuse, 0x2c0, R0 ;  /* 0x000002c011137824 */ /* 0x040fe200078e0200 */
[----:B------:R-:W2:Y:S04]  /*6910*/  LDL.U8 R49, [R1+0x20] ;  /* 0x0000200001317983 */ /* 0x000ea80000100000 */
[----:B---3--:R-:W3:Y:S04]  /*6920*/  LDL.U8 R41, [R1+0x24] ;  /* 0x0000240001297983 */ /* 0x008ee80000100000 */
[----:B----4-:R-:W4:Y:S04]  /*6930*/  LDL.U8 R43, [R1+0x25] ;  /* 0x00002500012b7983 */ /* 0x010f280000100000 */
[----:B------:R-:W4:Y:S04]  /*6940*/  LDL.U8 R45, [R1+0x26] ;  /* 0x00002600012d7983 */ /* 0x000f280000100000 */
[----:B------:R-:W4:Y:S04]  /*6950*/  LDL.U8 R47, [R1+0x27] ;  /* 0x00002700012f7983 */ /* 0x000f280000100000 */
[----:B------:R-:W4:Y:S04]  /*6960*/  LDL.U8 R51, [R1+0x2a] ;  /* 0x00002a0001337983 */ /* 0x000f280000100000 */
[----:B------:R-:W4:Y:S04]  /*6970*/  LDL.U8 R53, [R1+0x2b] ;  /* 0x00002b0001357983 */ /* 0x000f280000100000 */
[----:B-----5:R0:W-:Y:S04]  /*6980*/  STS.U8 [R19+0x1], R31 ;  /* 0x0000011f13007388 */ /* 0x0201e80000000000 */
[----:B0-----:R-:W5:Y:S04]  /*6990*/  LDL.U8 R31, [R1+0x28] ;  /* 0x00002800011f7983 */ /* 0x001f680000100000 */
[----:B--2---:R0:W-:Y:S04]  /*69a0*/  STS.U8 [R19+0x2], R33 ;  /* 0x0000022113007388 */ /* 0x0041e80000000000 */
[----:B------:R2:W-:Y:S04]  /*69b0*/  STS.U8 [R19+0x3], R35 ;  /* 0x0000032313007388 */ /* 0x0005e80000000000 */
[----:B0-----:R-:W4:Y:S04]  /*69c0*/  LDL.U8 R33, [R1+0x2c] ;  /* 0x00002c0001217983 */ /* 0x001f280000100000 */
[----:B--2---:R-:W2:Y:S04]  /*69d0*/  LDL.U8 R35, [R1+0x2d] ;  /* 0x00002d0001237983 */ /* 0x004ea80000100000 */
[----:B-----5:R0:W-:Y:S04]  /*69e0*/  STS.U8 [R19+0x8], R31 ;  /* 0x0000081f13007388 */ /* 0x0201e80000000000 */
[----:B0-----:R-:W5:Y:S04]  /*69f0*/  LDL.U8 R31, [R1+0x32] ;  /* 0x00003200011f7983 */ /* 0x001f680000100000 */
[----:B------:R0:W-:Y:S04]  /*6a00*/  STS.U8 [R19], R49 ;  /* 0x0000003113007388 */ /* 0x0001e80000000000 */
[----:B---3--:R3:W-:Y:S04]  /*6a10*/  STS.U8 [R19+0x4], R41 ;  /* 0x0000042913007388 */ /* 0x0087e80000000000 */
[----:B----4-:R4:W-:Y:S04]  /*6a20*/  STS.U8 [R19+0x5], R43 ;  /* 0x0000052b13007388 */ /* 0x0109e80000000000 */
[----:B------:R1:W-:Y:S04]  /*6a30*/  STS.U8 [R19+0x6], R45 ;  /* 0x0000062d13007388 */ /* 0x0003e80000000000 */
[----:B------:R1:W-:Y:S04]  /*6a40*/  STS.U8 [R19+0x7], R47 ;  /* 0x0000072f13007388 */ /* 0x0003e80000000000 */
[----:B------:R1:W-:Y:S04]  /*6a50*/  STS.U8 [R19+0xc], R33 ;  /* 0x00000c2113007388 */ /* 0x0003e80000000000 */
[----:B--2---:R2:W-:Y:S04]  /*6a60*/  STS.U8 [R19+0xd], R35 ;  /* 0x00000d2313007388 */ /* 0x0045e80000000000 */
[----:B0-----:R-:W5:Y:S04]  /*6a70*/  LDL.U8 R49, [R1+0x29] ;  /* 0x0000290001317983 */ /* 0x001f680000100000 */
[----:B---3--:R-:W3:Y:S04]  /*6a80*/  LDL.U8 R41, [R1+0x2e] ;  /* 0x00002e0001297983 */ /* 0x008ee80000100000 */
[----:B----4-:R-:W4:Y:S04]  /*6a90*/  LDL.U8 R43, [R1+0x2f] ;  /* 0x00002f00012b7983 */ /* 0x010f280000100000 */
[----:B-1----:R-:W4:Y:S04]  /*6aa0*/  LDL.U8 R45, [R1+0x30] ;  /* 0x00003000012d7983 */ /* 0x002f280000100000 */
[----:B------:R-:W4:Y:S04]  /*6ab0*/  LDL.U8 R47, [R1+0x31] ;  /* 0x00003100012f7983 */ /* 0x000f280000100000 */
[----:B------:R-:W4:Y:S04]  /*6ac0*/  LDL.U8 R33, [R1+0x33] ;  /* 0x0000330001217983 */ /* 0x000f280000100000 */
[----:B--2---:R-:W2:Y:S04]  /*6ad0*/  LDL.U8 R35, [R1+0x34] ;  /* 0x0000340001237983 */ /* 0x004ea80000100000 */
[----:B-----5:R0:W-:Y:S04]  /*6ae0*/  STS.U8 [R19+0x12], R31 ;  /* 0x0000121f13007388 */ /* 0x0201e80000000000 */
[----:B0-----:R-:W5:Y:S04]  /*6af0*/  LDL.U8 R31, [R1+0x38] ;  /* 0x00003800011f7983 */ /* 0x001f680000100000 */
[----:B------:R0:W-:Y:S04]  /*6b00*/  STS.U8 [R19+0xa], R51 ;  /* 0x00000a3313007388 */ /* 0x0001e80000000000 */
[----:B------:R1:W-:Y:S04]  /*6b10*/  STS.U8 [R19+0xb], R53 ;  /* 0x00000b3513007388 */ /* 0x0003e80000000000 */
[----:B0-----:R-:W5:Y:S04]  /*6b20*/  LDL.U8 R51, [R1+0x36] ;  /* 0x0000360001337983 */ /* 0x001f680000100000 */
[----:B-1----:R-:W5:Y:S04]  /*6b30*/  LDL.U8 R53, [R1+0x37] ;  /* 0x0000370001357983 */ /* 0x002f680000100000 */
[----:B------:R0:W-:Y:S04]  /*6b40*/  STS.U8 [R19+0x9], R49 ;  /* 0x0000093113007388 */ /* 0x0001e80000000000 */
[----:B---3--:R1:W-:Y:S04]  /*6b50*/  STS.U8 [R19+0xe], R41 ;  /* 0x00000e2913007388 */ /* 0x0083e80000000000 */
[----:B----4-:R-:W-:Y:S04]  /*6b60*/  STS.U8 [R19+0xf], R43 ;  /* 0x00000f2b13007388 */ /* 0x010fe80000000000 */
[----:B------:R-:W-:Y:S04]  /*6b70*/  STS.U8 [R19+0x10], R45 ;  /* 0x0000102d13007388 */ /* 0x000fe80000000000 */
[----:B------:R-:W-:Y:S04]  /*6b80*/  STS.U8 [R19+0x11], R47 ;  /* 0x0000112f13007388 */ /* 0x000fe80000000000 */
[----:B------:R3:W-:Y:S04]  /*6b90*/  STS.U8 [R19+0x13], R33 ;  /* 0x0000132113007388 */ /* 0x0007e80000000000 */
[----:B--2---:R2:W-:Y:S04]  /*6ba0*/  STS.U8 [R19+0x14], R35 ;  /* 0x0000142313007388 */ /* 0x0045e80000000000 */
[----:B0-----:R-:W4:Y:S04]  /*6bb0*/  LDL.U8 R49, [R1+0x35] ;  /* 0x0000350001317983 */ /* 0x001f280000100000 */
[----:B-1----:R-:W4:Y:S04]  /*6bc0*/  LDL.U8 R41, [R1+0x39] ;  /* 0x0000390001297983 */ /* 0x002f280000100000 */
[----:B---3--:R-:W3:Y:S04]  /*6bd0*/  LDL.U8 R33, [R1+0x3a] ;  /* 0x00003a0001217983 */ /* 0x008ee80000100000 */
[----:B------:R-:W3:Y:S04]  /*6be0*/  LDL.U8 R43, [R1+0x3b] ;  /* 0x00003b00012b7983 */ /* 0x000ee80000100000 */
[----:B------:R-:W3:Y:S04]  /*6bf0*/  LDL.U8 R45, [R1+0x3c] ;  /* 0x00003c00012d7983 */ /* 0x000ee80000100000 */
[----:B------:R-:W3:Y:S04]  /*6c00*/  LDL.U8 R47, [R1+0x3d] ;  /* 0x00003d00012f7983 */ /* 0x000ee80000100000 */
[----:B--2---:R-:W2:Y:S04]  /*6c10*/  LDL.U8 R35, [R1+0x3f] ;  /* 0x00003f0001237983 */ /* 0x004ea80000100000 */
[----:B-----5:R0:W-:Y:S04]  /*6c20*/  STS.U8 [R19+0x18], R31 ;  /* 0x0000181f13007388 */ /* 0x0201e80000000000 */
[----:B0-----:R-:W5:Y:S04]  /*6c30*/  LDL.U8 R31, [R1+0x3e] ;  /* 0x00003e00011f7983 */ /* 0x001f680000100000 */
        /* <DEDUP_REMOVED lines=9> */
[----:B----4-:R0:W-:Y:S04]  /*6cd0*/  STS.U8 [R19+0x15], R49 ;  /* 0x0000153113007388 */ /* 0x0101e80000000000 */
        /* <DEDUP_REMOVED lines=32> */
[----:B-----5:R0:W-:Y:S04]  /*6ee0*/  STS.U8 [R19+0x1e], R31 ;  /* 0x00001e1f13007388 */ /* 0x0201e80000000000 */
.L_x_35:
[----:B------:R-:W-:Y:S05]  /*6ef0*/  BSYNC.RECONVERGENT B2 ;  /* 0x0000000000027941 */ /* 0x000fea0003800200 */
.L_x_34:
[----:B------:R-:W-:-:S13]  /*6f00*/  ISETP.EQ.OR P1, PT, R15, RZ, !P1 ;  /* 0x000000ff0f00720c */ /* 0x000fda0004f22670 */
[----:B------:R-:W-:Y:S05]  /*6f10*/  @P1 BRA `(.L_x_36) ;  /* 0x0000000400dc1947 */ /* 0x000fea0003800000 */
[----:B0-----:R-:W2:Y:S01]  /*6f20*/  LDL.U8 R19, [R37] ;  /* 0x0000000025137983 */ /* 0x001ea20000100000 */
[----:B------:R-:W-:Y:S01]  /*6f30*/  BSSY.RECONVERGENT B2, `(.L_x_36) ;  /* 0x0000075000027945 */ /* 0x000fe20003800200 */
[----:B--2---:R-:W-:-:S13]  /*6f40*/  ISETP.GE.U32.AND P1, PT, R19, 0x5, PT ;  /* 0x000000051300780c */ /* 0x004fda0003f26070 */
[----:B------:R-:W-:Y:S05]  /*6f50*/  @!P1 BRA `(.L_x_37) ;  /* 0x0000000400c89947 */ /* 0x000fea0003800000 */
[----:B------:R-:W-:-:S05]  /*6f60*/  IADD3 R35, PT, PT, R27, -0x2, RZ ;  /* 0xfffffffe1b237810 */ /* 0x000fca0007ffe0ff */
[----:B------:R-:W-:-:S06]  /*6f70*/  IMAD.IADD R19, R25, 0x1, R35 ;  /* 0x0000000119137824 */ /* 0x000fcc00078e0223 */
[----:B------:R-:W2:Y:S02]  /*6f80*/  LDL.U8 R19, [R19+-0x8] ;  /* 0xfffff80013137983 */ /* 0x000ea40000100000 */
[----:B--2---:R-:W-:-:S13]  /*6f90*/  ISETP.NE.AND P1, PT, R19, RZ, PT ;  /* 0x000000ff1300720c */ /* 0x004fda0003f25270 */
[----:B------:R-:W-:Y:S05]  /*6fa0*/  @P1 BRA `(.L_x_37) ;  /* 0x0000000400b41947 */ /* 0x000fea0003800000 */
[----:B------:R-:W-:-:S05]  /*6fb0*/  IMAD.IADD R41, R27, 0x1, R25 ;  /* 0x000000011b297824 */ /* 0x000fca00078e0219 */
        /* <DEDUP_REMOVED lines=11> */
[----:B------:R-:W-:Y:S01]  /*7070*/  MOV R0, UR4 ;  /* 0x0000000400007c02 */ /* 0x000fe20008000f00 */
[----:B------:R-:W2:Y:S04]  /*7080*/  LDL.U8 R35, [R1+0x23] ;  /* 0x0000230001237983 */ /* 0x000ea80000100000 */
        /* <DEDUP_REMOVED lines=95> */
.L_x_37:
[----:B------:R-:W-:Y:S05]  /*7680*/  BSYNC.RECONVERGENT B2 ;  /* 0x0000000000027941 */ /* 0x000fea0003800200 */
.L_x_36:
[----:B------:R-:W-:Y:S05]  /*7690*/  @!P2 BRA `(.L_x_38) ;  /* 0x0000000400d0a947 */ /* 0x000fea0003800000 */
[----:B0-----:R-:W2:Y:S01]  /*76a0*/  LDL.U8 R19, [R37+-0x8] ;  /* 0xfffff80025137983 */ /* 0x001ea20000100000 */
[----:B------:R-:W-:Y:S01]  /*76b0*/  BSSY.RECONVERGENT B2, `(.L_x_38) ;  /* 0x0000072000027945 */ /* 0x000fe20003800200 */
[----:B--2---:R-:W-:-:S13]  /*76c0*/  ISETP.GE.U32.AND P1, PT, R19, 0x5, PT ;  /* 0x000000051300780c */ /* 0x004fda0003f26070 */
[----:B------:R-:W-:Y:S05]  /*76d0*/  @!P1 BRA `(.L_x_39) ;  /* 0x0000000400bc9947 */ /* 0x000fea0003800000 */
[----:B------:R-:W2:Y:S02]  /*76e0*/  LDL.U8 R19, [R29+-0xa] ;  /* 0xfffff6001d137983 */ /* 0x000ea40000100000 */
[----:B--2---:R-:W-:-:S13]  /*76f0*/  ISETP.NE.AND P1, PT, R19, RZ, PT ;  /* 0x000000ff1300720c */ /* 0x004fda0003f25270 */
[----:B------:R-:W-:Y:S05]  /*7700*/  @P1 BRA `(.L_x_39) ;  /* 0x0000000400b01947 */ /* 0x000fea0003800000 */
[----:B------:R-:W-:-:S05]  /*7710*/  IMAD.IADD R35, R27, 0x1, R25 ;  /* 0x000000011b237824 */ /* 0x000fca00078e0219 */
[----:B------:R-:W2:Y:S01]  /*7720*/  LDL.U8 R33, [R35+0x20] ;  /* 0x0000200023217983 */ /* 0x000ea20000100000 */
[----:B------:R-:W-:-:S03]  /*7730*/  IMAD.IADD R41, R39, 0x1, R25 ;  /* 0x0000000127297824 */ /* 0x000fc600078e0219 */
[----:B------:R-:W-:Y:S01]  /*7740*/  STL.U8 [R35+0x20], RZ ;  /* 0x000020ff23007387 */ /* 0x000fe20000100000 */
[----:B------:R-:W0:Y:S01]  /*7750*/  S2UR UR5, SR_CgaCtaId ;  /* 0x00000000000579c3 */ /* 0x000e220000008800 */
[----:B------:R-:W-:Y:S02]  /*7760*/  UMOV UR4, 0x400 ;  /* 0x0000040000047882 */ /* 0x000fe40000000000 */
[----:B--2---:R2:W-:Y:S04]  /*7770*/  STL.U8 [R35+0x16], R33 ;  /* 0x0000162123007387 */ /* 0x0045e80000100000 */
[----:B------:R3:W-:Y:S04]  /*7780*/  STL.U8 [R41+0x18], RZ ;  /* 0x000018ff29007387 */ /* 0x0007e80000100000 */
[----:B------:R-:W4:Y:S01]  /*7790*/  LDL.U8 R31, [R1+0x21] ;  /* 0x00002100011f7983 */ /* 0x000f220000100000 */
[----:B0-----:R-:W-:-:S03]  /*77a0*/  ULEA UR4, UR5, UR4, 0x18 ;  /* 0x0000000405047291 */ /* 0x001fc6000f8ec0ff */
[----:B--2---:R-:W2:Y:S03]  /*77b0*/  LDL.U8 R33, [R1+0x22] ;  /* 0x0000220001217983 */ /* 0x004ea60000100000 */
[----:B------:R-:W-:Y:S01]  /*77c0*/  IMAD.U32 R0, RZ, RZ, UR4 ;  /* 0x00000004ff007e24 */ /* 0x000fe2000f8e00ff */
[----:B------:R-:W5:Y:S03]  /*77d0*/  LDL.U8 R35, [R1+0x23] ;  /* 0x0000230001237983 */ /* 0x000f660000100000 */
[C---:B------:R-:W-:Y:S01]  /*77e0*/  IMAD R19, R17.reuse, 0x2c0, R0 ;  /* 0x000002c011137824 */ /* 0x040fe200078e0200 */
[----:B------:R-:W5:Y:S04]  /*77f0*/  LDL.U8 R49, [R1+0x20] ;  /* 0x0000200001317983 */ /* 0x000f680000100000 */
        /* <DEDUP_REMOVED lines=8> */
[----:B--2---:R0:W-:Y:S04]  /*7880*/  STS.U8 [R19+0x2], R33 ;  /* 0x0000022113007388 */ /* 0x0041e80000000000 */
[----:B-----5:R2:W-:Y:S04]  /*7890*/  STS.U8 [R19+0x3], R35 ;  /* 0x0000032313007388 */ /* 0x0205e80000000000 */
        /* <DEDUP_REMOVED lines=83> */
.L_x_39:
[----:B------:R-:W-:Y:S05]  /*7dd0*/  BSYNC.RECONVERGENT B2 ;  /* 0x0000000000027941 */ /* 0x000fea0003800200 */
.L_x_38:
[----:B------:R-:W-:-:S13]  /*7de0*/  ISETP.EQ.OR P0, PT, R15, 0x3, !P0 ;  /* 0x000000030f00780c */ /* 0x000fda0004702670 */
[----:B------:R-:W-:Y:S05]  /*7df0*/  @P0 BRA `(.L_x_23) ;  /* 0x0000000400b80947 */ /* 0x000fea0003800000 */
[----:B------:R-:W2:Y:S02]  /*7e00*/  LDL.U8 R37, [R37] ;  /* 0x0000000025257983 */ /* 0x000ea40000100000 */
[----:B--2---:R-:W-:-:S13]  /*7e10*/  ISETP.GE.U32.AND P0, PT, R37, 0x5, PT ;  /* 0x000000052500780c */ /* 0x004fda0003f06070 */
[----:B------:R-:W-:Y:S05]  /*7e20*/  @!P0 BRA `(.L_x_23) ;  /* 0x0000000400ac8947 */ /* 0x000fea0003800000 */
[----:B------:R-:W2:Y:S02]  /*7e30*/  LDL.U8 R29, [R29+0x6] ;  /* 0x000006001d1d7983 */ /* 0x000ea40000100000 */
[----:B--2---:R-:W-:-:S13]  /*7e40*/  ISETP.NE.AND P0, PT, R29, RZ, PT ;  /* 0x000000ff1d00720c */ /* 0x004fda0003f05270 */
[----:B------:R-:W-:Y:S05]  /*7e50*/  @P0 BRA `(.L_x_23) ;  /* 0x0000000400a00947 */ /* 0x000fea0003800000 */
[----:B0-----:R-:W-:-:S05]  /*7e60*/  IMAD.IADD R41, R27, 0x1, R25 ;  /* 0x000000011b297824 */ /* 0x001fca00078e0219 */
[----:B------:R-:W2:Y:S01]  /*7e70*/  LDL.U8 R37, [R41+0x20] ;  /* 0x0000200029257983 */ /* 0x000ea20000100000 */
[----:B------:R-:W-:-:S03]  /*7e80*/  IMAD.IADD R39, R39, 0x1, R25 ;  /* 0x0000000127277824 */ /* 0x000fc600078e0219 */
[----:B------:R-:W-:Y:S04]  /*7e90*/  STL.U8 [R41+0x20], RZ ;  /* 0x000020ff29007387 */ /* 0x000fe80000100000 */
[----:B--2---:R0:W-:Y:S04]  /*7ea0*/  STL.U8 [R41+0x26], R37 ;  /* 0x0000262529007387 */ /* 0x0041e80000100000 */
[----:B------:R2:W-:Y:S04]  /*7eb0*/  STL.U8 [R39+0x20], RZ ;  /* 0x000020ff27007387 */ /* 0x0005e80000100000 */
[----:B------:R-:W3:Y:S04]  /*7ec0*/  LDL.U8 R49, [R1+0x20] ;  /* 0x0000200001317983 */ /* 0x000ee80000100000 */
[----:B------:R-:W4:Y:S04]  /*7ed0*/  LDL.U8 R29, [R1+0x21] ;  /* 0x00002100011d7983 */ /* 0x000f280000100000 */
[----:B------:R-:W5:Y:S04]  /*7ee0*/  LDL.U8 R31, [R1+0x22] ;  /* 0x00002200011f7983 */ /* 0x000f680000100000 */
[----:B------:R-:W5:Y:S04]  /*7ef0*/  LDL.U8 R33, [R1+0x23] ;  /* 0x0000230001217983 */ /* 0x000f680000100000 */
[----:B------:R-:W5:Y:S01]  /*7f00*/  LDL.U8 R35, [R1+0x24] ;  /* 0x0000240001237983 */ /* 0x000f620000100000 */
[----:B------:R-:W-:-:S03]  /*7f10*/  IMAD R19, R17, 0x2c0, R0 ;  /* 0x000002c011137824 */ /* 0x000fc600078e0200 */
[----:B0-----:R-:W5:Y:S04]  /*7f20*/  LDL.U8 R37, [R1+0x25] ;  /* 0x0000250001257983 */ /* 0x001f680000100000 */
[----:B--2---:R-:W2:Y:S04]  /*7f30*/  LDL.U8 R39, [R1+0x26] ;  /* 0x0000260001277983 */ /* 0x004ea80000100000 */
[----:B------:R-:W2:Y:S04]  /*7f40*/  LDL.U8 R41, [R1+0x27] ;  /* 0x0000270001297983 */ /* 0x000ea80000100000 */
[----:B------:R-:W2:Y:S04]  /*7f50*/  LDL.U8 R43, [R1+0x28] ;  /* 0x00002800012b7983 */ /* 0x000ea80000100000 */
[----:B------:R-:W2:Y:S04]  /*7f60*/  LDL.U8 R45, [R1+0x29] ;  /* 0x00002900012d7983 */ /* 0x000ea80000100000 */
[----:B------:R-:W2:Y:S04]  /*7f70*/  LDL.U8 R47, [R1+0x2a] ;  /* 0x00002a00012f7983 */ /* 0x000ea80000100000 */
[----:B---3--:R0:W-:Y:S04]  /*7f80*/  STS.U8 [R19], R49 ;  /* 0x0000003113007388 */ /* 0x0081e80000000000 */
[----:B----4-:R3:W-:Y:S04]  /*7f90*/  STS.U8 [R19+0x1], R29 ;  /* 0x0000011d13007388 */ /* 0x0107e80000000000 */
[----:B-----5:R4:W-:Y:S04]  /*7fa0*/  STS.U8 [R19+0x2], R31 ;  /* 0x0000021f13007388 */ /* 0x0209e80000000000 */
[----:B------:R5:W-:Y:S04]  /*7fb0*/  STS.U8 [R19+0x3], R33 ;  /* 0x0000032113007388 */ /* 0x000be80000000000 */
[----:B------:R1:W-:Y:S04]  /*7fc0*/  STS.U8 [R19+0x4], R35 ;  /* 0x0000042313007388 */ /* 0x0003e80000000000 */
[----:B------:R1:W-:Y:S04]  /*7fd0*/  STS.U8 [R19+0x5], R37 ;  /* 0x0000052513007388 */ /* 0x0003e80000000000 */
[----:B--2---:R2:W-:Y:S04]  /*7fe0*/  STS.U8 [R19+0x6], R39 ;  /* 0x0000062713007388 */ /* 0x0045e80000000000 */
[----:B------:R2:W-:Y:S04]  /*7ff0*/  STS.U8 [R19+0x7], R41 ;  /* 0x0000072913007388 */ /* 0x0005e80000000000 */
[----:B------:R2:W-:Y:S04]  /*8000*/  STS.U8 [R19+0x8], R43 ;  /* 0x0000082b13007388 */ /* 0x0005e80000000000 */
[----:B------:R2:W-:Y:S04]  /*8010*/  STS.U8 [R19+0x9], R45 ;  /* 0x0000092d13007388 */ /* 0x0005e80000000000 */
[----:B0-----:R-:W2:Y:S04]  /*8020*/  LDL.U8 R49, [R1+0x2b] ;  /* 0x00002b0001317983 */ /* 0x001ea80000100000 */
[----:B---3--:R-:W3:Y:S04]  /*8030*/  LDL.U8 R29, [R1+0x2c] ;  /* 0x00002c00011d7983 */ /* 0x008ee80000100000 */
[----:B----4-:R-:W4:Y:S04]  /*8040*/  LDL.U8 R31, [R1+0x2d] ;  /* 0x00002d00011f7983 */ /* 0x010f280000100000 */
[----:B-----5:R-:W5:Y:S04]  /*8050*/  LDL.U8 R33, [R1+0x2e] ;  /* 0x00002e0001217983 */ /* 0x020f680000100000 */
[----:B-1----:R-:W5:Y:S04]  /*8060*/  LDL.U8 R35, [R1+0x2f] ;  /* 0x00002f0001237983 */ /* 0x002f680000100000 */
[----:B------:R-:W5:Y:S04]  /*8070*/  LDL.U8 R37, [R1+0x30] ;  /* 0x0000300001257983 */ /* 0x000f680000100000 */
[----:B--2---:R-:W2:Y:S04]  /*8080*/  LDL.U8 R39, [R1+0x31] ;  /* 0x0000310001277983 */ /* 0x004ea80000100000 */
[----:B------:R-:W2:Y:S04]  /*8090*/  LDL.U8 R41, [R1+0x32] ;  /* 0x0000320001297983 */ /* 0x000ea80000100000 */
[----:B------:R-:W2:Y:S04]  /*80a0*/  LDL.U8 R43, [R1+0x33] ;  /* 0x00003300012b7983 */ /* 0x000ea80000100000 */
[----:B------:R-:W2:Y:S04]  /*80b0*/  LDL.U8 R45, [R1+0x34] ;  /* 0x00003400012d7983 */ /* 0x000ea80000100000 */
[----:B------:R0:W-:Y:S04]  /*80c0*/  STS.U8 [R19+0xa], R47 ;  /* 0x00000a2f13007388 */ /* 0x0001e80000000000 */
[----:B0-----:R-:W2:Y:S04]  /*80d0*/  LDL.U8 R47, [R1+0x35] ;  /* 0x00003500012f7983 */ /* 0x001ea80000100000 */
[----:B------:R0:W-:Y:S04]  /*80e0*/  STS.U8 [R19+0xb], R49 ;  /* 0x00000b3113007388 */ /* 0x0001e80000000000 */
[----:B---3--:R1:W-:Y:S04]  /*80f0*/  STS.U8 [R19+0xc], R29 ;  /* 0x00000c1d13007388 */ /* 0x0083e80000000000 */
        /* <DEDUP_REMOVED lines=8> */
[----:B0-----:R-:W2:Y:S04]  /*8180*/  LDL.U8 R49, [R1+0x36] ;  /* 0x0000360001317983 */ /* 0x001ea80000100000 */
[----:B-1----:R-:W2:Y:S04]  /*8190*/  LDL.U8 R29, [R1+0x37] ;  /* 0x00003700011d7983 */ /* 0x002ea80000100000 */
[----:B---3--:R-:W3:Y:S04]  /*81a0*/  LDL.U8 R31, [R1+0x38] ;  /* 0x00003800011f7983 */ /* 0x008ee80000100000 */
[----:B----4-:R-:W4:Y:S04]  /*81b0*/  LDL.U8 R33, [R1+0x39] ;  /* 0x0000390001217983 */ /* 0x010f280000100000 */
[----:B-----5:R-:W5:Y:S04]  /*81c0*/  LDL.U8 R35, [R1+0x3a] ;  /* 0x00003a0001237983 */ /* 0x020f680000100000 */
[----:B------:R-:W5:Y:S04]  /*81d0*/  LDL.U8 R37, [R1+0x3b] ;  /* 0x00003b0001257983 */ /* 0x000f680000100000 */
[----:B--2---:R-:W2:Y:S04]  /*81e0*/  LDL.U8 R39, [R1+0x3c] ;  /* 0x00003c0001277983 */ /* 0x004ea80000100000 */
[----:B------:R-:W2:Y:S04]  /*81f0*/  LDL.U8 R41, [R1+0x3d] ;  /* 0x00003d0001297983 */ /* 0x000ea80000100000 */
[----:B------:R-:W2:Y:S04]  /*8200*/  LDL.U8 R43, [R1+0x3e] ;  /* 0x00003e00012b7983 */ /* 0x000ea80000100000 */
[----:B------:R-:W2:Y:S04]  /*8210*/  LDL.U8 R45, [R1+0x3f] ;  /* 0x00003f00012d7983 */ /* 0x000ea80000100000 */
        /* <DEDUP_REMOVED lines=37> */
[----:B----4-:R0:W-:Y:S04]  /*8470*/  STS.U8 [R19+0x19], R33 ;  /* 0x0000192113007388 */ /* 0x0101e80000000000 */
[----:B-----5:R0:W-:Y:S04]  /*8480*/  STS.U8 [R19+0x1a], R35 ;  /* 0x00001a2313007388 */ /* 0x0201e80000000000 */
[----:B------:R0:W-:Y:S04]  /*8490*/  STS.U8 [R19+0x1b], R37 ;  /* 0x00001b2513007388 */ /* 0x0001e80000000000 */
[----:B--2---:R0:W-:Y:S04]  /*84a0*/  STS.U8 [R19+0x1c], R39 ;  /* 0x00001c2713007388 */ /* 0x0041e80000000000 */
[----:B------:R0:W-:Y:S04]  /*84b0*/  STS.U8 [R19+0x1d], R41 ;  /* 0x00001d2913007388 */ /* 0x0001e80000000000 */
[----:B------:R0:W-:Y:S04]  /*84c0*/  STS.U8 [R19+0x1e], R43 ;  /* 0x00001e2b13007388 */ /* 0x0001e80000000000 */
[----:B------:R0:W-:Y:S02]  /*84d0*/  STS.U8 [R19+0x1f], R45 ;  /* 0x00001f2d13007388 */ /* 0x0001e40000000000 */
.L_x_23:
[----:B------:R-:W-:Y:S05]  /*84e0*/  BSYNC.RECONVERGENT B1 ;  /* 0x0000000000017941 */ /* 0x000fea0003800200 */
.L_x_22:
[----:B------:R-:W-:-:S05]  /*84f0*/  VIADD R27, R27, 0x1 ;  /* 0x000000011b1b7836 */ /* 0x000fca0000000000 */
[----:B------:R-:W-:-:S13]  /*8500*/  ISETP.NE.AND P0, PT, R27, 0x8, PT ;  /* 0x000000081b00780c */ /* 0x000fda0003f05270 */
[----:B------:R-:W-:Y:S05]  /*8510*/  @P0 BRA `(.L_x_40) ;  /* 0xffffff8800c00947 */ /* 0x000fea000383ffff */
[----:B------:R-:W-:Y:S02]  /*8520*/  ISETP.NE.AND P0, PT, R23, 0x4, PT ;  /* 0x000000041700780c */ /* 0x000fe40003f05270 */
[----:B------:R-:W-:-:S11]  /*8530*/  MOV R15, R23 ;  /* 0x00000017000f7202 */ /* 0x000fd60000000f00 */
[----:B------:R-:W-:Y:S05]  /*8540*/  @P0 BRA `(.L_x_41) ;  /* 0xffffff8800a80947 */ /* 0x000fea000383ffff */
.L_x_4:
[----:B------:R-:W-:Y:S05]  /*8550*/  BSYNC.RECONVERGENT B0 ;  /* 0x0000000000007941 */ /* 0x000fea0003800200 */
.L_x_3:
[----:B0-----:R-:W0:Y:S01]  /*8560*/  S2R R0, SR_TID.X ;  /* 0x0000000000007919 */ /* 0x001e220000002100 */
[----:B------:R-:W-:Y:S01]  /*8570*/  BSSY.RECONVERGENT B0, `(.L_x_42) ;  /* 0x000082f000007945 */ /* 0x000fe20003800200 */
[----:B------:R-:W-:Y:S01]  /*8580*/  BAR.SYNC.DEFER_BLOCKING 0x0 ;  /* 0x0000000000007b1d */ /* 0x000fe20000010000 */
[----:B0-----:R-:W-:-:S13]  /*8590*/  ISETP.GT.U32.AND P0, PT, R0, 0x1e3, PT ;  /* 0x000001e30000780c */ /* 0x001fda0003f04070 */
[----:B------:R-:W-:Y:S05]  /*85a0*/  @P0 BRA `(.L_x_43) ;  /* 0x0000008000ac0947 */ /* 0x000fea0003800000 */
[----:B------:R-:W-:-:S13]  /*85b0*/  ISETP.GT.U32.AND P0, PT, R0, 0x15, PT ;  /* 0x000000150000780c */ /* 0x000fda0003f04070 */
[----:B------:R-:W-:Y:S05]  /*85c0*/  @P0 BRA `(.L_x_43) ;  /* 0x0000008000a40947 */ /* 0x000fea0003800000 */
[----:B--2---:R-:W-:Y:S02]  /*85d0*/  IMAD R21, R0, 0x2a0, R21 ;  /* 0x000002a000157824 */ /* 0x004fe400078e0215 */
[----:B------:R-:W-:Y:S02]  /*85e0*/  IMAD.MOV.U32 R19, RZ, RZ, R1 ;  /* 0x000000ffff137224 */ /* 0x000fe400078e0001 */
[----:B-1----:R-:W-:Y:S01]  /*85f0*/  VIADD R13, R1, 0x20 ;  /* 0x00000020010d7836 */ /* 0x002fe20000000000 */
[----:B------:R-:W0:Y:S01]  /*8600*/  LDS.U8 R0, [R21] ;  /* 0x0000000015007984 */ /* 0x000e220000000000 */
[----:B------:R-:W-:Y:S02]  /*8610*/  IMAD.MOV.U32 R15, RZ, RZ, RZ ;  /* 0x000000ffff0f7224 */ /* 0x000fe400078e00ff */
[----:B------:R-:W-:Y:S01]  /*8620*/  IMAD.MOV.U32 R17, RZ, RZ, RZ ;  /* 0x000000ffff117224 */ /* 0x000fe200078e00ff */
[----:B------:R-:W1:Y:S04]  /*8630*/  LDS.U8 R2, [R21+0x1] ;  /* 0x0000010015027984 */ /* 0x000e680000000000 */
        /* <DEDUP_REMOVED lines=30> */
[----:B0-----:R0:W-:Y:S04]  /*8820*/  STL.U8 [R1], R0 ;  /* 0x0000000001007387 */ /* 0x0011e80000100000 */
[----:B------:R0:W-:Y:S04]  /*8830*/  STL.U8 [R1+0x20], R0 ;  /* 0x0000200001007387 */ /* 0x0001e80000100000 */
[----:B-1----:R0:W-:Y:S04]  /*8840*/  STL.U8 [R1+0x1], R2 ;  /* 0x0000010201007387 */ /* 0x0021e80000100000 */
        /* <DEDUP_REMOVED lines=61> */
.L_x_81:
[C---:B------:R-:W-:Y:S01]  /*8c20*/  IADD3 R25, PT, PT, R15.reuse, 0x1, RZ ;  /* 0x000000010f197810 */ /* 0x040fe20007ffe0ff */
[----:B------:R-:W-:Y:S02]  /*8c30*/  IMAD R27, R15, 0x8, R19 ;  /* 0x000000080f1b7824 */ /* 0x000fe400078e0213 */
[----:B01----:R-:W-:-:S07]  /*8c40*/  IMAD.MOV.U32 R23, RZ, RZ, RZ ;  /* 0x000000ffff177224 */ /* 0x003fce00078e00ff */
.L_x_80:
[----:B01----:R-:W-:-:S05]  /*8c50*/  IMAD.IADD R49, R27, 0x1, R23 ;  /* 0x000000011b317824 */ /* 0x003fca00078e0217 */
[----:B------:R-:W2:Y:S01]  /*8c60*/  LDL.U8 R39, [R49] ;  /* 0x0000000031277983 */ /* 0x000ea20000100000 */
[----:B------:R-:W-:Y:S01]  /*8c70*/  BSSY.RECONVERGENT B1, `(.L_x_44) ;  /* 0x00003e7000017945 */ /* 0x000fe20003800200 */
[----:B--2---:R-:W-:-:S04]  /*8c80*/  LOP3.LUT R21, R39, 0x2, RZ, 0xfc, !PT ;  /* 0x0000000227157812 */ /* 0x004fc800078efcff */
[----:B------:R-:W-:-:S04]  /*8c90*/  PRMT R21, R21, 0x9910, RZ ;  /* 0x0000991015157816 */ /* 0x000fc800000000ff */
[----:B------:R-:W-:-:S13]  /*8ca0*/  ISETP.NE.AND P0, PT, R21, 0x7, PT ;  /* 0x000000071500780c */ /* 0x000fda0003f05270 */
[----:B------:R-:W-:Y:S05]  /*8cb0*/  @P0 BRA `(.L_x_45) ;  /* 0x0000003c00880947 */ /* 0x000fea0003800000 */
[----:B------:R-:W-:Y:S01]  /*8cc0*/  LOP3.LUT P1, RZ, R23, 0x1, RZ, 0xc0, !PT ;  /* 0x0000000117ff7812 */ /* 0x000fe2000782c0ff */
[----:B------:R-:W-:Y:S03]  /*8cd0*/  BSSY.RECONVERGENT B2, `(.L_x_46) ;  /* 0x00000f3000027945 */ /* 0x000fe60003800200 */
[----:B------:R-:W-:-:S13]  /*8ce0*/  ISETP.EQ.OR P0, PT, R15, 0x3, !P1 ;  /* 0x000000030f00780c */ /* 0x000fda0004f02670 */
[----:B------:R-:W-:Y:S05]  /*8cf0*/  @P0 BRA `(.L_x_47) ;  /* 0x0000000400e00947 */ /* 0x000fea0003800000 */
[----:B------:R-:W-:-:S05]  /*8d00*/  VIADD R47, R23, 0xffffffff ;  /* 0xffffffff172f7836 */ /* 0x000fca0000000000 */
[----:B------:R-:W-:-:S06]  /*8d10*/  IADD3 R21, PT, PT, R27, R47, RZ ;  /* 0x0000002f1b157210 */ /* 0x000fcc0007ffe0ff */
[----:B------:R-:W2:Y:S01]  /*8d20*/  LDL.U8 R21, [R21+0x8] ;  /* 0x0000080015157983 */ /* 0x000ea20000100000 */
[----:B------:R-:W-:Y:S01]  /*8d30*/  BSSY.RECONVERGENT B3, `(.L_x_48) ;  /* 0x0000073000037945 */ /* 0x000fe20003800200 */
[----:B--2---:R-:W-:-:S13]  /*8d40*/  ISETP.NE.AND P0, PT, R21, RZ, PT ;  /* 0x000000ff1500720c */ /* 0x004fda0003f05270 */
[----:B------:R-:W-:Y:S05]  /*8d50*/  @P0 BRA `(.L_x_49) ;  /* 0x0000000400c00947 */ /* 0x000fea0003800000 */
[C---:B------:R-:W-:Y:S01]  /*8d60*/  ISETP.NE.AND P0, PT, R23.reuse, 0x1, PT ;  /* 0x000000011700780c */ /* 0x040fe20003f05270 */
[----:B------:R-:W-:Y:S02]  /*8d70*/  IMAD.MOV.U32 R21, RZ, RZ, 0x7 ;  /* 0x00000007ff157424 */ /* 0x000fe400078e00ff */
[----:B------:R-:W-:-:S10]  /*8d80*/  IMAD.IADD R51, R23, 0x1, R27 ;  /* 0x0000000117337824 */ /* 0x000fd400078e021b */
[----:B------:R1:W-:Y:S04]  /*8d90*/  @!P0 STL.U8 [R27+0x28], R21 ;  /* 0x000028151b008387 */ /* 0x0003e80000100000 */
[----:B------:R-:W2:Y:S01]  /*8da0*/  @P0 LDL.U8 R45, [R51+0x20] ;  /* 0x00002000332d0983 */ /* 0x000ea20000100000 */
[----:B------:R-:W3:Y:S01]  /*8db0*/  S2UR UR5, SR_CgaCtaId ;  /* 0x00000000000579c3 */ /* 0x000ee20000008800 */
[----:B------:R-:W-:Y:S01]  /*8dc0*/  UMOV UR4, 0x400 ;  /* 0x0000040000047882 */ /* 0x000fe20000000000 */
[----:B------:R-:W-:Y:S01]  /*8dd0*/  @P0 IMAD.IADD R47, R47, 0x1, R27 ;  /* 0x000000012f2f0824 */ /* 0x000fe200078e021b */
[----:B------:R-:W4:Y:S01]  /*8de0*/  S2R R29, SR_TID.X ;  /* 0x00000000001d7919 */ /* 0x000f220000002100 */
[----:B---3--:R-:W-:-:S06]  /*8df0*/  ULEA UR4, UR5, UR4, 0x18 ;  /* 0x0000000405047291 */ /* 0x008fcc000f8ec0ff */
[----:B----4-:R-:W-:-:S05]  /*8e00*/  LEA R31, R29, UR4, 0x5 ;  /* 0x000000041d1f7c11 */ /* 0x010fca000f8e28ff */
[----:B-1----:R-:W-:Y:S01]  /*8e10*/  IMAD R21, R29, 0x2a0, R31 ;  /* 0x000002a01d157824 */ /* 0x002fe200078e021f */
[----:B--2---:R1:W-:Y:S04]  /*8e20*/  @P0 STL.U8 [R47+0x28], R45 ;  /* 0x0000282d2f000387 */ /* 0x0043e80000100000 */
[----:B------:R2:W-:Y:S04]  /*8e30*/  STL.U8 [R51+0x20], RZ ;  /* 0x000020ff33007387 */ /* 0x0005e80000100000 */
[----:B------:R-:W3:Y:S04]  /*8e40*/  LDL.U8 R53, [R1+0x20] ;  /* 0x0000200001357983 */ /* 0x000ee80000100000 */
[----:B------:R-:W4:Y:S04]  /*8e50*/  LDL.U8 R29, [R1+0x21] ;  /* 0x00002100011d7983 */ /* 0x000f280000100000 */
[----:B------:R-:W5:Y:S04]  /*8e60*/  LDL.U8 R31, [R1+0x22] ;  /* 0x00002200011f7983 */ /* 0x000f680000100000 */
[----:B------:R-:W5:Y:S04]  /*8e70*/  LDL.U8 R33, [R1+0x23] ;  /* 0x0000230001217983 */ /* 0x000f680000100000 */
[----:B------:R-:W5:Y:S04]  /*8e80*/  LDL.U8 R35, [R1+0x24] ;  /* 0x0000240001237983 */ /* 0x000f680000100000 */
[----:B------:R-:W5:Y:S04]  /*8e90*/  LDL.U8 R37, [R1+0x25] ;  /* 0x0000250001257983 */ /* 0x000f680000100000 */
[----:B------:R-:W5:Y:S04]  /*8ea0*/  LDL.U8 R41, [R1+0x26] ;  /* 0x0000260001297983 */ /* 0x000f680000100000 */
[----:B------:R-:W5:Y:S01]  /*8eb0*/  LDL.U8 R43, [R1+0x27] ;  /* 0x00002700012b7983 */ /* 0x000f620000100000 */
[----:B------:R-:W-:-:S03]  /*8ec0*/  LEA R21, R17, R21, 0x5 ;  /* 0x0000001511157211 */ /* 0x000fc600078e28ff */
[----:B-1----:R-:W5:Y:S04]  /*8ed0*/  LDL.U8 R45, [R1+0x28] ;  /* 0x00002800012d7983 */ /* 0x002f680000100000 */
[----:B------:R-:W5:Y:S04]  /*8ee0*/  LDL.U8 R47, [R1+0x29] ;  /* 0x00002900012f7983 */ /* 0x000f680000100000 */
[----:B--2---:R-:W2:Y:S04]  /*8ef0*/  LDL.U8 R51, [R1+0x2a] ;  /* 0x00002a0001337983 */ /* 0x004ea80000100000 */
[----:B---3--:R1:W-:Y:S04]  /*8f00*/  STS.U8 [R21], R53 ;  /* 0x0000003515007388 */ /* 0x0083e80000000000 */
        /* <DEDUP_REMOVED lines=9> */
[----:B-1----:R-:W2:Y:S04]  /*8fa0*/  LDL.U8 R53, [R1+0x2b] ;  /* 0x00002b0001357983 */ /* 0x002ea80000100000 */
[----:B---3--:R-:W3:Y:S04]  /*8fb0*/  LDL.U8 R29, [R1+0x2c] ;  /* 0x00002c00011d7983 */ /* 0x008ee80000100000 */
[----:B----4-:R-:W4:Y:S04]  /*8fc0*/  LDL.U8 R31, [R1+0x2d] ;  /* 0x00002d00011f7983 */ /* 0x010f280000100000 */
[----:B-----5:R-:W5:Y:S04]  /*8fd0*/  LDL.U8 R33, [R1+0x2e] ;  /* 0x00002e0001217983 */ /* 0x020f680000100000 */
[----:B0-----:R-:W5:Y:S04]  /*8fe0*/  LDL.U8 R35, [R1+0x2f] ;  /* 0x00002f0001237983 */ /* 0x001f680000100000 */
        /* <DEDUP_REMOVED lines=71> */
.L_x_49:
[----:B------:R-:W-:Y:S05]  /*9460*/  BSYNC.RECONVERGENT B3 ;  /* 0x0000000000037941 */ /* 0x000fea0003800200 */
.L_x_48:
[----:B------:R-:W-:Y:S05]  /*9470*/  BRA `(.L_x_50) ;  /* 0x0000000000087947 */ /* 0x000fea0003800000 */
.L_x_47:
[----:B------:R-:W-:Y:S01]  /*9480*/  PLOP3.LUT P0, PT, PT, PT, PT, 0x80, 0x8 ;  /* 0x000000000008781c */ /* 0x000fe20003f0f070 */
[----:B------:R-:W-:-:S12]  /*9490*/  @!P1 BRA `(.L_x_51) ;  /* 0x0000000400d89947 */ /* 0x000fd80003800000 */
.L_x_50:
[----:B-1----:R-:W-:-:S04]  /*94a0*/  VIADD R47, R23, 0xffffffff ;  /* 0xffffffff172f7836 */ /* 0x002fc80000000000 */
[----:B------:R-:W-:-:S06]  /*94b0*/  IMAD.IADD R21, R27, 0x1, R47 ;  /* 0x000000011b157824 */ /* 0x000fcc00078e022f */
[----:B------:R-:W2:Y:S01]  /*94c0*/  LDL.U8 R21, [R21] ;  /* 0x0000000015157983 */ /* 0x000ea20000100000 */
[----:B------:R-:W-:Y:S02]  /*94d0*/  PLOP3.LUT P0, PT, PT, PT, PT, 0x8, 0x80 ;  /* 0x000000000080781c */ /* 0x000fe40003f0e170 */
[----:B--2---:R-:W-:-:S13]  /*94e0*/  ISETP.NE.AND P1, PT, R21, RZ, PT ;  /* 0x000000ff1500720c */ /* 0x004fda0003f25270 */
[----:B------:R-:W-:Y:S05]  /*94f0*/  @P1 BRA `(.L_x_51) ;  /* 0x0000000400c01947 */ /* 0x000fea0003800000 */
[C---:B------:R-:W-:Y:S01]  /*9500*/  ISETP.NE.AND P1, PT, R23.reuse, 0x1, PT ;  /* 0x000000011700780c */ /* 0x040fe20003f25270 */
[----:B------:R-:W-:Y:S02]  /*9510*/  HFMA2 R21, -RZ, RZ, 0, 4.17232513427734375e-07 ;  /* 0x00000007ff157431 */ /* 0x000fe400000001ff */
        /* <DEDUP_REMOVED lines=20> */
[----:B------:R-:W-:-:S03]  /*9660*/  IMAD R21, R17, 0x20, R21 ;  /* 0x0000002011157824 */ /* 0x000fc600078e0215 */
        /* <DEDUP_REMOVED lines=89> */
.L_x_51:
[----:B------:R-:W-:Y:S05]  /*9c00*/  BSYNC.RECONVERGENT B2 ;  /* 0x0000000000027941 */ /* 0x000fea0003800200 */
.L_x_46:
[C---:B------:R-:W-:Y:S02]  /*9c10*/  ISETP.EQ.OR P2, PT, R23.reuse, RZ, !P0 ;  /* 0x000000ff1700720c */ /* 0x040fe40004742670 */
[----:B------:R-:W-:Y:S02]  /*9c20*/  ISETP.GT.U32.AND P1, PT, R23, 0x1, PT ;  /* 0x000000011700780c */ /* 0x000fe40003f24070 */
[----:B------:R-:W-:Y:S02]  /*9c30*/  ISETP.EQ.OR P2, PT, R15, RZ, P2 ;  /* 0x000000ff0f00720c */ /* 0x000fe40001742670 */
[----:B-1----:R-:W-:-:S04]  /*9c40*/  LOP3.LUT R21, R23, 0x1, RZ, 0xc0, !PT ;  /* 0x0000000117157812 */ /* 0x002fc800078ec0ff */
[----:B------:R-:W-:-:S04]  /*9c50*/  ISETP.EQ.U32.AND P1, PT, R21, 0x1, P1 ;  /* 0x000000011500780c */ /* 0x000fc80000f22070 */
[----:B------:R-:W-:-:S03]  /*9c60*/  ISETP.EQ.OR P3, PT, R15, 0x3, !P1 ;  /* 0x000000030f00780c */ /* 0x000fc60004f62670 */
[----:B------:R-:W-:Y:S10]  /*9c70*/  @P2 BRA `(.L_x_52) ;  /* 0x0000000400d02947 */ /* 0x000ff40003800000 */
[----:B------:R-:W-:-:S04]  /*9c80*/  VIADD R45, R23, 0xffffffff ;  /* 0xffffffff172d7836 */ /* 0x000fc80000000000 */
[----:B------:R-:W-:-:S06]  /*9c90*/  IMAD.IADD R21, R27, 0x1, R45 ;  /* 0x000000011b157824 */ /* 0x000fcc00078e022d */
[----:B------:R-:W2:Y:S01]  /*9ca0*/  LDL.U8 R21, [R21+-0x8] ;  /* 0xfffff80015157983 */ /* 0x000ea20000100000 */
[----:B------:R-:W-:Y:S01]  /*9cb0*/  BSSY.RECONVERGENT B2, `(.L_x_52) ;  /* 0x0000070000027945 */ /* 0x000fe20003800200 */
[----:B--2---:R-:W-:-:S13]  /*9cc0*/  ISETP.NE.AND P2, PT, R21, RZ, PT ;  /* 0x000000ff1500720c */ /* 0x004fda0003f45270 */
[----:B------:R-:W-:Y:S05]  /*9cd0*/  @P2 BRA `(.L_x_53) ;  /* 0x0000000400b42947 */ /* 0x000fea0003800000 */
[----:B------:R-:W-:-:S05]  /*9ce0*/  IMAD.IADD R47, R23, 0x1, R27 ;  /* 0x00000001172f7824 */ /* 0x000fca00078e021b */
[----:B------:R-:W2:Y:S01]  /*9cf0*/  LDL.U8 R21, [R47+0x20] ;  /* 0x000020002f157983 */ /* 0x000ea20000100000 */
[----:B------:R-:W1:Y:S01]  /*9d00*/  S2UR UR5, SR_CgaCtaId ;  /* 0x00000000000579c3 */ /* 0x000e620000008800 */
[----:B------:R-:W-:Y:S01]  /*9d10*/  UMOV UR4, 0x400 ;  /* 0x0000040000047882 */ /* 0x000fe20000000000 */
[----:B------:R-:W-:Y:S01]  /*9d20*/  IADD3 R45, PT, PT, R45, R27, RZ ;  /* 0x0000001b2d2d7210 */ /* 0x000fe20007ffe0ff */
[----:B------:R-:W3:Y:S01]  /*9d30*/  S2R R29, SR_TID.X ;  /* 0x00000000001d7919 */ /* 0x000ee20000002100 */
[----:B-1----:R-:W-:-:S06]  /*9d40*/  ULEA UR4, UR5, UR4, 0x18 ;  /* 0x0000000405047291 */ /* 0x002fcc000f8ec0ff */
[----:B---3--:R-:W-:-:S05]  /*9d50*/  LEA R31, R29, UR4, 0x5 ;  /* 0x000000041d1f7c11 */ /* 0x008fca000f8e28ff */
[----:B------:R-:W-:Y:S01]  /*9d60*/  IMAD R51, R29, 0x2a0, R31 ;  /* 0x000002a01d337824 */ /* 0x000fe200078e021f */
[----:B--2---:R1:W-:Y:S04]  /*9d70*/  STL.U8 [R45+0x18], R21 ;  /* 0x000018152d007387 */ /* 0x0043e80000100000 */
        /* <DEDUP_REMOVED lines=9> */
[----:B-1----:R-:W-:-:S03]  /*9e10*/  IMAD R21, R17, 0x20, R51 ;  /* 0x0000002011157824 */ /* 0x002fc600078e0233 */
[----:B------:R-:W5:Y:S04]  /*9e20*/  LDL.U8 R45, [R1+0x28] ;  /* 0x00002800012d7983 */ /* 0x000f680000100000 */
[----:B--2---:R-:W2:Y:S04]  /*9e30*/  LDL.U8 R47, [R1+0x29] ;  /* 0x00002900012f7983 */ /* 0x004ea80000100000 */
[----:B------:R-:W2:Y:S04]  /*9e40*/  LDL.U8 R51, [R1+0x2a] ;  /* 0x00002a0001337983 */ /* 0x000ea80000100000 */
        /* <DEDUP_REMOVED lines=9> */
[----:B--2---:R2:W-:Y:S04]  /*9ee0*/  STS.U8 [R21+0x9], R47 ;  /* 0x0000092f15007388 */ /* 0x0045e80000000000 */
[----:B-1----:R-:W2:Y:S04]  /*9ef0*/  LDL.U8 R53, [R1+0x2b] ;  /* 0x00002b0001357983 */ /* 0x002ea80000100000 */
[----:B---3--:R-:W3:Y:S04]  /*9f00*/  LDL.U8 R29, [R1+0x2c] ;  /* 0x00002c00011d7983 */ /* 0x008ee80000100000 */
[----:B----4-:R-:W4:Y:S04]  /*9f10*/  LDL.U8 R31, [R1+0x2d] ;  /* 0x00002d00011f7983 */ /* 0x010f280000100000 */
[----:B-----5:R-:W5:Y:S04]  /*9f20*/  LDL.U8 R33, [R1+0x2e] ;  /* 0x00002e0001217983 */ /* 0x020f680000100000 */
[----:B0-----:R-:W5:Y:S04]  /*9f30*/  LDL.U8 R35, [R1+0x2f] ;  /* 0x00002f0001237983 */ /* 0x001f680000100000 */
[----:B------:R-:W5:Y:S04]  /*9f40*/  LDL.U8 R37, [R1+0x30] ;  /* 0x0000300001257983 */ /* 0x000f680000100000 */
[----:B------:R-:W5:Y:S04]  /*9f50*/  LDL.U8 R41, [R1+0x31] ;  /* 0x0000310001297983 */ /* 0x000f680000100000 */
[----:B------:R-:W5:Y:S04]  /*9f60*/  LDL.U8 R43, [R1+0x32] ;  /* 0x00003200012b7983 */ /* 0x000f680000100000 */
[----:B------:R-:W5:Y:S04]  /*9f70*/  LDL.U8 R45, [R1+0x33] ;  /* 0x00003300012d7983 */ /* 0x000f680000100000 */
[----:B--2---:R-:W2:Y:S04]  /*9f80*/  LDL.U8 R47, [R1+0x34] ;  /* 0x00003400012f7983 */ /* 0x004ea80000100000 */
        /* <DEDUP_REMOVED lines=11> */
[----:B--2---:R2:W-:Y:S04]  /*a040*/  STS.U8 [R21+0x14], R47 ;  /* 0x0000142f15007388 */ /* 0x0045e80000000000 */
[----:B0-----:R-:W2:Y:S04]  /*a050*/  LDL.U8 R53, [R1+0x36] ;  /* 0x0000360001357983 */ /* 0x001ea80000100000 */
[----:B-1----:R-:W2:Y:S04]  /*a060*/  LDL.U8 R29, [R1+0x37] ;  /* 0x00003700011d7983 */ /* 0x002ea80000100000 */
[----:B---3--:R-:W3:Y:S04]  /*a070*/  LDL.U8 R31, [R1+0x38] ;  /* 0x00003800011f7983 */ /* 0x008ee80000100000 */
[----:B----4-:R-:W4:Y:S04]  /*a080*/  LDL.U8 R33, [R1+0x39] ;  /* 0x0000390001217983 */ /* 0x010f280000100000 */
[----:B-----5:R-:W5:Y:S04]  /*a090*/  LDL.U8 R35, [R1+0x3a] ;  /* 0x00003a0001237983 */ /* 0x020f680000100000 */
[----:B------:R-:W5:Y:S04]  /*a0a0*/  LDL.U8 R37, [R1+0x3b] ;  /* 0x00003b0001257983 */ /* 0x000f680000100000 */
[----:B------:R-:W5:Y:S04]  /*a0b0*/  LDL.U8 R41, [R1+0x3c] ;  /* 0x00003c0001297983 */ /* 0x000f680000100000 */
[----:B------:R-:W5:Y:S04]  /*a0c0*/  LDL.U8 R43, [R1+0x3d] ;  /* 0x00003d00012b7983 */ /* 0x000f680000100000 */
[----:B------:R-:W5:Y:S04]  /*a0d0*/  LDL.U8 R45, [R1+0x3e] ;  /* 0x00003e00012d7983 */ /* 0x000f680000100000 */
[----:B--2---:R-:W2:Y:S04]  /*a0e0*/  LDL.U8 R47, [R1+0x3f] ;  /* 0x00003f00012f7983 */ /* 0x004ea80000100000 */
        /* <DEDUP_REMOVED lines=43> */
[----:B--2---:R1:W-:Y:S02]  /*a3a0*/  STS.U8 [R21+0x1f], R47 ;  /* 0x00001f2f15007388 */ /* 0x0043e40000000000 */
.L_x_53:
[----:B------:R-:W-:Y:S05]  /*a3b0*/  BSYNC.RECONVERGENT B2 ;  /* 0x0000000000027941 */ /* 0x000fea0003800200 */
.L_x_52:
[----:B------:R-:W-:Y:S05]  /*a3c0*/  @!P0 BRA `(.L_x_54) ;  /* 0x0000000400c48947 */ /* 0x000fea0003800000 */
[----:B------:R-:W2:Y:S01]  /*a3d0*/  LDL.U8 R49, [R49+-0x1] ;  /* 0xffffff0031317983 */ /* 0x000ea20000100000 */
[----:B------:R-:W-:Y:S01]  /*a3e0*/  BSSY.RECONVERGENT B2, `(.L_x_54) ;  /* 0x000006f000027945 */ /* 0x000fe20003800200 */
[----:B--2---:R-:W-:-:S13]  /*a3f0*/  ISETP.NE.AND P2, PT, R49, RZ, PT ;  /* 0x000000ff3100720c */ /* 0x004fda0003f45270 */
[----:B------:R-:W-:Y:S05]  /*a400*/  @P2 BRA `(.L_x_55) ;  /* 0x0000000400b02947 */ /* 0x000fea0003800000 */
[----:B-1----:R-:W-:-:S05]  /*a410*/  IMAD.IADD R41, R23, 0x1, R27 ;  /* 0x0000000117297824 */ /* 0x002fca00078e021b */
[----:B------:R-:W2:Y:S01]  /*a420*/  LDL.U8 R37, [R41+0x20] ;  /* 0x0000200029257983 */ /* 0x000ea20000100000 */
[----:B------:R-:W1:Y:S01]  /*a430*/  S2UR UR5, SR_CgaCtaId ;  /* 0x00000000000579c3 */ /* 0x000e620000008800 */
[----:B------:R-:W3:Y:S01]  /*a440*/  S2R R21, SR_TID.X ;  /* 0x0000000000157919 */ /* 0x000ee20000002100 */
[----:B------:R-:W-:Y:S01]  /*a450*/  UMOV UR4, 0x400 ;  /* 0x0000040000047882 */ /* 0x000fe20000000000 */
[----:B------:R-:W-:Y:S01]  /*a460*/  STL.U8 [R41+0x20], RZ ;  /* 0x000020ff29007387 */ /* 0x000fe20000100000 */
[----:B-1----:R-:W-:-:S03]  /*a470*/  ULEA UR4, UR5, UR4, 0x18 ;  /* 0x0000000405047291 */ /* 0x002fc6000f8ec0ff */
[----:B--2---:R3:W-:Y:S04]  /*a480*/  STL.U8 [R41+0x1f], R37 ;  /* 0x00001f2529007387 */ /* 0x0047e80000100000 */
[----:B------:R-:W2:Y:S04]  /*a490*/  LDL.U8 R49, [R1+0x20] ;  /* 0x0000200001317983 */ /* 0x000ea80000100000 */
[----:B------:R-:W4:Y:S01]  /*a4a0*/  LDL.U8 R29, [R1+0x21] ;  /* 0x00002100011d7983 */ /* 0x000f220000100000 */
[----:B---3--:R-:W-:-:S03]  /*a4b0*/  LEA R37, R21, UR4, 0x5 ;  /* 0x0000000415257c11 */ /* 0x008fc6000f8e28ff */
[----:B------:R-:W3:Y:S02]  /*a4c0*/  LDL.U8 R31, [R1+0x22] ;  /* 0x00002200011f7983 */ /* 0x000ee40000100000 */
[----:B------:R-:W-:Y:S02]  /*a4d0*/  IMAD R21, R21, 0x2a0, R37 ;  /* 0x000002a015157824 */ /* 0x000fe400078e0225 */
[----:B------:R-:W5:Y:S04]  /*a4e0*/  LDL.U8 R33, [R1+0x23] ;  /* 0x0000230001217983 */ /* 0x000f680000100000 */
[----:B------:R-:W5:Y:S01]  /*a4f0*/  LDL.U8 R35, [R1+0x24] ;  /* 0x0000240001237983 */ /* 0x000f620000100000 */
[----:B------:R-:W-:-:S03]  /*a500*/  LEA R21, R17, R21, 0x5 ;  /* 0x0000001511157211 */ /* 0x000fc600078e28ff */
[----:B------:R-:W5:Y:S04]  /*a510*/  LDL.U8 R51, [R1+0x25] ;  /* 0x0000250001337983 */ /* 0x000f680000100000 */
[----:B------:R-:W5:Y:S04]  /*a520*/  LDL.U8 R37, [R1+0x26] ;  /* 0x0000260001257983 */ /* 0x000f680000100000 */
[----:B------:R-:W5:Y:S04]  /*a530*/  LDL.U8 R41, [R1+0x27] ;  /* 0x0000270001297983 */ /* 0x000f680000100000 */
[----:B------:R-:W5:Y:S04]  /*a540*/  LDL.U8 R43, [R1+0x28] ;  /* 0x00002800012b7983 */ /* 0x000f680000100000 */
[----:B------:R-:W5:Y:S04]  /*a550*/  LDL.U8 R45, [R1+0x29] ;  /* 0x00002900012d7983 */ /* 0x000f680000100000 */
[----:B------:R-:W5:Y:S04]  /*a560*/  LDL.U8 R47, [R1+0x2a] ;  /* 0x00002a00012f7983 */ /* 0x000f680000100000 */
[----:B--2---:R1:W-:Y:S04]  /*a570*/  STS.U8 [R21], R49 ;  /* 0x0000003115007388 */ /* 0x0043e80000000000 */
[----:B----4-:R2:W-:Y:S04]  /*a580*/  STS.U8 [R21+0x1], R29 ;  /* 0x0000011d15007388 */ /* 0x0105e80000000000 */
[----:B---3--:R3:W-:Y:S04]  /*a590*/  STS.U8 [R21+0x2], R31 ;  /* 0x0000021f15007388 */ /* 0x0087e80000000000 */
[----:B-----5:R4:W-:Y:S04]  /*a5a0*/  STS.U8 [R21+0x3], R33 ;  /* 0x0000032115007388 */ /* 0x0209e80000000000 */
[----:B------:R5:W-:Y:S04]  /*a5b0*/  STS.U8 [R21+0x4], R35 ;  /* 0x0000042315007388 */ /* 0x000be80000000000 */
[----:B------:R0:W-:Y:S04]  /*a5c0*/  STS.U8 [R21+0x5], R51 ;  /* 0x0000053315007388 */ /* 0x0001e80000000000 */
[----:B------:R0:W-:Y:S04]  /*a5d0*/  STS.U8 [R21+0x6], R37 ;  /* 0x0000062515007388 */ /* 0x0001e80000000000 */
[----:B------:R0:W-:Y:S04]  /*a5e0*/  STS.U8 [R21+0x7], R41 ;  /* 0x0000072915007388 */ /* 0x0001e80000000000 */
[----:B------:R0:W-:Y:S04]  /*a5f0*/  STS.U8 [R21+0x8], R43 ;  /* 0x0000082b15007388 */ /* 0x0001e80000000000 */
[----:B------:R0:W-:Y:S04]  /*a600*/  STS.U8 [R21+0x9], R45 ;  /* 0x0000092d15007388 */ /* 0x0001e80000000000 */
[----:B-1----:R-:W5:Y:S04]  /*a610*/  LDL.U8 R49, [R1+0x2b] ;  /* 0x00002b0001317983 */ /* 0x002f680000100000 */
[----:B--2---:R-:W2:Y:S04]  /*a620*/  LDL.U8 R29, [R1+0x2c] ;  /* 0x00002c00011d7983 */ /* 0x004ea80000100000 */
        /* <DEDUP_REMOVED lines=8> */
[----:B------:R0:W-:Y:S04]  /*a6b0*/  STS.U8 [R21+0xa], R47 ;  /* 0x00000a2f15007388 */ /* 0x0001e80000000000 */
[----:B0-----:R-:W5:Y:S04]  /*a6c0*/  LDL.U8 R47, [R1+0x35] ;  /* 0x00003500012f7983 */ /* 0x001f680000100000 */
[----:B------:R0:W-:Y:S04]  /*a6d0*/  STS.U8 [R21+0xb], R49 ;  /* 0x00000b3115007388 */ /* 0x0001e80000000000 */
[----:B--2---:R1:W-:Y:S04]  /*a6e0*/  STS.U8 [R21+0xc], R29 ;  /* 0x00000c1d15007388 */ /* 0x0043e80000000000 */
        /* <DEDUP_REMOVED lines=8> */
[----:B0-----:R-:W5:Y:S04]  /*a770*/  LDL.U8 R49, [R1+0x36] ;  /* 0x0000360001317983 */ /* 0x001f680000100000 */
[----:B-1----:R-:W5:Y:S04]  /*a780*/  LDL.U8 R29, [R1+0x37] ;  /* 0x00003700011d7983 */ /* 0x002f680000100000 */
[----:B--2---:R-:W2:Y:S04]  /*a790*/  LDL.U8 R31, [R1+0x38] ;  /* 0x00003800011f7983 */ /* 0x004ea80000100000 */
[----:B---3--:R-:W3:Y:S04]  /*a7a0*/  LDL.U8 R33, [R1+0x39] ;  /* 0x0000390001217983 */ /* 0x008ee80000100000 */
        /* <DEDUP_REMOVED lines=49> */
[----:B------:R0:W-:Y:S02]  /*aac0*/  STS.U8 [R21+0x1f], R45 ;  /* 0x00001f2d15007388 */ /* 0x0001e40000000000 */
.L_x_55:
[----:B------:R-:W-:Y:S05]  /*aad0*/  BSYNC.RECONVERGENT B2 ;  /* 0x0000000000027941 */ /* 0x000fea0003800200 */
.L_x_54:
[----:B------:R-:W-:Y:S05]  /*aae0*/  @P3 BRA `(.L_x_56) ;  /* 0x0000000400f43947 */ /* 0x000fea0003800000 */
[----:B01----:R-:W-:-:S04]  /*aaf0*/  VIADD R41, R23, 0xffffffff ;  /* 0xffffffff17297836 */ /* 0x003fc80000000000 */
[----:B------:R-:W-:-:S05]  /*ab00*/  IMAD.IADD R29, R27, 0x1, R41 ;  /* 0x000000011b1d7824 */ /* 0x000fca00078e0229 */
[----:B------:R-:W2:Y:S01]  /*ab10*/  LDL.U8 R21, [R29+0x8] ;  /* 0x000008001d157983 */ /* 0x000ea20000100000 */
[----:B------:R-:W-:Y:S01]  /*ab20*/  BSSY.RECONVERGENT B2, `(.L_x_56) ;  /* 0x0000079000027945 */ /* 0x000fe20003800200 */
[----:B--2---:R-:W-:-:S04]  /*ab30*/  IADD3 R21, PT, PT, R21, -0x1, RZ ;  /* 0xffffffff15157810 */ /* 0x004fc80007ffe0ff */
[----:B------:R-:W-:-:S04]  /*ab40*/  LOP3.LUT R21, R21, 0xff, RZ, 0xc0, !PT ;  /* 0x000000ff15157812 */ /* 0x000fc800078ec0ff */
[----:B------:R-:W-:-:S13]  /*ab50*/  ISETP.GT.U32.AND P2, PT, R21, 0x3, PT ;  /* 0x000000031500780c */ /* 0x000fda0003f44070 */
[----:B------:R-:W-:Y:S05]  /*ab60*/  @P2 BRA `(.L_x_57) ;  /* 0x0000000400d02947 */ /* 0x000fea0003800000 */
[----:B------:R-:W-:-:S04]  /*ab70*/  VIADD R43, R23, 0xfffffffe ;  /* 0xfffffffe172b7836 */ /* 0x000fc80000000000 */
[----:B------:R-:W-:-:S06]  /*ab80*/  IMAD.IADD R21, R27, 0x1, R43 ;  /* 0x000000011b157824 */ /* 0x000fcc00078e022b */
[----:B------:R-:W2:Y:S02]  /*ab90*/  LDL.U8 R21, [R21+0x8] ;  /* 0x0000080015157983 */ /* 0x000ea40000100000 */
[----:B--2---:R-:W-:-:S13]  /*aba0*/  ISETP.NE.AND P2, PT, R21, RZ, PT ;  /* 0x000000ff1500720c */ /* 0x004fda0003f45270 */
[----:B------:R-:W-:Y:S05]  /*abb0*/  @P2 BRA `(.L_x_57) ;  /* 0x0000000400bc2947 */ /* 0x000fea0003800000 */
[----:B------:R-:W-:-:S05]  /*abc0*/  IMAD.IADD R45, R23, 0x1, R27 ;  /* 0x00000001172d7824 */ /* 0x000fca00078e021b */
[----:B------:R-:W2:Y:S01]  /*abd0*/  LDL.U8 R37, [R45+0x20] ;  /* 0x000020002d257983 */ /* 0x000ea20000100000 */
[----:B------:R-:W0:Y:S01]  /*abe0*/  S2UR UR5, SR_CgaCtaId ;  /* 0x00000000000579c3 */ /* 0x000e220000008800 */
[----:B------:R-:W-:Y:S01]  /*abf0*/  IADD3 R43, PT, PT, R43, R27, RZ ;  /* 0x0000001b2b2b7210 */ /* 0x000fe20007ffe0ff */
[----:B------:R-:W-:Y:S01]  /*ac00*/  IMAD.IADD R41, R41, 0x1, R27 ;  /* 0x0000000129297824 */ /* 0x000fe200078e021b */
[----:B------:R-:W1:Y:S01]  /*ac10*/  S2R R21, SR_TID.X ;  /* 0x0000000000157919 */ /* 0x000e620000002100 */
[----:B------:R-:W-:Y:S02]  /*ac20*/  UMOV UR4, 0x400 ;  /* 0x0000040000047882 */ /* 0x000fe40000000000 */
[----:B0-----:R-:W-:Y:S01]  /*ac30*/  ULEA UR4, UR5, UR4, 0x18 ;  /* 0x0000000405047291 */ /* 0x001fe2000f8ec0ff */
[----:B--2---:R1:W-:Y:S04]  /*ac40*/  STL.U8 [R43+0x28], R37 ;  /* 0x000028252b007387 */ /* 0x0043e80000100000 */
[----:B------:R-:W-:Y:S04]  /*ac50*/  STL.U8 [R45+0x20], RZ ;  /* 0x000020ff2d007387 */ /* 0x000fe80000100000 */
[----:B------:R0:W-:Y:S01]  /*ac60*/  STL.U8 [R41+0x28], RZ ;  /* 0x000028ff29007387 */ /* 0x0001e20000100000 */
[----:B-1----:R-:W-:-:S03]  /*ac70*/  LEA R37, R21, UR4, 0x5 ;  /* 0x0000000415257c11 */ /* 0x002fc6000f8e28ff */
[----:B------:R-:W2:Y:S02]  /*ac80*/  LDL.U8 R49, [R1+0x20] ;  /* 0x0000200001317983 */ /* 0x000ea40000100000 */
[----:B------:R-:W-:Y:S02]  /*ac90*/  IMAD R21, R21, 0x2a0, R37 ;  /* 0x000002a015157824 */ /* 0x000fe400078e0225 */
[----:B------:R-:W3:Y:S04]  /*aca0*/  LDL.U8 R29, [R1+0x21] ;  /* 0x00002100011d7983 */ /* 0x000ee80000100000 */
[----:B------:R-:W4:Y:S04]  /*acb0*/  LDL.U8 R31, [R1+0x22] ;  /* 0x00002200011f7983 */ /* 0x000f280000100000 */
[----:B------:R-:W5:Y:S04]  /*acc0*/  LDL.U8 R33, [R1+0x23] ;  /* 0x0000230001217983 */ /* 0x000f680000100000 */
[----:B------:R-:W5:Y:S01]  /*acd0*/  LDL.U8 R35, [R1+0x24] ;  /* 0x0000240001237983 */ /* 0x000f620000100000 */
[----:B------:R-:W-:-:S03]  /*ace0*/  IMAD R21, R17, 0x20, R21 ;  /* 0x0000002011157824 */ /* 0x000fc600078e0215 */
[----:B------:R-:W5:Y:S04]  /*acf0*/  LDL.U8 R51, [R1+0x25] ;  /* 0x0000250001337983 */ /* 0x000f680000100000 */
[----:B------:R-:W5:Y:S04]  /*ad00*/  LDL.U8 R37, [R1+0x26] ;  /* 0x0000260001257983 */ /* 0x000f680000100000 */
[----:B0-----:R-:W5:Y:S04]  /*ad10*/  LDL.U8 R41, [R1+0x27] ;  /* 0x0000270001297983 */ /* 0x001f680000100000 */
[----:B------:R-:W5:Y:S04]  /*ad20*/  LDL.U8 R43, [R1+0x28] ;  /* 0x00002800012b7983 */ /* 0x000f680000100000 */
[----:B------:R-:W5:Y:S04]  /*ad30*/  LDL.U8 R45, [R1+0x29] ;  /* 0x00002900012d7983 */ /* 0x000f680000100000 */
[----:B------:R-:W5:Y:S04]  /*ad40*/  LDL.U8 R47, [R1+0x2a] ;  /* 0x00002a00012f7983 */ /* 0x000f680000100000 */
        /* <DEDUP_REMOVED lines=21> */
[----:B0-----:R-:W5:Y:S04]  /*aea0*/  LDL.U8 R47, [R1+0x35] ;  /* 0x00003500012f7983 */ /* 0x001f680000100000 */
        /* <DEDUP_REMOVED lines=64> */
.L_x_57:
[----:B------:R-:W-:Y:S05]  /*b2b0*/  BSYNC.RECONVERGENT B2 ;  /* 0x0000000000027941 */ /* 0x000fea0003800200 */
.L_x_56:
[----:B------:R-:W-:-:S13]  /*b2c0*/  ISETP.EQ.OR P1, PT, R15, RZ, !P1 ;  /* 0x000000ff0f00720c */ /* 0x000fda0004f22670 */
[----:B------:R-:W-:Y:S05]  /*b2d0*/  @P1 BRA `(.L_x_58) ;  /* 0x0000000400fc1947 */ /* 0x000fea0003800000 */
[----:B01----:R-:W-:Y:S01]  /*b2e0*/  IADD3 R41, PT, PT, R23, -0x1, RZ ;  /* 0xffffffff17297810 */ /* 0x003fe20007ffe0ff */
[----:B------:R-:W-:-:S04]  /*b2f0*/  IMAD R31, R15, 0x8, R19 ;  /* 0x000000080f1f7824 */ /* 0x000fc800078e0213 */
[----:B------:R-:W-:-:S05]  /*b300*/  IMAD.IADD R29, R31, 0x1, R41 ;  /* 0x000000011f1d7824 */ /* 0x000fca00078e0229 */
[----:B------:R-:W2:Y:S01]  /*b310*/  LDL.U8 R21, [R29] ;  /* 0x000000001d157983 */ /* 0x000ea20000100000 */
[----:B------:R-:W-:Y:S01]  /*b320*/  BSSY.RECONVERGENT B2, `(.L_x_58) ;  /* 0x000007a000027945 */ /* 0x000fe20003800200 */
[----:B--2---:R-:W-:-:S05]  /*b330*/  VIADD R21, R21, 0xffffffff ;  /* 0xffffffff15157836 */ /* 0x004fca0000000000 */
[----:B------:R-:W-:-:S04]  /*b340*/  LOP3.LUT R21, R21, 0xff, RZ, 0xc0, !PT ;  /* 0x000000ff15157812 */ /* 0x000fc800078ec0ff */
[----:B------:R-:W-:-:S13]  /*b350*/  ISETP.GT.U32.AND P1, PT, R21, 0x3, PT ;  /* 0x000000031500780c */ /* 0x000fda0003f24070 */
[----:B------:R-:W-:Y:S05]  /*b360*/  @P1 BRA `(.L_x_59) ;  /* 0x0000000400d41947 */ /* 0x000fea0003800000 */
[----:B------:R-:W-:-:S05]  /*b370*/  VIADD R43, R23, 0xfffffffe ;  /* 0xfffffffe172b7836 */ /* 0x000fca0000000000 */
[----:B------:R-:W-:-:S06]  /*b380*/  IADD3 R21, PT, PT, R31, R43, RZ ;  /* 0x0000002b1f157210 */ /* 0x000fcc0007ffe0ff */
[----:B------:R-:W2:Y:S02]  /*b390*/  LDL.U8 R21, [R21+-0x8] ;  /* 0xfffff80015157983 */ /* 0x000ea40000100000 */
[----:B--2---:R-:W-:-:S13]  /*b3a0*/  ISETP.NE.AND P1, PT, R21, RZ, PT ;  /* 0x000000ff1500720c */ /* 0x004fda0003f25270 */
[----:B------:R-:W-:Y:S05]  /*b3b0*/  @P1 BRA `(.L_x_59) ;  /* 0x0000000400c01947 */ /* 0x000fea0003800000 */
[----:B------:R-:W-:-:S04]  /*b3c0*/  IMAD R21, R15, 0x8, R13 ;  /* 0x000000080f157824 */ /* 0x000fc800078e020d */
[----:B------:R-:W-:-:S05]  /*b3d0*/  IMAD.IADD R45, R21, 0x1, R23 ;  /* 0x00000001152d7824 */ /* 0x000fca00078e0217 */
[----:B------:R-:W2:Y:S01]  /*b3e0*/  LDL.U8 R37, [R45] ;  /* 0x000000002d257983 */ /* 0x000ea20000100000 */
[----:B------:R-:W-:Y:S01]  /*b3f0*/  IMAD.IADD R43, R43, 0x1, R21 ;  /* 0x000000012b2b7824 */ /* 0x000fe200078e0215 */
[----:B------:R-:W-:Y:S02]  /*b400*/  IADD3 R41, PT, PT, R41, R21, RZ ;  /* 0x0000001529297210 */ /* 0x000fe40007ffe0ff */
[----:B------:R-:W0:Y:S01]  /*b410*/  S2R R21, SR_TID.X ;  /* 0x0000000000157919 */ /* 0x000e220000002100 */
[----:B------:R-:W1:Y:S01]  /*b420*/  S2UR UR5, SR_CgaCtaId ;  /* 0x00000000000579c3 */ /* 0x000e620000008800 */
[----:B------:R-:W-:Y:S02]  /*b430*/  UMOV UR4, 0x400 ;  /* 0x0000040000047882 */ /* 0x000fe40000000000 */
[----:B-1----:R-:W-:Y:S01]  /*b440*/  ULEA UR4, UR5, UR4, 0x18 ;  /* 0x0000000405047291 */ /* 0x002fe2000f8ec0ff */
[----:B--2---:R0:W-:Y:S04]  /*b450*/  STL.U8 [R43+-0x8], R37 ;  /* 0xfffff8252b007387 */ /* 0x0041e80000100000 */
[----:B------:R-:W-:Y:S04]  /*b460*/  STL.U8 [R45], RZ ;  /* 0x000000ff2d007387 */ /* 0x000fe80000100000 */
[----:B------:R1:W-:Y:S01]  /*b470*/  STL.U8 [R41], RZ ;  /* 0x000000ff29007387 */ /* 0x0003e20000100000 */
[----:B0-----:R-:W-:-:S03]  /*b480*/  LEA R37, R21, UR4, 0x5 ;  /* 0x0000000415257c11 */ /* 0x001fc6000f8e28ff */
        /* <DEDUP_REMOVED lines=9> */
[----:B-1----:R-:W5:Y:S04]  /*b520*/  LDL.U8 R41, [R1+0x27] ;  /* 0x0000270001297983 */ /* 0x002f680000100000 */
        /* <DEDUP_REMOVED lines=89> */
.L_x_59:
[----:B------:R-:W-:Y:S05]  /*bac0*/  BSYNC.RECONVERGENT B2 ;  /* 0x0000000000027941 */ /* 0x000fea0003800200 */
.L_x_58:
[----:B------:R-:W-:-:S04]  /*bad0*/  ISETP.GT.U32.AND P0, PT, R23, 0x2, P0 ;  /* 0x000000021700780c */ /* 0x000fc80000704070 */
[----:B------:R-:W-:-:S13]  /*bae0*/  ISETP.EQ.OR P1, PT, R15, RZ, !P0 ;  /* 0x000000ff0f00720c */ /* 0x000fda0004722670 */
[----:B------:R-:W-:Y:S05]  /*baf0*/  @P1 BRA `(.L_x_60) ;  /* 0x0000000400fc1947 */ /* 0x000fea0003800000 */
[----:B01----:R-:W-:Y:S02]  /*bb00*/  IMAD R31, R15, 0x8, R19 ;  /* 0x000000080f1f7824 */ /* 0x003fe400078e0213 */
[----:B------:R-:W-:-:S05]  /*bb10*/  VIADD R41, R23, 0xffffffff ;  /* 0xffffffff17297836 */ /* 0x000fca0000000000 */
[----:B------:R-:W-:-:S05]  /*bb20*/  IADD3 R29, PT, PT, R31, R41, RZ ;  /* 0x000000291f1d7210 */ /* 0x000fca0007ffe0ff */
[----:B------:R-:W2:Y:S01]  /*bb30*/  LDL.U8 R21, [R29+-0x8] ;  /* 0xfffff8001d157983 */ /* 0x000ea20000100000 */
[----:B------:R-:W-:Y:S01]  /*bb40*/  BSSY.RECONVERGENT B2, `(.L_x_60) ;  /* 0x000007a000027945 */ /* 0x000fe20003800200 */
[----:B--2---:R-:W-:-:S05]  /*bb50*/  VIADD R21, R21, 0xfffffffb ;  /* 0xfffffffb15157836 */ /* 0x004fca0000000000 */
[----:B------:R-:W-:-:S04]  /*bb60*/  LOP3.LUT R21, R21, 0xff, RZ, 0xc0, !PT ;  /* 0x000000ff15157812 */ /* 0x000fc800078ec0ff */
[----:B------:R-:W-:-:S13]  /*bb70*/  ISETP.GE.U32.AND P1, PT, R21, 0xfc, PT ;  /* 0x000000fc1500780c */ /* 0x000fda0003f26070 */
[----:B------:R-:W-:Y:S05]  /*bb80*/  @!P1 BRA `(.L_x_61) ;  /* 0x0000000400d49947 */ /* 0x000fea0003800000 */
[----:B------:R-:W-:-:S04]  /*bb90*/  VIADD R43, R23, 0xfffffffe ;  /* 0xfffffffe172b7836 */ /* 0x000fc80000000000 */
[----:B------:R-:W-:-:S06]  /*bba0*/  IMAD.IADD R21, R31, 0x1, R43 ;  /* 0x000000011f157824 */ /* 0x000fcc00078e022b */
[----:B------:R-:W2:Y:S02]  /*bbb0*/  LDL.U8 R21, [R21+-0x8] ;  /* 0xfffff80015157983 */ /* 0x000ea40000100000 */
[----:B--2---:R-:W-:-:S13]  /*bbc0*/  ISETP.NE.AND P1, PT, R21, RZ, PT ;  /* 0x000000ff1500720c */ /* 0x004fda0003f25270 */
[----:B------:R-:W-:Y:S05]  /*bbd0*/  @P1 BRA `(.L_x_61) ;  /* 0x0000000400c01947 */ /* 0x000fea0003800000 */
[----:B------:R-:W-:-:S05]  /*bbe0*/  LEA R21, R15, R13, 0x3 ;  /* 0x0000000d0f157211 */ /* 0x000fca00078e18ff */
[----:B------:R-:W-:-:S05]  /*bbf0*/  IMAD.IADD R45, R21, 0x1, R23 ;  /* 0x00000001152d7824 */ /* 0x000fca00078e0217 */
[----:B------:R-:W2:Y:S01]  /*bc00*/  LDL.U8 R37, [R45] ;  /* 0x000000002d257983 */ /* 0x000ea20000100000 */
[C---:B------:R-:W-:Y:S02]  /*bc10*/  IMAD.IADD R43, R21.reuse, 0x1, R43 ;  /* 0x00000001152b7824 */ /* 0x040fe400078e022b */
[----:B------:R-:W-:Y:S02]  /*bc20*/  IMAD.IADD R41, R21, 0x1, R41 ;  /* 0x0000000115297824 */ /* 0x000fe400078e0229 */
[----:B------:R-:W0:Y:S01]  /*bc30*/  S2R R21, SR_TID.X ;  /* 0x0000000000157919 */ /* 0x000e220000002100 */
[----:B------:R-:W1:Y:S01]  /*bc40*/  S2UR UR5, SR_CgaCtaId ;  /* 0x00000000000579c3 */ /* 0x000e620000008800 */
[----:B------:R-:W-:Y:S02]  /*bc50*/  UMOV UR4, 0x400 ;  /* 0x0000040000047882 */ /* 0x000fe40000000000 */
[----:B-1----:R-:W-:Y:S01]  /*bc60*/  ULEA UR4, UR5, UR4, 0x18 ;  /* 0x0000000405047291 */ /* 0x002fe2000f8ec0ff */
[----:B--2---:R0:W-:Y:S04]  /*bc70*/  STL.U8 [R43+-0x8], R37 ;  /* 0xfffff8252b007387 */ /* 0x0041e80000100000 */
[----:B------:R-:W-:Y:S04]  /*bc80*/  STL.U8 [R45], RZ ;  /* 0x000000ff2d007387 */ /* 0x000fe80000100000 */
[----:B------:R1:W-:Y:S01]  /*bc90*/  STL.U8 [R41+-0x8], RZ ;  /* 0xfffff8ff29007387 */ /* 0x0003e20000100000 */
[----:B0-----:R-:W-:-:S03]  /*bca0*/  LEA R37, R21, UR4, 0x5 ;  /* 0x0000000415257c11 */ /* 0x001fc6000f8e28ff */
[----:B------:R-:W2:Y:S02]  /*bcb0*/  LDL.U8 R49, [R1+0x20] ;  /* 0x0000200001317983 */ /* 0x000ea40000100000 */
[----:B------:R-:W-:Y:S02]  /*bcc0*/  IMAD R21, R21, 0x2a0, R37 ;  /* 0x000002a015157824 */ /* 0x000fe400078e0225 */
[----:B------:R-:W3:Y:S04]  /*bcd0*/  LDL.U8 R29, [R1+0x21] ;  /* 0x00002100011d7983 */ /* 0x000ee80000100000 */
[----:B------:R-:W4:Y:S04]  /*bce0*/  LDL.U8 R31, [R1+0x22] ;  /* 0x00002200011f7983 */ /* 0x000f280000100000 */
[----:B------:R-:W5:Y:S04]  /*bcf0*/  LDL.U8 R33, [R1+0x23] ;  /* 0x0000230001217983 */ /* 0x000f680000100000 */
[----:B------:R-:W5:Y:S01]  /*bd00*/  LDL.U8 R35, [R1+0x24] ;  /* 0x0000240001237983 */ /* 0x000f620000100000 */
[----:B------:R-:W-:-:S03]  /*bd10*/  LEA R21, R17, R21, 0x5 ;  /* 0x0000001511157211 */ /* 0x000fc600078e28ff */
        /* <DEDUP_REMOVED lines=92> */
.L_x_61:
[----:B------:R-:W-:Y:S05]  /*c2e0*/  BSYNC.RECONVERGENT B2 ;  /* 0x0000000000027941 */ /* 0x000fea0003800200 */
.L_x_60:
[----:B------:R-:W-:-:S13]  /*c2f0*/  ISETP.EQ.OR P0, PT, R15, 0x3, !P0 ;  /* 0x000000030f00780c */ /* 0x000fda0004702670 */
[----:B------:R-:W-:Y:S05]  /*c300*/  @P0 BRA `(.L_x_45) ;  /* 0x0000000400f40947 */ /* 0x000fea0003800000 */
[----:B01----:R-:W-:Y:S02]  /*c310*/  IMAD R31, R15, 0x8, R19 ;  /* 0x000000080f1f7824 */ /* 0x003fe400078e0213 */
[----:B------:R-:W-:-:S04]  /*c320*/  VIADD R41, R23, 0xffffffff ;  /* 0xffffffff17297836 */ /* 0x000fc80000000000 */
[----:B------:R-:W-:-:S05]  /*c330*/  IMAD.IADD R29, R31, 0x1, R41 ;  /* 0x000000011f1d7824 */ /* 0x000fca00078e0229 */
[----:B------:R-:W2:Y:S02]  /*c340*/  LDL.U8 R21, [R29] ;  /* 0x000000001d157983 */ /* 0x000ea40000100000 */
[----:B--2---:R-:W-:-:S04]  /*c350*/  IADD3 R21, PT, PT, R21, -0x5, RZ ;  /* 0xfffffffb15157810 */ /* 0x004fc80007ffe0ff */
[----:B------:R-:W-:-:S04]  /*c360*/  LOP3.LUT R21, R21, 0xff, RZ, 0xc0, !PT ;  /* 0x000000ff15157812 */ /* 0x000fc800078ec0ff */
[----:B------:R-:W-:-:S13]  /*c370*/  ISETP.GE.U32.AND P0, PT, R21, 0xfc, PT ;  /* 0x000000fc1500780c */ /* 0x000fda0003f06070 */
[----:B------:R-:W-:Y:S05]  /*c380*/  @!P0 BRA `(.L_x_45) ;  /* 0x0000000400d48947 */ /* 0x000fea0003800000 */
[----:B------:R-:W-:-:S04]  /*c390*/  VIADD R43, R23, 0xfffffffe ;  /* 0xfffffffe172b7836 */ /* 0x000fc80000000000 */
[----:B------:R-:W-:-:S06]  /*c3a0*/  IMAD.IADD R21, R31, 0x1, R43 ;  /* 0x000000011f157824 */ /* 0x000fcc00078e022b */
[----:B------:R-:W2:Y:S02]  /*c3b0*/  LDL.U8 R21, [R21+0x8] ;  /* 0x0000080015157983 */ /* 0x000ea40000100000 */
[----:B--2---:R-:W-:-:S13]  /*c3c0*/  ISETP.NE.AND P0, PT, R21, RZ, PT ;  /* 0x000000ff1500720c */ /* 0x004fda0003f05270 */
[----:B------:R-:W-:Y:S05]  /*c3d0*/  @P0 BRA `(.L_x_45) ;  /* 0x0000000400c00947 */ /* 0x000fea0003800000 */
[----:B------:R-:W-:-:S05]  /*c3e0*/  IMAD R21, R15, 0x8, R13 ;  /* 0x000000080f157824 */ /* 0x000fca00078e020d */
[----:B------:R-:W-:-:S05]  /*c3f0*/  IADD3 R45, PT, PT, R21, R23, RZ ;  /* 0x00000017152d7210 */ /* 0x000fca0007ffe0ff */
[----:B------:R-:W2:Y:S01]  /*c400*/  LDL.U8 R37, [R45] ;  /* 0x000000002d257983 */ /* 0x000ea20000100000 */
[C---:B------:R-:W-:Y:S02]  /*c410*/  IMAD.IADD R43, R21.reuse, 0x1, R43 ;  /* 0x00000001152b7824 */ /* 0x040fe400078e022b */
[----:B------:R-:W-:Y:S02]  /*c420*/  IMAD.IADD R41, R21, 0x1, R41 ;  /* 0x0000000115297824 */ /* 0x000fe400078e0229 */
[----:B------:R-:W0:Y:S01]  /*c430*/  S2R R21, SR_TID.X ;  /* 0x0000000000157919 */ /* 0x000e220000002100 */
[----:B------:R-:W1:Y:S01]  /*c440*/  S2UR UR5, SR_CgaCtaId ;  /* 0x00000000000579c3 */ /* 0x000e620000008800 */
[----:B------:R-:W-:Y:S02]  /*c450*/  UMOV UR4, 0x400 ;  /* 0x0000040000047882 */ /* 0x000fe40000000000 */
[----:B-1----:R-:W-:Y:S01]  /*c460*/  ULEA UR4, UR5, UR4, 0x18 ;  /* 0x0000000405047291 */ /* 0x002fe2000f8ec0ff */
[----:B--2---:R0:W-:Y:S04]  /*c470*/  STL.U8 [R43+0x8], R37 ;  /* 0x000008252b007387 */ /* 0x0041e80000100000 */
        /* <DEDUP_REMOVED lines=102> */
.L_x_45:
[----:B------:R-:W-:Y:S05]  /*cae0*/  BSYNC.RECONVERGENT B1 ;  /* 0x0000000000017941 */ /* 0x000fea0003800200 */
.L_x_44:
[----:B------:R-:W-:Y:S01]  /*caf0*/  ISETP.NE.AND P0, PT, R39, 0x7, PT ;  /* 0x000000072700780c */ /* 0x000fe20003f05270 */
[----:B------:R-:W-:-:S12]  /*cb00*/  BSSY.RECONVERGENT B1, `(.L_x_62) ;  /* 0x00003cf000017945 */ /* 0x000fd80003800200 */
[----:B------:R-:W-:Y:S05]  /*cb10*/  @P0 BRA `(.L_x_63) ;  /* 0x0000003c00340947 */ /* 0x000fea0003800000 */
[----:B01----:R-:W-:-:S04]  /*cb20*/  LOP3.LUT R43, R23, 0x1, RZ, 0xc0, !PT ;  /* 0x00000001172b7812 */ /* 0x003fc800078ec0ff */
[----:B------:R-:W-:-:S04]  /*cb30*/  ISETP.NE.U32.AND P0, PT, R43, 0x1, PT ;  /* 0x000000012b00780c */ /* 0x000fc80003f05070 */
[----:B------:R-:W-:Y:S02]  /*cb40*/  ISETP.NE.AND P2, PT, R23, 0x7, !P0 ;  /* 0x000000071700780c */ /* 0x000fe40004745270 */
[C---:B------:R-:W-:Y:S02]  /*cb50*/  ISETP.EQ.OR P0, PT, R15.reuse, RZ, !P0 ;  /* 0x000000ff0f00720c */ /* 0x040fe40004702670 */
[----:B------:R-:W-:-:S13]  /*cb60*/  ISETP.EQ.OR P1, PT, R15, 0x3, !P2 ;  /* 0x000000030f00780c */ /* 0x000fda0005722670 */
[----:B------:R-:W-:Y:S05]  /*cb70*/  @P1 BRA `(.L_x_64) ;  /* 0x0000000400d01947 */ /* 0x000fea0003800000 */
[----:B------:R-:W-:-:S04]  /*cb80*/  IMAD R21, R15, 0x8, R19 ;  /* 0x000000080f157824 */ /* 0x000fc800078e0213 */
[----:B------:R-:W-:-:S06]  /*cb90*/  IMAD.IADD R21, R23, 0x1, R21 ;  /* 0x0000000117157824 */ /* 0x000fcc00078e0215 */
[----:B------:R-:W2:Y:S01]  /*cba0*/  LDL.U8 R21, [R21+0x9] ;  /* 0x0000090015157983 */ /* 0x000ea20000100000 */
[----:B------:R-:W-:Y:S01]  /*cbb0*/  BSSY.RECONVERGENT B2, `(.L_x_64) ;  /* 0x0000070000027945 */ /* 0x000fe20003800200 */
[----:B--2---:R-:W-:-:S13]  /*cbc0*/  ISETP.NE.AND P1, PT, R21, RZ, PT ;  /* 0x000000ff1500720c */ /* 0x004fda0003f25270 */
[----:B------:R-:W-:Y:S05]  /*cbd0*/  @P1 BRA `(.L_x_65) ;  /* 0x0000000400b41947 */ /* 0x000fea0003800000 */
[----:B------:R-:W-:-:S05]  /*cbe0*/  IMAD R21, R15, 0x8, R13 ;  /* 0x000000080f157824 */ /* 0x000fca00078e020d */
[----:B------:R-:W-:-:S05]  /*cbf0*/  IADD3 R39, PT, PT, R21, R23, RZ ;  /* 0x0000001715277210 */ /* 0x000fca0007ffe0ff */
[----:B------:R-:W2:Y:S01]  /*cc00*/  LDL.U8 R37, [R39] ;  /* 0x0000000027257983 */ /* 0x000ea20000100000 */
[----:B------:R-:W0:Y:S01]  /*cc10*/  S2UR UR5, SR_CgaCtaId ;  /* 0x00000000000579c3 */ /* 0x000e220000008800 */
[----:B------:R-:W1:Y:S01]  /*cc20*/  S2R R21, SR_TID.X ;  /* 0x0000000000157919 */ /* 0x000e620000002100 */
[----:B------:R-:W-:Y:S01]  /*cc30*/  UMOV UR4, 0x400 ;  /* 0x0000040000047882 */ /* 0x000fe20000000000 */
[----:B------:R-:W-:Y:S01]  /*cc40*/  STL.U8 [R39], RZ ;  /* 0x000000ff27007387 */ /* 0x000fe20000100000 */
[----:B0-----:R-:W-:-:S03]  /*cc50*/  ULEA UR4, UR5, UR4, 0x18 ;  /* 0x0000000405047291 */ /* 0x001fc6000f8ec0ff */
[----:B--2---:R1:W-:Y:S04]  /*cc60*/  STL.U8 [R39+0x9], R37 ;  /* 0x0000092527007387 */ /* 0x0043e80000100000 */
[----:B------:R-:W2:Y:S04]  /*cc70*/  LDL.U8 R49, [R1+0x20] ;  /* 0x0000200001317983 */ /* 0x000ea80000100000 */
[----:B------:R-:W3:Y:S01]  /*cc80*/  LDL.U8 R29, [R1+0x21] ;  /* 0x00002100011d7983 */ /* 0x000ee20000100000 */
[----:B-1----:R-:W-:-:S03]  /*cc90*/  LEA R37, R21, UR4, 0x5 ;  /* 0x0000000415257c11 */ /* 0x002fc6000f8e28ff */
[----:B------:R-:W4:Y:S02]  /*cca0*/  LDL.U8 R31, [R1+0x22] ;  /* 0x00002200011f7983 */ /* 0x000f240000100000 */
[----:B------:R-:W-:Y:S02]  /*ccb0*/  IMAD R21, R21, 0x2a0, R37 ;  /* 0x000002a015157824 */ /* 0x000fe400078e0225 */
[----:B------:R-:W5:Y:S04]  /*ccc0*/  LDL.U8 R33, [R1+0x23] ;  /* 0x0000230001217983 */ /* 0x000f680000100000 */
[----:B------:R-:W5:Y:S01]  /*ccd0*/  LDL.U8 R35, [R1+0x24] ;  /* 0x0000240001237983 */ /* 0x000f620000100000 */
[----:B------:R-:W-:-:S03]  /*cce0*/  IMAD R21, R17, 0x20, R21 ;  /* 0x0000002011157824 */ /* 0x000fc600078e0215 */
[----:B------:R-:W5:Y:S04]  /*ccf0*/  LDL.U8 R51, [R1+0x25] ;  /* 0x0000250001337983 */ /* 0x000f680000100000 */
[----:B------:R-:W5:Y:S04]  /*cd00*/  LDL.U8 R37, [R1+0x26] ;  /* 0x0000260001257983 */ /* 0x000f680000100000 */
[----:B------:R-:W5:Y:S04]  /*cd10*/  LDL.U8 R39, [R1+0x27] ;  /* 0x0000270001277983 */ /* 0x000f680000100000 */
        /* <DEDUP_REMOVED lines=89> */
.L_x_65:
[----:B------:R-:W-:Y:S05]  /*d2b0*/  BSYNC.RECONVERGENT B2 ;  /* 0x0000000000027941 */ /* 0x000fea0003800200 */
.L_x_64:
[----:B------:R-:W-:Y:S05]  /*d2c0*/  @!P2 BRA `(.L_x_66) ;  /* 0x0000000400d0a947 */ /* 0x000fea0003800000 */
[----:B0-----:R-:W-:-:S05]  /*d2d0*/  IMAD R21, R15, 0x8, R19 ;  /* 0x000000080f157824 */ /* 0x001fca00078e0213 */
[----:B------:R-:W-:-:S06]  /*d2e0*/  IADD3 R21, PT, PT, R23, R21, RZ ;  /* 0x0000001517157210 */ /* 0x000fcc0007ffe0ff */
[----:B------:R-:W2:Y:S01]  /*d2f0*/  LDL.U8 R21, [R21+0x1] ;  /* 0x0000010015157983 */ /* 0x000ea20000100000 */
[----:B------:R-:W-:Y:S01]  /*d300*/  BSSY.RECONVERGENT B2, `(.L_x_66) ;  /* 0x0000070000027945 */ /* 0x000fe20003800200 */
[----:B--2---:R-:W-:-:S13]  /*d310*/  ISETP.NE.AND P1, PT, R21, RZ, PT ;  /* 0x000000ff1500720c */ /* 0x004fda0003f25270 */
[----:B------:R-:W-:Y:S05]  /*d320*/  @P1 BRA `(.L_x_67) ;  /* 0x0000000400b41947 */ /* 0x000fea0003800000 */
[----:B------:R-:W-:-:S04]  /*d330*/  IMAD R21, R15, 0x8, R13 ;  /* 0x000000080f157824 */ /* 0x000fc800078e020d */
[----:B------:R-:W-:-:S05]  /*d340*/  IMAD.IADD R39, R21, 0x1, R23 ;  /* 0x0000000115277824 */ /* 0x000fca00078e0217 */
        /* <DEDUP_REMOVED lines=107> */
.L_x_67:
[----:B------:R-:W-:Y:S05]  /*da00*/  BSYNC.RECONVERGENT B2 ;  /* 0x0000000000027941 */ /* 0x000fea0003800200 */
.L_x_66:
[----:B------:R-:W-:Y:S04]  /*da10*/  BSSY.RECONVERGENT B2, `(.L_x_68) ;  /* 0x00000eb000027945 */ /* 0x000fe80003800200 */
[----:B------:R-:W-:Y:S05]  /*da20*/  @P0 BRA `(.L_x_69) ;  /* 0x0000000400d40947 */ /* 0x000fea0003800000 */
[----:B0-----:R-:W-:-:S04]  /*da30*/  IMAD R21, R15, 0x8, R19 ;  /* 0x000000080f157824 */ /* 0x001fc800078e0213 */
[----:B------:R-:W-:-:S06]  /*da40*/  IMAD.IADD R21, R23, 0x1, R21 ;  /* 0x0000000117157824 */ /* 0x000fcc00078e0215 */
[----:B------:R-:W2:Y:S01]  /*da50*/  LDL.U8 R21, [R21+-0x7] ;  /* 0xfffff90015157983 */ /* 0x000ea20000100000 */
        /* <DEDUP_REMOVED lines=11> */
[----:B--2---:R1:W-:Y:S04]  /*db10*/  STL.U8 [R39+-0x7], R37 ;  /* 0xfffff92527007387 */ /* 0x0043e80000100000 */
        /* <DEDUP_REMOVED lines=100> */
.L_x_71:
[----:B------:R-:W-:Y:S05]  /*e160*/  BSYNC.RECONVERGENT B3 ;  /* 0x0000000000037941 */ /* 0x000fea0003800200 */
.L_x_70:
[----:B------:R-:W-:Y:S05]  /*e170*/  BRA `(.L_x_72) ;  /* 0x0000000000087947 */ /* 0x000fea0003800000 */
.L_x_69:
[----:B------:R-:W-:-:S13]  /*e180*/  ISETP.NE.AND P0, PT, R43, RZ, PT ;  /* 0x000000ff2b00720c */ /* 0x000fda0003f05270 */
[----:B------:R-:W-:Y:S05]  /*e190*/  @P0 BRA `(.L_x_73) ;  /* 0x0000000400c80947 */ /* 0x000fea0003800000 */
.L_x_72:
[----:B0-----:R-:W-:-:S05]  /*e1a0*/  IMAD R21, R15, 0x8, R19 ;  /* 0x000000080f157824 */ /* 0x001fca00078e0213 */
[----:B------:R-:W-:-:S06]  /*e1b0*/  IADD3 R21, PT, PT, R23, R21, RZ ;  /* 0x0000001517157210 */ /* 0x000fcc0007ffe0ff */
[----:B------:R-:W2:Y:S02]  /*e1c0*/  LDL.U8 R21, [R21+0x1] ;  /* 0x0000010015157983 */ /* 0x000ea40000100000 */
        /* <DEDUP_REMOVED lines=111> */
.L_x_73:
[----:B------:R-:W-:Y:S05]  /*e8c0*/  BSYNC.RECONVERGENT B2 ;  /* 0x0000000000027941 */ /* 0x000fea0003800200 */
.L_x_68:
[----:B------:R-:W-:-:S04]  /*e8d0*/  ISETP.GE.U32.AND P0, PT, R23, 0x6, PT ;  /* 0x000000061700780c */ /* 0x000fc80003f06070 */
[----:B------:R-:W-:-:S04]  /*e8e0*/  ISETP.EQ.U32.AND P0, PT, R43, 0x1, !P0 ;  /* 0x000000012b00780c */ /* 0x000fc80004702070 */
[----:B------:R-:W-:-:S13]  /*e8f0*/  ISETP.EQ.OR P1, PT, R15, 0x3, !P0 ;  /* 0x000000030f00780c */ /* 0x000fda0004722670 */
[----:B------:R-:W-:Y:S05]  /*e900*/  @P1 BRA `(.L_x_74) ;  /* 0x0000000400e81947 */ /* 0x000fea0003800000 */
[----:B01----:R-:W-:-:S04]  /*e910*/  IMAD R21, R15, 0x8, R19 ;  /* 0x000000080f157824 */ /* 0x003fc800078e0213 */
[----:B------:R-:W-:-:S05]  /*e920*/  IMAD.IADD R29, R23, 0x1, R21 ;  /* 0x00000001171d7824 */ /* 0x000fca00078e0215 */
[----:B------:R-:W2:Y:S01]  /*e930*/  LDL.U8 R21, [R29+0x9] ;  /* 0x000009001d157983 */ /* 0x000ea20000100000 */
[----:B------:R-:W-:Y:S01]  /*e940*/  BSSY.RECONVERGENT B2, `(.L_x_74) ;  /* 0x0000076000027945 */ /* 0x000fe20003800200 */
[----:B--2---:R-:W-:-:S05]  /*e950*/  VIADD R21, R21, 0xfffffffb ;  /* 0xfffffffb15157836 */ /* 0x004fca0000000000 */
[----:B------:R-:W-:-:S04]  /*e960*/  LOP3.LUT R21, R21, 0xff, RZ, 0xc0, !PT ;  /* 0x000000ff15157812 */ /* 0x000fc800078ec0ff */
[----:B------:R-:W-:-:S13]  /*e970*/  ISETP.GE.U32.AND P1, PT, R21, 0xfc, PT ;  /* 0x000000fc1500780c */ /* 0x000fda0003f26070 */
[----:B------:R-:W-:Y:S05]  /*e980*/  @!P1 BRA `(.L_x_75) ;  /* 0x0000000400c49947 */ /* 0x000fea0003800000 */
[----:B------:R-:W2:Y:S02]  /*e990*/  LDL.U8 R21, [R29+0xa] ;  /* 0x00000a001d157983 */ /* 0x000ea40000100000 */
[----:B--2---:R-:W-:-:S13]  /*e9a0*/  ISETP.NE.AND P1, PT, R21, RZ, PT ;  /* 0x000000ff1500720c */ /* 0x004fda0003f25270 */
[----:B------:R-:W-:Y:S05]  /*e9b0*/  @P1 BRA `(.L_x_75) ;  /* 0x0000000400b81947 */ /* 0x000fea0003800000 */
[----:B------:R-:W-:-:S05]  /*e9c0*/  LEA R21, R15, R13, 0x3 ;  /* 0x0000000d0f157211 */ /* 0x000fca00078e18ff */
[----:B------:R-:W-:-:S05]  /*e9d0*/  IMAD.IADD R39, R21, 0x1, R23 ;  /* 0x0000000115277824 */ /* 0x000fca00078e0217 */
[----:B------:R-:W2:Y:S01]  /*e9e0*/  LDL.U8 R37, [R39] ;  /* 0x0000000027257983 */ /* 0x000ea20000100000 */
[----:B------:R-:W0:Y:S01]  /*e9f0*/  S2UR UR5, SR_CgaCtaId ;  /* 0x00000000000579c3 */ /* 0x000e220000008800 */
[----:B------:R-:W1:Y:S01]  /*ea00*/  S2R R21, SR_TID.X ;  /* 0x0000000000157919 */ /* 0x000e620000002100 */
[----:B------:R-:W-:Y:S01]  /*ea10*/  UMOV UR4, 0x400 ;  /* 0x0000040000047882 */ /* 0x000fe20000000000 */
[----:B------:R-:W-:Y:S04]  /*ea20*/  STL.U8 [R39+0x9], RZ ;  /* 0x000009ff27007387 */ /* 0x000fe80000100000 */
        /* <DEDUP_REMOVED lines=103> */
.L_x_75:
[----:B------:R-:W-:Y:S05]  /*f0a0*/  BSYNC.RECONVERGENT B2 ;  /* 0x0000000000027941 */ /* 0x000fea0003800200 */
.L_x_74:
[----:B------:R-:W-:-:S13]  /*f0b0*/  ISETP.EQ.OR P0, PT, R15, RZ, !P0 ;  /* 0x000000ff0f00720c */ /* 0x000fda0004702670 */
[----:B------:R-:W-:Y:S05]  /*f0c0*/  @P0 BRA `(.L_x_76) ;  /* 0x0000000400e80947 */ /* 0x000fea0003800000 */
[----:B01----:R-:W-:-:S05]  /*f0d0*/  LEA R21, R15, R19, 0x3 ;  /* 0x000000130f157211 */ /* 0x003fca00078e18ff */
[----:B------:R-:W-:-:S05]  /*f0e0*/  IMAD.IADD R29, R23, 0x1, R21 ;  /* 0x00000001171d7824 */ /* 0x000fca00078e0215 */
[----:B------:R-:W2:Y:S01]  /*f0f0*/  LDL.U8 R21, [R29+0x1] ;  /* 0x000001001d157983 */ /* 0x000ea20000100000 */
[----:B------:R-:W-:Y:S01]  /*f100*/  BSSY.RECONVERGENT B2, `(.L_x_76) ;  /* 0x0000076000027945 */ /* 0x000fe20003800200 */
[----:B--2---:R-:W-:-:S05]  /*f110*/  VIADD R21, R21, 0xfffffffb ;  /* 0xfffffffb15157836 */ /* 0x004fca0000000000 */
[----:B------:R-:W-:-:S04]  /*f120*/  LOP3.LUT R21, R21, 0xff, RZ, 0xc0, !PT ;  /* 0x000000ff15157812 */ /* 0x000fc800078ec0ff */
[----:B------:R-:W-:-:S13]  /*f130*/  ISETP.GE.U32.AND P0, PT, R21, 0xfc, PT ;  /* 0x000000fc1500780c */ /* 0x000fda0003f06070 */
[----:B------:R-:W-:Y:S05]  /*f140*/  @!P0 BRA `(.L_x_77) ;  /* 0x0000000400c48947 */ /* 0x000fea0003800000 */
[----:B------:R-:W2:Y:S02]  /*f150*/  LDL.U8 R21, [R29+-0x6] ;  /* 0xfffffa001d157983 */ /* 0x000ea40000100000 */
        /* <DEDUP_REMOVED lines=8> */
[----:B------:R-:W-:Y:S04]  /*f1e0*/  STL.U8 [R39+0x1], RZ ;  /* 0x000001ff27007387 */ /* 0x000fe80000100000 */
        /* <DEDUP_REMOVED lines=103> */
.L_x_77:
[----:B------:R-:W-:Y:S05]  /*f860*/  BSYNC.RECONVERGENT B2 ;  /* 0x0000000000027941 */ /* 0x000fea0003800200 */
.L_x_76:
[----:B------:R-:W-:-:S04]  /*f870*/  ISETP.GE.U32.AND P0, PT, R23, 0x5, PT ;  /* 0x000000051700780c */ /* 0x000fc80003f06070 */
[----:B------:R-:W-:-:S04]  /*f880*/  ISETP.NE.U32.AND P0, PT, R43, 0x1, !P0 ;  /* 0x000000012b00780c */ /* 0x000fc80004705070 */
[----:B------:R-:W-:-:S13]  /*f890*/  ISETP.EQ.OR P1, PT, R15, RZ, !P0 ;  /* 0x000000ff0f00720c */ /* 0x000fda0004722670 */
[----:B------:R-:W-:Y:S05]  /*f8a0*/  @P1 BRA `(.L_x_78) ;  /* 0x0000000400e81947 */ /* 0x000fea0003800000 */
[----:B01----:R-:W-:-:S05]  /*f8b0*/  IMAD R21, R15, 0x8, R19 ;  /* 0x000000080f157824 */ /* 0x003fca00078e0213 */
[----:B------:R-:W-:-:S05]  /*f8c0*/  IADD3 R29, PT, PT, R23, R21, RZ ;  /* 0x00000015171d7210 */ /* 0x000fca0007ffe0ff */
[----:B------:R-:W2:Y:S01]  /*f8d0*/  LDL.U8 R21, [R29+-0x7] ;  /* 0xfffff9001d157983 */ /* 0x000ea20000100000 */
        /* <DEDUP_REMOVED lines=14> */
[----:B------:R-:W-:Y:S04]  /*f9c0*/  STL.U8 [R35+-0x7], RZ ;  /* 0xfffff9ff23007387 */ /* 0x000fe80000100000 */
[----:B------:R-:W-:Y:S01]  /*f9d0*/  STL.U8 [R35], RZ ;  /* 0x000000ff23007387 */ /* 0x000fe20000100000 */
[----:B0-----:R-:W-:-:S06]  /*f9e0*/  ULEA UR4, UR5, UR4, 0x18 ;  /* 0x0000000405047291 */ /* 0x001fcc000f8ec0ff */
[----:B-1----:R-:W-:-:S05]  /*f9f0*/  LEA R31, R21, UR4, 0x5 ;  /* 0x00000004151f7c11 */ /* 0x002fca000f8e28ff */
[----:B------:R-:W-:Y:S01]  /*fa00*/  IMAD R21, R21, 0x2a0, R31 ;  /* 0x000002a015157824 */ /* 0x000fe200078e021f */
[----:B--2---:R0:W-:Y:S04]  /*fa10*/  STL.U8 [R35+-0x6], R33 ;  /* 0xfffffa2123007387 */ /* 0x0041e80000100000 */
[----:B------:R-:W2:Y:S04]  /*fa20*/  LDL.U8 R29, [R1+0x21] ;  /* 0x00002100011d7983 */ /* 0x000ea80000100000 */
[----:B------:R-:W3:Y:S04]  /*fa30*/  LDL.U8 R31, [R1+0x22] ;  /* 0x00002200011f7983 */ /* 0x000ee80000100000 */
[----:B0-----:R-:W4:Y:S04]  /*fa40*/  LDL.U8 R33, [R1+0x23] ;  /* 0x0000230001217983 */ /* 0x001f280000100000 */
[----:B------:R-:W5:Y:S04]  /*fa50*/  LDL.U8 R35, [R1+0x24] ;  /* 0x0000240001237983 */ /* 0x000f680000100000 */
[----:B------:R-:W5:Y:S04]  /*fa60*/  LDL.U8 R37, [R1+0x25] ;  /* 0x0000250001257983 */ /* 0x000f680000100000 */
[----:B------:R-:W5:Y:S04]  /*fa70*/  LDL.U8 R39, [R1+0x26] ;  /* 0x0000260001277983 */ /* 0x000f680000100000 */
[----:B------:R-:W5:Y:S04]  /*fa80*/  LDL.U8 R41, [R1+0x27] ;  /* 0x0000270001297983 */ /* 0x000f680000100000 */
[----:B------:R-:W5:Y:S01]  /*fa90*/  LDL.U8 R43, [R1+0x28] ;  /* 0x00002800012b7983 */ /* 0x000f620000100000 */
[----:B------:R-:W-:-:S03]  /*faa0*/  LEA R21, R17, R21, 0x5 ;  /* 0x0000001511157211 */ /* 0x000fc600078e28ff */
[----:B------:R-:W5:Y:S04]  /*fab0*/  LDL.U8 R51, [R1+0x20] ;  /* 0x0000200001337983 */ /* 0x000f680000100000 */
[----:B------:R-:W5:Y:S04]  /*fac0*/  LDL.U8 R45, [R1+0x29] ;  /* 0x00002900012d7983 */ /* 0x000f680000100000 */
[----:B------:R-:W5:Y:S04]  /*fad0*/  LDL.U8 R47, [R1+0x2a] ;  /* 0x00002a00012f7983 */ /* 0x000f680000100000 */
[----:B------:R-:W5:Y:S04]  /*fae0*/  LDL.U8 R49, [R1+0x2b] ;  /* 0x00002b0001317983 */ /* 0x000f680000100000 */
        /* <DEDUP_REMOVED lines=16> */
[----:B------:R0:W-:Y:S04]  /*fbf0*/  STS.U8 [R21], R51 ;  /* 0x0000003315007388 */ /* 0x0001e80000000000 */
[----:B------:R1:W-:Y:S04]  /*fc00*/  STS.U8 [R21+0x9], R45 ;  /* 0x0000092d15007388 */ /* 0x0003e80000000000 */
[----:B------:R-:W-:Y:S04]  /*fc10*/  STS.U8 [R21+0xa], R47 ;  /* 0x00000a2f15007388 */ /* 0x000fe80000000000 */
[----:B------:R1:W-:Y:S04]  /*fc20*/  STS.U8 [R21+0xb], R49 ;  /* 0x00000b3115007388 */ /* 0x0003e80000000000 */
[----:B0-----:R-:W5:Y:S04]  /*fc30*/  LDL.U8 R51, [R1+0x2c] ;  /* 0x00002c0001337983 */ /* 0x001f680000100000 */
[----:B-1----:R-:W5:Y:S04]  /*fc40*/  LDL.U8 R45, [R1+0x35] ;  /* 0x00003500012d7983 */ /* 0x002f680000100000 */
[----:B------:R-:W5:Y:S04]  /*fc50*/  LDL.U8 R49, [R1+0x36] ;  /* 0x0000360001317983 */ /* 0x000f680000100000 */
[----:B------:R-:W5:Y:S04]  /*fc60*/  LDL.U8 R47, [R1+0x37] ;  /* 0x00003700012f7983 */ /* 0x000f680000100000 */
        /* <DEDUP_REMOVED lines=16> */
[----:B------:R0:W-:Y:S04]  /*fd70*/  STS.U8 [R21+0xc], R51 ;  /* 0x00000c3315007388 */ /* 0x0001e80000000000 */
        /* <DEDUP_REMOVED lines=43> */
[----:B------:R0:W-:Y:S02]  /*10030*/  STS.U8 [R21+0x1f], R43 ;  /* 0x00001f2b15007388 */ /* 0x0001e40000000000 */
.L_x_79:
[----:B------:R-:W-:Y:S05]  /*10040*/  BSYNC.RECONVERGENT B2 ;  /* 0x0000000000027941 */ /* 0x000fea0003800200 */
.L_x_78:
[----:B------:R-:W-:-:S13]  /*10050*/  ISETP.EQ.OR P0, PT, R15, 0x3, !P0 ;  /* 0x000000030f00780c */ /* 0x000fda0004702670 */
[----:B------:R-:W-:Y:S05]  /*10060*/  @P0 BRA `(.L_x_63) ;  /* 0x0000000400e00947 */ /* 0x000fea0003800000 */
[----:B01----:R-:W-:-:S04]  /*10070*/  IMAD R21, R15, 0x8, R19 ;  /* 0x000000080f157824 */ /* 0x003fc800078e0213 */
[----:B------:R-:W-:-:S05]  /*10080*/  IMAD.IADD R29, R23, 0x1, R21 ;  /* 0x00000001171d7824 */ /* 0x000fca00078e0215 */
[----:B------:R-:W2:Y:S02]  /*10090*/  LDL.U8 R21, [R29+0x1] ;  /* 0x000001001d157983 */ /* 0x000ea40000100000 */
[----:B--2---:R-:W-:-:S04]  /*100a0*/  IADD3 R21, PT, PT, R21, -0x5, RZ ;  /* 0xfffffffb15157810 */ /* 0x004fc80007ffe0ff */
[----:B------:R-:W-:-:S04]  /*100b0*/  LOP3.LUT R21, R21, 0xff, RZ, 0xc0, !PT ;  /* 0x000000ff15157812 */ /* 0x000fc800078ec0ff */
[----:B------:R-:W-:-:S13]  /*100c0*/  ISETP.GE.U32.AND P0, PT, R21, 0xfc, PT ;  /* 0x000000fc1500780c */ /* 0x000fda0003f06070 */
[----:B------:R-:W-:Y:S05]  /*100d0*/  @!P0 BRA `(.L_x_63) ;  /* 0x0000000400c48947 */ /* 0x000fea0003800000 */
        /* <DEDUP_REMOVED lines=9> */
[----:B------:R-:W-:Y:S04]  /*10170*/  STL.U8 [R35+0x1], RZ ;  /* 0x000001ff23007387 */ /* 0x000fe80000100000 */
[----:B------:R-:W-:Y:S01]  /*10180*/  STL.U8 [R35], RZ ;  /* 0x000000ff23007387 */ /* 0x000fe20000100000 */
[----:B0-----:R-:W-:-:S06]  /*10190*/  ULEA UR4, UR5, UR4, 0x18 ;  /* 0x0000000405047291 */ /* 0x001fcc000f8ec0ff */
[----:B-1----:R-:W-:-:S05]  /*101a0*/  LEA R31, R21, UR4, 0x5 ;  /* 0x00000004151f7c11 */ /* 0x002fca000f8e28ff */
[----:B------:R-:W-:Y:S01]  /*101b0*/  IMAD R21, R21, 0x2a0, R31 ;  /* 0x000002a015157824 */ /* 0x000fe200078e021f */
[----:B--2---:R0:W-:Y:S04]  /*101c0*/  STL.U8 [R35+0xa], R33 ;  /* 0x00000a2123007387 */ /* 0x0041e80000100000 */
        /* <DEDUP_REMOVED lines=8> */
[----:B------:R-:W-:-:S03]  /*10250*/  IMAD R21, R17, 0x20, R21 ;  /* 0x0000002011157824 */ /* 0x000fc600078e0215 */
        /* <DEDUP_REMOVED lines=89> */
.L_x_63:
[----:B------:R-:W-:Y:S05]  /*107f0*/  BSYNC.RECONVERGENT B1 ;  /* 0x0000000000017941 */ /* 0x000fea0003800200 */
.L_x_62:
[----:B------:R-:W-:-:S05]  /*10800*/  VIADD R23, R23, 0x1 ;  /* 0x0000000117177836 */ /* 0x000fca0000000000 */
[----:B------:R-:W-:-:S13]  /*10810*/  ISETP.NE.AND P0, PT, R23, 0x8, PT ;  /* 0x000000081700780c */ /* 0x000fda0003f05270 */
[----:B------:R-:W-:Y:S05]  /*10820*/  @P0 BRA `(.L_x_80) ;  /* 0xffffff8400080947 */ /* 0x000fea000383ffff */
[----:B------:R-:W-:Y:S01]  /*10830*/  ISETP.NE.AND P0, PT, R25, 0x4, PT ;  /* 0x000000041900780c */ /* 0x000fe20003f05270 */
[----:B------:R-:W-:-:S12]  /*10840*/  IMAD.MOV.U32 R15, RZ, RZ, R25 ;  /* 0x000000ffff0f7224 */ /* 0x000fd800078e0019 */
[----:B------:R-:W-:Y:S05]  /*10850*/  @P0 BRA `(.L_x_81) ;  /* 0xffffff8000f00947 */ /* 0x000fea000383ffff */
.L_x_43:
[----:B------:R-:W-:Y:S05]  /*10860*/  BSYNC.RECONVERGENT B0 ;  /* 0x0000000000007941 */ /* 0x000fea0003800200 */
.L_x_42:
[----:B------:R-:W-:Y:S01]  /*10870*/  S2UR UR5, SR_CTAID.Y ;  /* 0x00000000000579c3 */ /* 0x000fe20000002600 */
[----:B01----:R-:W0:Y:S01]  /*10880*/  S2R R0, SR_TID.X ;  /* 0x0000000000007919 */ /* 0x003e220000002100 */
[----:B------:R-:W1:Y:S06]  /*10890*/  LDCU UR4, c[0x0][0x370] ;  /* 0x00006e00ff0477ac */ /* 0x000e6c0008000800 */
[----:B------:R-:W-:Y:S08]  /*108a0*/  BAR.SYNC.DEFER_BLOCKING 0x0 ;  /* 0x0000000000007b1d */ /* 0x000ff00000010000 */
[----:B------:R-:W1:Y:S08]  /*108b0*/  S2UR UR8, SR_CTAID.X ;  /* 0x00000000000879c3 */ /* 0x000e700000002500 */
[----:B--2---:R-:W2:Y:S01]  /*108c0*/  LDC R2, c[0x0][0x390] ;  /* 0x0000e400ff027b82 */ /* 0x004ea20000000800 */
[----:B-1----:R-:W-:-:S06]  /*108d0*/  UIMAD UR4, UR5, UR4, UR8 ;  /* 0x00000004050472a4 */ /* 0x002fcc000f8e0208 */
[----:B--2---:R-:W-:-:S04]  /*108e0*/  ISETP.LE.U32.AND P0, PT, R2, UR4, PT ;  /* 0x0000000402007c0c */ /* 0x004fc8000bf03070 */
[----:B0-----:R-:W-:-:S13]  /*108f0*/  ISETP.GT.U32.OR P1, PT, R0, 0x1e3, P0 ;  /* 0x000001e30000780c */ /* 0x001fda0000724470 */
[----:B------:R-:W-:Y:S05]  /*10900*/  @P1 BRA `(.L_x_82) ;  /* 0x0000000400241947 */ /* 0x000fea0003800000 */
[----:B------:R-:W0:Y:S01]  /*10910*/  S2UR UR8, SR_CgaCtaId ;  /* 0x00000000000879c3 */ /* 0x000e220000008800 */
[----:B------:R-:W-:-:S07]  /*10920*/  UMOV UR5, 0x400 ;  /* 0x0000040000057882 */ /* 0x000fce0000000000 */
[----:B------:R-:W1:Y:S08]  /*10930*/  LDC R5, c[0x0][0x360] ;  /* 0x0000d800ff057b82 */ /* 0x000e700000000800 */
[----:B------:R-:W2:Y:S01]  /*10940*/  LDC.64 R2, c[0x0][0x388] ;  /* 0x0000e200ff027b82 */ /* 0x000ea20000000a00 */
[----:B0-----:R-:W-:-:S06]  /*10950*/  ULEA UR5, UR8, UR5, 0x18 ;  /* 0x0000000508057291 */ /* 0x001fcc000f8ec0ff */
[----:B------:R-:W-:Y:S01]  /*10960*/  LEA R18, R0, UR5, 0x5 ;  /* 0x0000000500127c11 */ /* 0x000fe2000f8e28ff */
[----:B-1----:R-:W-:-:S04]  /*10970*/  IMAD R5, R5, UR4, R0 ;  /* 0x0000000405057c24 */ /* 0x002fc8000f8e0200 */
[----:B------:R-:W0:Y:S04]  /*10980*/  LDS.U8 R7, [R18] ;  /* 0x0000000012077984 */ /* 0x000e280000000000 */
[----:B------:R-:W1:Y:S01]  /*10990*/  LDS.U8 R9, [R18+0x1] ;  /* 0x0000010012097984 */ /* 0x000e620000000000 */
[----:B--2---:R-:W-:-:S03]  /*109a0*/  IMAD.WIDE.U32 R2, R5, 0x20, R2 ;  /* 0x0000002005027825 */ /* 0x004fc600078e0002 */
        /* <DEDUP_REMOVED lines=30> */
[----:B0-----:R-:W-:Y:S04]  /*10b90*/  STG.E.U8 desc[UR6][R2.64], R7 ;  /* 0x0000000702007986 */ /* 0x001fe8000c101106 */
[----:B-1----:R-:W-:Y:S04]  /*10ba0*/  STG.E.U8 desc[UR6][R2.64+0x1], R9 ;  /* 0x0000010902007986 */ /* 0x002fe8000c101106 */
[----:B--2---:R-:W-:Y:S04]  /*10bb0*/  STG.E.U8 desc[UR6][R2.64+0x2], R11 ;  /* 0x0000020b02007986 */ /* 0x004fe8000c101106 */
[----:B---3--:R-:W-:Y:S04]  /*10bc0*/  STG.E.U8 desc[UR6][R2.64+0x3], R13 ;  /* 0x0000030d02007986 */ /* 0x008fe8000c101106 */
[----:B----4-:R-:W-:Y:S04]  /*10bd0*/  STG.E.U8 desc[UR6][R2.64+0x4], R15 ;  /* 0x0000040f02007986 */ /* 0x010fe8000c101106 */
[----:B-----5:R-:W-:Y:S04]  /*10be0*/  STG.E.U8 desc[UR6][R2.64+0x5], R17 ;  /* 0x0000051102007986 */ /* 0x020fe8000c101106 */
[----:B------:R-:W-:Y:S04]  /*10bf0*/  STG.E.U8 desc[UR6][R2.64+0x6], R19 ;  /* 0x0000061302007986 */ /* 0x000fe8000c101106 */
        /* <DEDUP_REMOVED lines=24> */
[----:B------:R-:W-:Y:S01]  /*10d80*/  STG.E.U8 desc[UR6][R2.64+0x1f], R16 ;  /* 0x00001f1002007986 */ /* 0x000fe2000c101106 */
[----:B------:R-:W-:Y:S05]  /*10d90*/  EXIT ;  /* 0x000000000000794d */ /* 0x000fea0003800000 */
.L_x_82:
[----:B------:R-:W-:Y:S05]  /*10da0*/  @P0 EXIT ;  /* 0x000000000000094d */ /* 0x000fea0003800000 */
[----:B------:R-:W0:Y:S08]  /*10db0*/  LDC R5, c[0x0][0x360] ;  /* 0x0000d800ff057b82 */ /* 0x000e300000000800 */
[----:B------:R-:W1:Y:S08]  /*10dc0*/  LDC.64 R2, c[0x0][0x388] ;  /* 0x0000e200ff027b82 */ /* 0x000e700000000a00 */
[----:B------:R-:W2:Y:S08]  /*10dd0*/  LDC.U8 R7, c[0x3][RZ] ;  /* 0x00c00000ff077b82 */ /* 0x000eb00000000000 */
[----:B------:R-:W3:Y:S01]  /*10de0*/  LDC.U8 R9, c[0x3][0x1] ;  /* 0x00c00040ff097b82 */ /* 0x000ee20000000000 */
[----:B0-----:R-:W-:-:S07]  /*10df0*/  IMAD R5, R5, UR4, R0 ;  /* 0x0000000405057c24 */ /* 0x001fce000f8e0200 */
[----:B------:R-:W0:Y:S01]  /*10e00*/  LDC.U8 R11, c[0x3][0x2] ;  /* 0x00c00080ff0b7b82 */ /* 0x000e220000000000 */
[----:B-1----:R-:W-:-:S07]  /*10e10*/  IMAD.WIDE.U32 R2, R5, 0x20, R2 ;  /* 0x0000002005027825 */ /* 0x002fce00078e0002 */
[----:B------:R-:W1:Y:S01]  /*10e20*/  LDC.U8 R13, c[0x3][0x3] ;  /* 0x00c000c0ff0d7b82 */ /* 0x000e620000000000 */
[----:B--2---:R2:W-:Y:S07]  /*10e30*/  STG.E.U8 desc[UR6][R2.64], R7 ;  /* 0x0000000702007986 */ /* 0x0045ee000c101106 */
[----:B------:R-:W4:Y:S01]  /*10e40*/  LDC.U8 R15, c[0x3][0x4] ;  /* 0x00c00100ff0f7b82 */ /* 0x000f220000000000 */
[----:B---3--:R3:W-:Y:S07]  /*10e50*/  STG.E.U8 desc[UR6][R2.64+0x1], R9 ;  /* 0x0000010902007986 */ /* 0x0087ee000c101106 */
[----:B------:R-:W5:Y:S01]  /*10e60*/  LDC.U8 R17, c[0x3][0x5] ;  /* 0x00c00140ff117b82 */ /* 0x000f620000000000 */
[----:B0-----:R0:W-:Y:S07]  /*10e70*/  STG.E.U8 desc[UR6][R2.64+0x2], R11 ;  /* 0x0000020b02007986 */ /* 0x0011ee000c101106 */
[----:B------:R-:W2:Y:S01]  /*10e80*/  LDC.U8 R19, c[0x3][0x6] ;  /* 0x00c00180ff137b82 */ /* 0x000ea20000000000 */
[----:B-1----:R1:W-:Y:S07]  /*10e90*/  STG.E.U8 desc[UR6][R2.64+0x3], R13 ;  /* 0x0000030d02007986 */ /* 0x0023ee000c101106 */
[----:B------:R-:W3:Y:S01]  /*10ea0*/  LDC.U8 R21, c[0x3][0x7] ;  /* 0x00c001c0ff157b82 */ /* 0x000ee20000000000 */
[----:B----4-:R4:W-:Y:S04]  /*10eb0*/  STG.E.U8 desc[UR6][R2.64+0x4], R15 ;  /* 0x0000040f02007986 */ /* 0x0109e8000c101106 */
[----:B-----5:R5:W-:Y:S03]  /*10ec0*/  STG.E.U8 desc[UR6][R2.64+0x5], R17 ;  /* 0x0000051102007986 */ /* 0x020be6000c101106 */
[----:B------:R-:W0:Y:S01]  /*10ed0*/  LDC.U8 R5, c[0x3][0x8] ;  /* 0x00c00200ff057b82 */ /* 0x000e220000000000 */
[----:B--2---:R2:W-:Y:S07]  /*10ee0*/  STG.E.U8 desc[UR6][R2.64+0x6], R19 ;  /* 0x0000061302007986 */ /* 0x0045ee000c101106 */
[----:B------:R-:W1:Y:S01]  /*10ef0*/  LDC.U8 R23, c[0x3][0x9] ;  /* 0x00c00240ff177b82 */ /* 0x000e620000000000 */
[----:B---3--:R3:W-:Y:S07]  /*10f00*/  STG.E.U8 desc[UR6][R2.64+0x7], R21 ;  /* 0x0000071502007986 */ /* 0x0087ee000c101106 */
[----:B------:R-:W4:Y:S08]  /*10f10*/  LDC.U8 R25, c[0x3][0xa] ;  /* 0x00c00280ff197b82 */ /* 0x000f300000000000 */
[----:B------:R-:W5:Y:S01]  /*10f20*/  LDC.U8 R7, c[0x3][0xb] ;  /* 0x00c002c0ff077b82 */ /* 0x000f620000000000 */
[----:B0-----:R-:W-:Y:S07]  /*10f30*/  STG.E.U8 desc[UR6][R2.64+0x8], R5 ;  /* 0x0000080502007986 */ /* 0x001fee000c101106 */
[----:B------:R-:W0:Y:S01]  /*10f40*/  LDC.U8 R9, c[0x3][0xc] ;  /* 0x00c00300ff097b82 */ /* 0x000e220000000000 */
[----:B-1----:R-:W-:Y:S07]  /*10f50*/  STG.E.U8 desc[UR6][R2.64+0x9], R23 ;  /* 0x0000091702007986 */ /* 0x002fee000c101106 */
[----:B------:R-:W1:Y:S01]  /*10f60*/  LDC.U8 R11, c[0x3][0xd] ;  /* 0x00c00340ff0b7b82 */ /* 0x000e620000000000 */
[----:B----4-:R-:W-:Y:S07]  /*10f70*/  STG.E.U8 desc[UR6][R2.64+0xa], R25 ;  /* 0x00000a1902007986 */ /* 0x010fee000c101106 */
[----:B------:R-:W4:Y:S01]  /*10f80*/  LDC.U8 R13, c[0x3][0xe] ;  /* 0x00c00380ff0d7b82 */ /* 0x000f220000000000 */
[----:B-----5:R-:W-:Y:S07]  /*10f90*/  STG.E.U8 desc[UR6][R2.64+0xb], R7 ;  /* 0x00000b0702007986 */ /* 0x020fee000c101106 */
[----:B------:R-:W5:Y:S01]  /*10fa0*/  LDC.U8 R15, c[0x3][0xf] ;  /* 0x00c003c0ff0f7b82 */ /* 0x000f620000000000 */
[----:B0-----:R-:W-:Y:S07]  /*10fb0*/  STG.E.U8 desc[UR6][R2.64+0xc], R9 ;  /* 0x00000c0902007986 */ /* 0x001fee000c101106 */
[----:B------:R-:W0:Y:S01]  /*10fc0*/  LDC.U8 R17, c[0x3][0x10] ;  /* 0x00c00400ff117b82 */ /* 0x000e220000000000 */
[----:B-1----:R-:W-:Y:S07]  /*10fd0*/  STG.E.U8 desc[UR6][R2.64+0xd], R11 ;  /* 0x00000d0b02007986 */ /* 0x002fee000c101106 */
[----:B--2---:R-:W1:Y:S01]  /*10fe0*/  LDC.U8 R19, c[0x3][0x11] ;  /* 0x00c00440ff137b82 */ /* 0x004e620000000000 */
[----:B----4-:R-:W-:Y:S07]  /*10ff0*/  STG.E.U8 desc[UR6][R2.64+0xe], R13 ;  /* 0x00000e0d02007986 */ /* 0x010fee000c101106 */
[----:B---3--:R-:W2:Y:S01]  /*11000*/  LDC.U8 R21, c[0x3][0x12] ;  /* 0x00c00480ff157b82 */ /* 0x008ea20000000000 */
[----:B-----5:R-:W-:Y:S07]  /*11010*/  STG.E.U8 desc[UR6][R2.64+0xf], R15 ;  /* 0x00000f0f02007986 */ /* 0x020fee000c101106 */
[----:B------:R-:W3:Y:S01]  /*11020*/  LDC.U8 R27, c[0x3][0x13] ;  /* 0x00c004c0ff1b7b82 */ /* 0x000ee20000000000 */
[----:B0-----:R-:W-:Y:S07]  /*11030*/  STG.E.U8 desc[UR6][R2.64+0x10], R17 ;  /* 0x0000101102007986 */ /* 0x001fee000c101106 */
[----:B------:R-:W0:Y:S01]  /*11040*/  LDC.U8 R29, c[0x3][0x14] ;  /* 0x00c00500ff1d7b82 */ /* 0x000e220000000000 */
[----:B-1----:R-:W-:Y:S07]  /*11050*/  STG.E.U8 desc[UR6][R2.64+0x11], R19 ;  /* 0x0000111302007986 */ /* 0x002fee000c101106 */
[----:B------:R-:W1:Y:S01]  /*11060*/  LDC.U8 R31, c[0x3][0x15] ;  /* 0x00c00540ff1f7b82 */ /* 0x000e620000000000 */
[----:B--2---:R-:W-:Y:S07]  /*11070*/  STG.E.U8 desc[UR6][R2.64+0x12], R21 ;  /* 0x0000121502007986 */ /* 0x004fee000c101106 */
[----:B------:R-:W2:Y:S01]  /*11080*/  LDC.U8 R33, c[0x3][0x16] ;  /* 0x00c00580ff217b82 */ /* 0x000ea20000000000 */
[----:B---3--:R-:W-:Y:S07]  /*11090*/  STG.E.U8 desc[UR6][R2.64+0x13], R27 ;  /* 0x0000131b02007986 */ /* 0x008fee000c101106 */
        /* <DEDUP_REMOVED lines=17> */
[----:B0-----:R-:W-:Y:S04]  /*111b0*/  STG.E.U8 desc[UR6][R2.64+0x1c], R45 ;  /* 0x00001c2d02007986 */ /* 0x001fe8000c101106 */
[----:B-1----:R-:W-:Y:S04]  /*111c0*/  STG.E.U8 desc[UR6][R2.64+0x1d], R47 ;  /* 0x00001d2f02007986 */ /* 0x002fe8000c101106 */
[----:B--2---:R-:W-:Y:S04]  /*111d0*/  STG.E.U8 desc[UR6][R2.64+0x1e], R49 ;  /* 0x00001e3102007986 */ /* 0x004fe8000c101106 */
[----:B---3--:R-:W-:Y:S01]  /*111e0*/  STG.E.U8 desc[UR6][R2.64+0x1f], R51 ;  /* 0x00001f3302007986 */ /* 0x008fe2000c101106 */
[----:B------:R-:W-:Y:S05]  /*111f0*/  EXIT ;  /* 0x000000000000794d */ /* 0x000fea0003800000 */
.L_x_83:
[----:B------:R-:W-:-:S00]  /*11200*/  BRA `(.L_x_83) ;  /* 0xfffffffc00fc7947 */ /* 0x000fc0000383ffff */
[----:B------:R-:W-:-:S00]  /*11210*/  NOP ;  /* 0x0000000000007918 */ /* 0x000fc00000000000 */
        /* <DEDUP_REMOVED lines=14> */
.L_x_114:


//--------------------- .text._Z18analyze_board_treeP5BoardPi --------------------------
	.section	.text._Z18analyze_board_treeP5BoardPi,"ax",@progbits
	.align	128
        .global         _Z18analyze_board_treeP5BoardPi
        .type           _Z18analyze_board_treeP5BoardPi,@function
        .size           _Z18analyze_board_treeP5BoardPi,(.L_x_115 - _Z18analyze_board_treeP5BoardPi)
        .other          _Z18analyze_board_treeP5BoardPi,@"STO_CUDA_ENTRY STV_DEFAULT"
_Z18analyze_board_treeP5BoardPi:
.text._Z18analyze_board_treeP5BoardPi:
[----:B------:R-:W-:Y:S01]  /*0000*/  LDC R1, c[0x0][0x37c] ;  /* 0x0000df00ff017b82 */ /* 0x000fe20000000800 */
[----:B------:R-:W0:Y:S07]  /*0010*/  S2R R0, SR_CTAID.Y ;  /* 0x0000000000007919 */ /* 0x000e2e0000002600 */
[----:B------:R-:W0:Y:S01]  /*0020*/  S2UR UR4, SR_CTAID.X ;  /* 0x00000000000479c3 */ /* 0x000e220000002500 */
[----:B------:R-:W-:Y:S01]  /*0030*/  IMAD.MOV.U32 R2, RZ, RZ, 0x1 ;  /* 0x00000001ff027424 */ /* 0x000fe200078e00ff */
[----:B------:R-:W1:Y:S01]  /*0040*/  LDCU.64 UR8, c[0x0][0x358] ;  /* 0x00006b00ff0877ac */ /* 0x000e620008000a00 */
[----:B------:R-:W2:Y:S01]  /*0050*/  S2R R3, SR_TID.X ;  /* 0x0000000000037919 */ /* 0x000ea20000002100 */
[----:B------:R-:W-:-:S04]  /*0060*/  IMAD.MOV.U32 R6, RZ, RZ, RZ ;  /* 0x000000ffff067224 */ /* 0x000fc800078e00ff */
[----:B------:R-:W0:Y:S01]  /*0070*/  LDC R7, c[0x0][0x370] ;  /* 0x0000dc00ff077b82 */ /* 0x000e220000000800 */
[----:B------:R-:W2:Y:S07]  /*0080*/  LDCU UR5, c[0x0][0x360] ;  /* 0x00006c00ff0577ac */ /* 0x000eae0008000800 */
[----:B------:R-:W3:Y:S01]  /*0090*/  LDC.64 R4, c[0x0][0x380] ;  /* 0x0000e000ff047b82 */ /* 0x000ee20000000a00 */
[----:B0-----:R-:W-:Y:S01]  /*00a0*/  IMAD R0, R0, R7, UR4 ;  /* 0x0000000400007e24 */ /* 0x001fe2000f8e0207 */
[----:B------:R-:W-:-:S03]  /*00b0*/  UMOV UR4, URZ ;  /* 0x000000ff00047c82 */ /* 0x000fc60008000000 */
[----:B--2---:R-:W-:-:S04]  /*00c0*/  IMAD R7, R0, UR5, R3 ;  /* 0x0000000500077c24 */ /* 0x004fc8000f8e0203 */
[----:B---3--:R-:W-:-:S04]  /*00d0*/  IMAD.WIDE.U32 R4, R7, 0x20, R4 ;  /* 0x0000002007047825 */ /* 0x008fc800078e0004 */
[----:B------:R-:W-:Y:S01]  /*00e0*/  IMAD.MOV.U32 R7, RZ, RZ, 0x1 ;  /* 0x00000001ff077424 */ /* 0x000fe200078e00ff */
[----:B------:R-:W-:-:S05]  /*00f0*/  IADD3 R4, P0, PT, R4, 0x3, RZ ;  /* 0x0000000304047810 */ /* 0x000fca0007f1e0ff */
[----:B-1----:R-:W-:-:S08]  /*0100*/  IMAD.X R5, RZ, RZ, R5, P0 ;  /* 0x000000ffff057224 */ /* 0x002fd000000e0605 */
.L_x_107:
[----:B------:R-:W2:Y:S04]  /*0110*/  LDG.E.U8 R10, desc[UR8][R4.64+-0x3] ;  /* 0xfffffd08040a7981 */ /* 0x000ea8000c1e1100 */
[----:B------:R-:W3:Y:S01]  /*0120*/  LDG.E.U8 R11, desc[UR8][R4.64+-0x2] ;  /* 0xfffffe08040b7981 */ /* 0x000ee2000c1e1100 */
[----:B------:R-:W-:Y:S01]  /*0130*/  UIADD3 UR4, UPT, UPT, UR4, 0x1, URZ ;  /* 0x0000000104047890 */ /* 0x000fe2000fffe0ff */
[----:B------:R-:W-:Y:S03]  /*0140*/  BSSY.RECONVERGENT B0, `(.L_x_84) ;  /* 0x0000012000007945 */ /* 0x000fe60003800200 */
[----:B------:R-:W-:Y:S01]  /*0150*/  UISETP.NE.AND UP0, UPT, UR4, 0x4, UPT ;  /* 0x000000040400788c */ /* 0x000fe2000bf05270 */
[----:B--2---:R-:W-:-:S05]  /*0160*/  VIADD R8, R10, 0xffffffff ;  /* 0xffffffff0a087836 */ /* 0x004fca0000000000 */
[----:B------:R-:W-:-:S04]  /*0170*/  LOP3.LUT R8, R8, 0xff, RZ, 0xc0, !PT ;  /* 0x000000ff08087812 */ /* 0x000fc800078ec0ff */
[----:B------:R-:W-:Y:S01]  /*0180*/  ISETP.GT.U32.AND P0, PT, R8, 0x3, PT ;  /* 0x000000030800780c */ /* 0x000fe20003f04070 */
[----:B---3--:R-:W-:-:S05]  /*0190*/  VIADD R8, R11, 0xffffffff ;  /* 0xffffffff0b087836 */ /* 0x008fca0000000000 */
[----:B------:R-:W-:-:S04]  /*01a0*/  LOP3.LUT R9, R8, 0xff, RZ, 0xc0, !PT ;  /* 0x000000ff08097812 */ /* 0x000fc800078ec0ff */
[----:B------:R-:W-:-:S03]  /*01b0*/  ISETP.GE.U32.AND P2, PT, R9, 0x4, PT ;  /* 0x000000040900780c */ /* 0x000fc60003f46070 */
[----:B------:R-:W-:-:S05]  /*01c0*/  @!P0 VIADD R8, R10, 0x1 ;  /* 0x000000010a088836 */ /* 0x000fca0000000000 */
[----:B------:R-:W-:-:S04]  /*01d0*/  @!P0 LOP3.LUT R9, R8, 0xfe, RZ, 0xc0, !PT ;  /* 0x000000fe08098812 */ /* 0x000fc800078ec0ff */
[----:B------:R-:W-:Y:S01]  /*01e0*/  @!P0 LEA.HI R6, R9, R6, RZ, 0x1f ;  /* 0x0000000609068211 */ /* 0x000fe200078ff8ff */
[----:B------:R-:W-:Y:S06]  /*01f0*/  @!P0 BRA `(.L_x_85) ;  /* 0x0000000000188947 */ /* 0x000fec0003800000 */
[----:B------:R-:W-:-:S13]  /*0200*/  ISETP.NE.AND P1, PT, R10, RZ, PT ;  /* 0x000000ff0a00720c */ /* 0x000fda0003f25270 */
[----:B------:R-:W-:Y:S02]  /*0210*/  @P1 VIADD R8, R10, 0xfffffffd ;  /* 0xfffffffd0a081836 */ /* 0x000fe40000000000 */
[----:B------:R-:W-:-:S03]  /*0220*/  @P1 IMAD.MOV.U32 R7, RZ, RZ, RZ ;  /* 0x000000ffff071224 */ /* 0x000fc600078e00ff */
[----:B------:R-:W-:-:S04]  /*0230*/  @P1 LOP3.LUT R8, R8, 0xfe, RZ, 0xc0, !PT ;  /* 0x000000fe08081812 */ /* 0x000fc800078ec0ff */
[----:B------:R-:W-:-:S05]  /*0240*/  @P1 SHF.R.U32.HI R9, RZ, 0x1, R8 ;  /* 0x00000001ff091819 */ /* 0x000fca0000011608 */
[----:B------:R-:W-:-:S07]  /*0250*/  @P1 IMAD.IADD R6, R6, 0x1, -R9 ;  /* 0x0000000106061824 */ /* 0x000fce00078e0a09 */
.L_x_85:
[----:B------:R-:W-:Y:S05]  /*0260*/  BSYNC.RECONVERGENT B0 ;  /* 0x0000000000007941 */ /* 0x000fea0003800200 */
.L_x_84:
[----:B------:R-:W-:Y:S01]  /*0270*/  BSSY.RECONVERGENT B0, `(.L_x_86) ;  /* 0x000000f000007945 */ /* 0x000fe20003800200 */
[----:B------:R-:W-:-:S03]  /*0280*/  @!P0 IMAD.MOV.U32 R2, RZ, RZ, RZ ;  /* 0x000000ffff028224 */ /* 0x000fc600078e00ff */
[----:B------:R-:W-:Y:S05]  /*0290*/  @!P2 BRA `(.L_x_87) ;  /* 0x000000000020a947 */ /* 0x000fea0003800000 */
[----:B------:R-:W-:-:S13]  /*02a0*/  ISETP.NE.AND P0, PT, R11, RZ, PT ;  /* 0x000000ff0b00720c */ /* 0x000fda0003f05270 */
[----:B------:R-:W-:Y:S05]  /*02b0*/  @!P0 BRA `(.L_x_88) ;  /* 0x0000000000288947 */ /* 0x000fea0003800000 */
[----:B------:R-:W-:-:S05]  /*02c0*/  VIADD R7, R11, 0xfffffffd ;  /* 0xfffffffd0b077836 */ /* 0x000fca0000000000 */
[----:B------:R-:W-:-:S04]  /*02d0*/  LOP3.LUT R7, R7, 0xfe, RZ, 0xc0, !PT ;  /* 0x000000fe07077812 */ /* 0x000fc800078ec0ff */
[----:B------:R-:W-:Y:S01]  /*02e0*/  SHF.R.U32.HI R9, RZ, 0x1, R7 ;  /* 0x00000001ff097819 */ /* 0x000fe20000011607 */
[----:B------:R-:W-:-:S04]  /*02f0*/  IMAD.MOV.U32 R7, RZ, RZ, RZ ;  /* 0x000000ffff077224 */ /* 0x000fc800078e00ff */
[----:B------:R-:W-:Y:S01]  /*0300*/  IMAD.IADD R6, R6, 0x1, -R9 ;  /* 0x0000000106067824 */ /* 0x000fe200078e0a09 */
[----:B------:R-:W-:Y:S06]  /*0310*/  BRA `(.L_x_88) ;  /* 0x0000000000107947 */ /* 0x000fec0003800000 */
.L_x_87:
[----:B------:R-:W-:-:S05]  /*0320*/  VIADD R2, R11, 0x1 ;  /* 0x000000010b027836 */ /* 0x000fca0000000000 */
[----:B------:R-:W-:Y:S01]  /*0330*/  LOP3.LUT R9, R2, 0xfe, RZ, 0xc0, !PT ;  /* 0x000000fe02097812 */ /* 0x000fe200078ec0ff */
[----:B------:R-:W-:-:S03]  /*0340*/  IMAD.MOV.U32 R2, RZ, RZ, RZ ;  /* 0x000000ffff027224 */ /* 0x000fc600078e00ff */
[----:B------:R-:W-:-:S07]  /*0350*/  LEA.HI R6, R9, R6, RZ, 0x1f ;  /* 0x0000000609067211 */ /* 0x000fce00078ff8ff */
.L_x_88:
[----:B------:R-:W-:Y:S05]  /*0360*/  BSYNC.RECONVERGENT B0 ;  /* 0x0000000000007941 */ /* 0x000fea0003800200 */
.L_x_86:
[----:B------:R-:W2:Y:S01]  /*0370*/  LDG.E.U8 R9, desc[UR8][R4.64+-0x1] ;  /* 0xffffff0804097981 */ /* 0x000ea2000c1e1100 */
[----:B------:R-:W-:Y:S01]  /*0380*/  BSSY.RECONVERGENT B0, `(.L_x_89) ;  /* 0x0000011000007945 */ /* 0x000fe20003800200 */
[----:B--2---:R-:W-:-:S05]  /*0390*/  VIADD R8, R9, 0xffffffff ;  /* 0xffffffff09087836 */ /* 0x004fca0000000000 */
[----:B------:R-:W-:-:S04]  /*03a0*/  LOP3.LUT R8, R8, 0xff, RZ, 0xc0, !PT ;  /* 0x000000ff08087812 */ /* 0x000fc800078ec0ff */
[----:B------:R-:W-:-:S13]  /*03b0*/  ISETP.GE.U32.AND P0, PT, R8, 0x4, PT ;  /* 0x000000040800780c */ /* 0x000fda0003f06070 */
        /* <DEDUP_REMOVED lines=9> */
.L_x_90:
[----:B------:R-:W-:-:S05]  /*0450*/  VIADD R2, R9, 0x1 ;  /* 0x0000000109027836 */ /* 0x000fca0000000000 */
[----:B------:R-:W-:Y:S01]  /*0460*/  LOP3.LUT R9, R2, 0xfe, RZ, 0xc0, !PT ;  /* 0x000000fe02097812 */ /* 0x000fe200078ec0ff */
[----:B------:R-:W-:-:S03]  /*0470*/  IMAD.MOV.U32 R2, RZ, RZ, RZ ;  /* 0x000000ffff027224 */ /* 0x000fc600078e00ff */
[----:B------:R-:W-:-:S07]  /*0480*/  LEA.HI R6, R9, R6, RZ, 0x1f ;  /* 0x0000000609067211 */ /* 0x000fce00078ff8ff */
.L_x_91:
[----:B------:R-:W-:Y:S05]  /*0490*/  BSYNC.RECONVERGENT B0 ;  /* 0x0000000000007941 */ /* 0x000fea0003800200 */
.L_x_89:
        /* <DEDUP_REMOVED lines=14> */
.L_x_93:
[----:B------:R-:W-:-:S05]  /*0580*/  VIADD R2, R9, 0x1 ;  /* 0x0000000109027836 */ /* 0x000fca0000000000 */
[----:B------:R-:W-:Y:S01]  /*0590*/  LOP3.LUT R9, R2, 0xfe, RZ, 0xc0, !PT ;  /* 0x000000fe02097812 */ /* 0x000fe200078ec0ff */
[----:B------:R-:W-:-:S03]  /*05a0*/  IMAD.MOV.U32 R2, RZ, RZ, RZ ;  /* 0x000000ffff027224 */ /* 0x000fc600078e00ff */
[----:B------:R-:W-:-:S07]  /*05b0*/  LEA.HI R6, R9, R6, RZ, 0x1f ;  /* 0x0000000609067211 */ /* 0x000fce00078ff8ff */
.L_x_94:
[----:B------:R-:W-:Y:S05]  /*05c0*/  BSYNC.RECONVERGENT B0 ;  /* 0x0000000000007941 */ /* 0x000fea0003800200 */
.L_x_92:
        /* <DEDUP_REMOVED lines=14> */
.L_x_96:
[----:B------:R-:W-:-:S05]  /*06b0*/  VIADD R2, R9, 0x1 ;  /* 0x0000000109027836 */ /* 0x000fca0000000000 */
[----:B------:R-:W-:Y:S01]  /*06c0*/  LOP3.LUT R9, R2, 0xfe, RZ, 0xc0, !PT ;  /* 0x000000fe02097812 */ /* 0x000fe200078ec0ff */
[----:B------:R-:W-:-:S03]  /*06d0*/  IMAD.MOV.U32 R2, RZ, RZ, RZ ;  /* 0x000000ffff027224 */ /* 0x000fc600078e00ff */
[----:B------:R-:W-:-:S07]  /*06e0*/  LEA.HI R6, R9, R6, RZ, 0x1f ;  /* 0x0000000609067211 */ /* 0x000fce00078ff8ff */
.L_x_97:
[----:B------:R-:W-:Y:S05]  /*06f0*/  BSYNC.RECONVERGENT B0 ;  /* 0x0000000000007941 */ /* 0x000fea0003800200 */
.L_x_95:
        /* <DEDUP_REMOVED lines=14> */
.L_x_99:
[----:B------:R-:W-:-:S05]  /*07e0*/  VIADD R2, R9, 0x1 ;  /* 0x0000000109027836 */ /* 0x000fca0000000000 */
[----:B------:R-:W-:Y:S01]  /*07f0*/  LOP3.LUT R9, R2, 0xfe, RZ, 0xc0, !PT ;  /* 0x000000fe02097812 */ /* 0x000fe200078ec0ff */
[----:B------:R-:W-:-:S03]  /*0800*/  IMAD.MOV.U32 R2, RZ, RZ, RZ ;  /* 0x000000ffff027224 */ /* 0x000fc600078e00ff */
[----:B------:R-:W-:-:S07]  /*0810*/  LEA.HI R6, R9, R6, RZ, 0x1f ;  /* 0x0000000609067211 */ /* 0x000fce00078ff8ff */
.L_x_100:
[----:B------:R-:W-:Y:S05]  /*0820*/  BSYNC.RECONVERGENT B0 ;  /* 0x0000000000007941 */ /* 0x000fea0003800200 */
.L_x_98:
        /* <DEDUP_REMOVED lines=14> */
.L_x_102:
[----:B------:R-:W-:-:S05]  /*0910*/  VIADD R2, R9, 0x1 ;  /* 0x0000000109027836 */ /* 0x000fca0000000000 */
[----:B------:R-:W-:Y:S01]  /*0920*/  LOP3.LUT R9, R2, 0xfe, RZ, 0xc0, !PT ;  /* 0x000000fe02097812 */ /* 0x000fe200078ec0ff */
[----:B------:R-:W-:-:S03]  /*0930*/  IMAD.MOV.U32 R2, RZ, RZ, RZ ;  /* 0x000000ffff027224 */ /* 0x000fc600078e00ff */
[----:B------:R-:W-:-:S07]  /*0940*/  LEA.HI R6, R9, R6, RZ, 0x1f ;  /* 0x0000000609067211 */ /* 0x000fce00078ff8ff */
.L_x_103:
[----:B------:R-:W-:Y:S05]  /*0950*/  BSYNC.RECONVERGENT B0 ;  /* 0x0000000000007941 */ /* 0x000fea0003800200 */
.L_x_101:
        /* <DEDUP_REMOVED lines=14> */
.L_x_105:
[----:B------:R-:W-:-:S05]  /*0a40*/  VIADD R2, R9, 0x1 ;  /* 0x0000000109027836 */ /* 0x000fca0000000000 */
[----:B------:R-:W-:Y:S01]  /*0a50*/  LOP3.LUT R9, R2, 0xfe, RZ, 0xc0, !PT ;  /* 0x000000fe02097812 */ /* 0x000fe200078ec0ff */
[----:B------:R-:W-:-:S03]  /*0a60*/  IMAD.MOV.U32 R2, RZ, RZ, RZ ;  /* 0x000000ffff027224 */ /* 0x000fc600078e00ff */
[----:B------:R-:W-:-:S07]  /*0a70*/  LEA.HI R6, R9, R6, RZ, 0x1f ;  /* 0x0000000609067211 */ /* 0x000fce00078ff8ff */
.L_x_106:
[----:B------:R-:W-:Y:S05]  /*0a80*/  BSYNC.RECONVERGENT B0 ;  /* 0x0000000000007941 */ /* 0x000fea0003800200 */
.L_x_104:
[----:B------:R-:W-:-:S05]  /*0a90*/  IADD3 R4, P0, PT, R4, 0x8, RZ ;  /* 0x0000000804047810 */ /* 0x000fca0007f1e0ff */
[----:B------:R-:W-:Y:S01]  /*0aa0*/  IMAD.X R5, RZ, RZ, R5, P0 ;  /* 0x000000ffff057224 */ /* 0x000fe200000e0605 */
[----:B------:R-:W-:Y:S07]  /*0ab0*/  BRA.U UP0, `(.L_x_107) ;  /* 0xfffffff500947547 */ /* 0x000fee000b83ffff */
[----:B------:R-:W0:Y:S01]  /*0ac0*/  S2UR UR7, SR_CgaCtaId ;  /* 0x00000000000779c3 */ /* 0x000e220000008800 */
[C---:B------:R-:W-:Y:S01]  /*0ad0*/  ISETP.NE.AND P2, PT, R2.reuse, RZ, PT ;  /* 0x000000ff0200720c */ /* 0x040fe20003f45270 */
[C---:B------:R-:W-:Y:S01]  /*0ae0*/  IMAD.IADD R5, R2.reuse, 0x1, -R7 ;  /* 0x0000000102057824 */ /* 0x040fe200078e0a07 */
[----:B------:R-:W-:Y:S01]  /*0af0*/  ISETP.NE.AND P1, PT, R7, RZ, PT ;  /* 0x000000ff0700720c */ /* 0x000fe20003f25270 */
[----:B------:R-:W-:Y:S01]  /*0b00*/  UMOV UR5, 0x400 ;  /* 0x0000040000057882 */ /* 0x000fe20000000000 */
[----:B------:R-:W-:Y:S01]  /*0b10*/  ISETP.NE.AND P0, PT, R2, RZ, PT ;  /* 0x000000ff0200720c */ /* 0x000fe20003f05270 */
[----:B------:R-:W-:Y:S01]  /*0b20*/  IMAD R5, R5, 0x2710, R6 ;  /* 0x0000271005057824 */ /* 0x000fe200078e0206 */
[----:B------:R-:W-:Y:S01]  /*0b30*/  SEL R2, RZ, 0xf4240, !P1 ;  /* 0x000f4240ff027807 */ /* 0x000fe20004800000 */
[----:B------:R-:W-:Y:S01]  /*0b40*/  BSSY.RECONVERGENT B0, `(.L_x_108) ;  /* 0x0000032000007945 */ /* 0x000fe20003800200 */
[----:B------:R-:W-:Y:S02]  /*0b50*/  ISETP.NE.AND P3, PT, R7, RZ, PT ;  /* 0x000000ff0700720c */ /* 0x000fe40003f65270 */
[----:B------:R-:W-:-:S02]  /*0b60*/  SEL R2, R2, RZ, P0 ;  /* 0x000000ff02027207 */ /* 0x000fc40000000000 */
[----:B------:R-:W-:Y:S02]  /*0b70*/  ISETP.GT.U32.AND P0, PT, R3, 0x15, PT ;  /* 0x000000150300780c */ /* 0x000fe40003f04070 */
[----:B------:R-:W-:Y:S02]  /*0b80*/  @P2 SEL R5, R5, RZ, !P3 ;  /* 0x000000ff05052207 */ /* 0x000fe40005800000 */
[----:B------:R-:W-:-:S03]  /*0b90*/  ISETP.NE.AND P1, PT, R3, RZ, PT ;  /* 0x000000ff0300720c */ /* 0x000fc60003f25270 */
[----:B------:R-:W-:Y:S01]  /*0ba0*/  IMAD.IADD R2, R5, 0x1, R2 ;  /* 0x0000000105027824 */ /* 0x000fe200078e0202 */
[----:B0-----:R-:W-:-:S06]  /*0bb0*/  ULEA UR6, UR7, UR5, 0x18 ;  /* 0x0000000507067291 */ /* 0x001fcc000f8ec0ff */
[----:B------:R-:W-:-:S05]  /*0bc0*/  LEA R4, R3, UR6, 0x2 ;  /* 0x0000000603047c11 */ /* 0x000fca000f8e10ff */
[----:B------:R0:W-:Y:S01]  /*0bd0*/  STS [R4], R2 ;  /* 0x0000000204007388 */ /* 0x0001e20000000800 */
[----:B------:R-:W-:Y:S06]  /*0be0*/  BAR.SYNC.DEFER_BLOCKING 0x0 ;  /* 0x0000000000007b1d */ /* 0x000fec0000010000 */
[----:B------:R-:W-:Y:S05]  /*0bf0*/  @P0 BRA `(.L_x_109) ;  /* 0x0000000000980947 */ /* 0x000fea0003800000 */
[----:B------:R-:W-:Y:S01]  /*0c00*/  IMAD R14, R3, 0x54, R4 ;  /* 0x00000054030e7824 */ /* 0x000fe200078e0204 */
[----:B------:R-:W-:-:S04]  /*0c10*/  UIADD3 UR4, UPT, UPT, UR5, 0x800, URZ ;  /* 0x0000080005047890 */ /* 0x000fc8000fffe0ff */
[----:B------:R-:W-:Y:S01]  /*0c20*/  LDS R12, [R14] ;  /* 0x000000000e0c7984 */ /* 0x000fe20000000800 */
[----:B------:R-:W-:-:S03]  /*0c30*/  ULEA UR4, UR7, UR4, 0x18 ;  /* 0x0000000407047291 */ /* 0x000fc6000f8ec0ff */
[----:B------:R-:W-:Y:S04]  /*0c40*/  LDS R15, [R14+0x4] ;  /* 0x000004000e0f7984 */ /* 0x000fe80000000800 */
[----:B------:R-:W1:Y:S04]  /*0c50*/  LDS R16, [R14+0x8] ;  /* 0x000008000e107984 */ /* 0x000e680000000800 */
[----:B------:R-:W-:Y:S04]  /*0c60*/  LDS R18, [R14+0xc] ;  /* 0x00000c000e127984 */ /* 0x000fe80000000800 */
[----:B------:R-:W2:Y:S04]  /*0c70*/  LDS R17, [R14+0x10] ;  /* 0x000010000e117984 */ /* 0x000ea80000000800 */
[----:B------:R-:W-:Y:S04]  /*0c80*/  LDS R20, [R14+0x14] ;  /* 0x000014000e147984 */ /* 0x000fe80000000800 */
[----:B------:R-:W3:Y:S04]  /*0c90*/  LDS R19, [R14+0x18] ;  /* 0x000018000e137984 */ /* 0x000ee80000000800 */
[----:B------:R-:W-:Y:S04]  /*0ca0*/  LDS R22, [R14+0x1c] ;  /* 0x00001c000e167984 */ /* 0x000fe80000000800 */
[----:B------:R-:W4:Y:S04]  /*0cb0*/  LDS R21, [R14+0x20] ;  /* 0x000020000e157984 */ /* 0x000f280000000800 */
[----:B------:R-:W-:Y:S04]  /*0cc0*/  LDS R24, [R14+0x24] ;  /* 0x000024000e187984 */ /* 0x000fe80000000800 */
[----:B------:R-:W5:Y:S04]  /*0cd0*/  LDS R23, [R14+0x28] ;  /* 0x000028000e177984 */ /* 0x000f680000000800 */
[----:B------:R-:W-:Y:S04]  /*0ce0*/  LDS R10, [R14+0x2c] ;  /* 0x00002c000e0a7984 */ /* 0x000fe80000000800 */
[----:B------:R-:W5:Y:S01]  /*0cf0*/  LDS R13, [R14+0x30] ;  /* 0x000030000e0d7984 */ /* 0x000f620000000800 */
[----:B-1----:R-:W-:-:S03]  /*0d00*/  VIMNMX3 R15, R12, R15, R16, PT ;  /* 0x0000000f0c0f720f */ /* 0x002fc60003800110 */
[----:B------:R-:W-:Y:S04]  /*0d10*/  LDS R11, [R14+0x34] ;  /* 0x000034000e0b7984 */ /* 0x000fe80000000800 */
[----:B------:R-:W1:Y:S01]  /*0d20*/  LDS R8, [R14+0x38] ;  /* 0x000038000e087984 */ /* 0x000e620000000800 */
[----:B--2---:R-:W-:-:S03]  /*0d30*/  VIMNMX3 R15, R15, R18, R17, PT ;  /* 0x000000120f0f720f */ /* 0x004fc60003800111 */
[----:B------:R-:W-:Y:S04]  /*0d40*/  LDS R9, [R14+0x3c] ;  /* 0x00003c000e097984 */ /* 0x000fe80000000800 */
[----:B------:R-:W2:Y:S01]  /*0d50*/  LDS R6, [R14+0x40] ;  /* 0x000040000e067984 */ /* 0x000ea20000000800 */
[----:B---3--:R-:W-:-:S03]  /*0d60*/  VIMNMX3 R15, R15, R20, R19, PT ;  /* 0x000000140f0f720f */ /* 0x008fc60003800113 */
[----:B------:R-:W-:Y:S04]  /*0d70*/  LDS R7, [R14+0x44] ;  /* 0x000044000e077984 */ /* 0x000fe80000000800 */
[----:B0-----:R-:W0:Y:S01]  /*0d80*/  LDS R4, [R14+0x48] ;  /* 0x000048000e047984 */ /* 0x001e220000000800 */
[----:B----4-:R-:W-:-:S03]  /*0d90*/  VIMNMX3 R15, R15, R22, R21, PT ;  /* 0x000000160f0f720f */ /* 0x010fc60003800115 */
[----:B------:R-:W-:Y:S04]  /*0da0*/  LDS R5, [R14+0x4c] ;  /* 0x00004c000e057984 */ /* 0x000fe80000000800 */
[----:B------:R-:W3:Y:S01]  /*0db0*/  LDS R2, [R14+0x50] ;  /* 0x000050000e027984 */ /* 0x000ee20000000800 */
[----:B-----5:R-:W-:-:S03]  /*0dc0*/  VIMNMX3 R15, R15, R24, R23, PT ;  /* 0x000000180f0f720f */ /* 0x020fc60003800117 */
[----:B------:R-:W4:Y:S01]  /*0dd0*/  LDS R12, [R14+0x54] ;  /* 0x000054000e0c7984 */ /* 0x000f220000000800 */
[----:B------:R-:W-:-:S04]  /*0de0*/  VIMNMX3 R10, R15, R10, R13, PT ;  /* 0x0000000a0f0a720f */ /* 0x000fc8000380010d */
[----:B-1----:R-:W-:-:S04]  /*0df0*/  VIMNMX3 R8, R10, R11, R8, PT ;  /* 0x0000000b0a08720f */ /* 0x002fc80003800108 */
[----:B--2---:R-:W-:-:S04]  /*0e00*/  VIMNMX3 R6, R8, R9, R6, PT ;  /* 0x000000090806720f */ /* 0x004fc80003800106 */
[----:B0-----:R-:W-:-:S04]  /*0e10*/  VIMNMX3 R4, R6, R7, R4, PT ;  /* 0x000000070604720f */ /* 0x001fc80003800104 */
[----:B---3--:R-:W-:Y:S02]  /*0e20*/  VIMNMX3 R5, R4, R5, R2, PT ;  /* 0x000000050405720f */ /* 0x008fe40003800102 */
[----:B------:R-:W-:Y:S02]  /*0e30*/  LEA R2, R3, UR4, 0x2 ;  /* 0x0000000403027c11 */ /* 0x000fe4000f8e10ff */
[----:B----4-:R-:W-:-:S05]  /*0e40*/  VIMNMX3 R5, R5, 0xf4240, R12, PT ;  /* 0x000f42400505780f */ /* 0x010fca000380010c */
[----:B------:R1:W-:Y:S02]  /*0e50*/  STS [R2], R5 ;  /* 0x0000000502007388 */ /* 0x0003e40000000800 */
.L_x_109:
[----:B------:R-:W-:Y:S05]  /*0e60*/  BSYNC.RECONVERGENT B0 ;  /* 0x0000000000007941 */ /* 0x000fea0003800200 */
.L_x_108:
[----:B------:R-:W-:Y:S06]  /*0e70*/  BAR.SYNC.DEFER_BLOCKING 0x0 ;  /* 0x0000000000007b1d */ /* 0x000fec0000010000 */
[----:B------:R-:W-:Y:S05]  /*0e80*/  @P1 EXIT ;  /* 0x000000000000194d */ /* 0x000fea0003800000 */
[----:B------:R-:W2:Y:S01]  /*0e90*/  LDS.128 R20, [UR6+0x800] ;  /* 0x00080006ff147984 */ /* 0x000ea20008000c00 */
[----:B01----:R-:W0:Y:S03]  /*0ea0*/  LDC.64 R2, c[0x0][0x388] ;  /* 0x0000e200ff027b82 */ /* 0x003e260000000a00 */
[----:B------:R-:W1:Y:S04]  /*0eb0*/  LDS.128 R12, [UR6+0x810] ;  /* 0x00081006ff0c7984 */ /* 0x000e680008000c00 */
[----:B------:R-:W3:Y:S04]  /*0ec0*/  LDS.128 R16, [UR6+0x820] ;  /* 0x00082006ff107984 */ /* 0x000ee80008000c00 */
[----:B------:R-:W4:Y:S04]  /*0ed0*/  LDS.128 R8, [UR6+0x830] ;  /* 0x00083006ff087984 */ /* 0x000f280008000c00 */
[----:B------:R-:W5:Y:S01]  /*0ee0*/  LDS.128 R4, [UR6+0x840] ;  /* 0x00084006ff047984 */ /* 0x000f620008000c00 */
[----:B0-----:R-:W-:Y:S01]  /*0ef0*/  IMAD.WIDE.U32 R2, R0, 0x4, R2 ;  /* 0x0000000400027825 */ /* 0x001fe200078e0002 */
[----:B--2---:R-:W-:-:S02]  /*0f00*/  ISETP.NE.AND P2, PT, R21, 0xf4240, PT ;  /* 0x000f42401500780c */ /* 0x004fc40003f45270 */
[C---:B------:R-:W-:Y:S02]  /*0f10*/  ISETP.NE.AND P0, PT, R20.reuse, 0xf4240, PT ;  /* 0x000f42401400780c */ /* 0x040fe40003f05270 */
[----:B------:R-:W-:Y:S02]  /*0f20*/  ISETP.GE.AND P3, PT, R20, -0x5f5e0ff, PT ;  /* 0xfa0a1f011400780c */ /* 0x000fe40003f66270 */
[----:B------:R-:W-:Y:S02]  /*0f30*/  ISETP.NE.AND P1, PT, R22, 0xf4240, PT ;  /* 0x000f42401600780c */ /* 0x000fe40003f25270 */
[----:B------:R-:W-:Y:S02]  /*0f40*/  SEL R20, R20, 0xfa0a1f00, P0 ;  /* 0xfa0a1f0014147807 */ /* 0x000fe40000000000 */
[----:B------:R-:W-:Y:S02]  /*0f50*/  ISETP.NE.AND P0, PT, R23, 0xf4240, PT ;  /* 0x000f42401700780c */ /* 0x000fe40003f05270 */
[----:B------:R-:W-:-:S02]  /*0f60*/  SEL R20, R20, 0xfa0a1f00, P3 ;  /* 0xfa0a1f0014147807 */ /* 0x000fc40001800000 */
[----:B-1----:R-:W-:Y:S02]  /*0f70*/  ISETP.NE.AND P3, PT, R12, 0xf4240, PT ;  /* 0x000f42400c00780c */ /* 0x002fe40003f65270 */
[----:B------:R-:W-:Y:S02]  /*0f80*/  @P2 VIMNMX R20, PT, PT, R20, R21, !PT ;  /* 0x0000001514142248 */ /* 0x000fe40007fe0100 */
[----:B------:R-:W-:Y:S02]  /*0f90*/  ISETP.NE.AND P2, PT, R13, 0xf4240, PT ;  /* 0x000f42400d00780c */ /* 0x000fe40003f45270 */
[----:B------:R-:W-:Y:S02]  /*0fa0*/  @P1 VIMNMX R20, PT, PT, R20, R22, !PT ;  /* 0x0000001614141248 */ /* 0x000fe40007fe0100 */
[----:B------:R-:W-:Y:S02]  /*0fb0*/  ISETP.NE.AND P1, PT, R14, 0xf4240, PT ;  /* 0x000f42400e00780c */ /* 0x000fe40003f25270 */
[----:B------:R-:W-:-:S02]  /*0fc0*/  @P0 VIMNMX R20, PT, PT, R20, R23, !PT ;  /* 0x0000001714140248 */ /* 0x000fc40007fe0100 */
[----:B------:R-:W-:Y:S02]  /*0fd0*/  ISETP.NE.AND P0, PT, R15, 0xf4240, PT ;  /* 0x000f42400f00780c */ /* 0x000fe40003f05270 */
[----:B------:R-:W-:Y:S02]  /*0fe0*/  @P3 VIMNMX R20, PT, PT, R20, R12, !PT ;  /* 0x0000000c14143248 */ /* 0x000fe40007fe0100 */
[----:B---3--:R-:W-:Y:S02]  /*0ff0*/  ISETP.NE.AND P3, PT, R16, 0xf4240, PT ;  /* 0x000f42401000780c */ /* 0x008fe40003f65270 */
[----:B------:R-:W-:Y:S02]  /*1000*/  @P2 VIMNMX R20, PT, PT, R20, R13, !PT ;  /* 0x0000000d14142248 */ /* 0x000fe40007fe0100 */
[----:B------:R-:W-:Y:S01]  /*1010*/  ISETP.NE.AND P2, PT, R17, 0xf4240, PT ;  /* 0x000f42401100780c */ /* 0x000fe20003f45270 */
[----:B------:R-:W0:Y:S01]  /*1020*/  LDS.64 R12, [UR6+0x850] ;  /* 0x00085006ff0c7984 */ /* 0x000e220008000a00 */
[----:B------:R-:W-:-:S02]  /*1030*/  @P1 VIMNMX R20, PT, PT, R20, R14, !PT ;  /* 0x0000000e14141248 */ /* 0x000fc40007fe0100 */
[----:B------:R-:W-:Y:S02]  /*1040*/  ISETP.NE.AND P1, PT, R18, 0xf4240, PT ;  /* 0x000f42401200780c */ /* 0x000fe40003f25270 */
[----:B------:R-:W-:Y:S02]  /*1050*/  @P0 VIMNMX R20, PT, PT, R20, R15, !PT ;  /* 0x0000000f14140248 */ /* 0x000fe40007fe0100 */
[----:B------:R-:W-:Y:S02]  /*1060*/  ISETP.NE.AND P0, PT, R19, 0xf4240, PT ;  /* 0x000f42401300780c */ /* 0x000fe40003f05270 */
[----:B------:R-:W-:Y:S02]  /*1070*/  @P3 VIMNMX R20, PT, PT, R20, R16, !PT ;  /* 0x0000001014143248 */ /* 0x000fe40007fe0100 */
[----:B----4-:R-:W-:Y:S02]  /*1080*/  ISETP.NE.AND P3, PT, R8, 0xf4240, PT ;  /* 0x000f42400800780c */ /* 0x010fe40003f65270 */
[----:B------:R-:W-:-:S02]  /*1090*/  @P2 VIMNMX R20, PT, PT, R20, R17, !PT ;  /* 0x0000001114142248 */ /* 0x000fc40007fe0100 */
[----:B------:R-:W-:Y:S02]  /*10a0*/  ISETP.NE.AND P2, PT, R9, 0xf4240, PT ;  /* 0x000f42400900780c */ /* 0x000fe40003f45270 */
[----:B------:R-:W-:Y:S02]  /*10b0*/  @P1 VIMNMX R20, PT, PT, R20, R18, !PT ;  /* 0x0000001214141248 */ /* 0x000fe40007fe0100 */
[----:B------:R-:W-:Y:S02]  /*10c0*/  ISETP.NE.AND P1, PT, R10, 0xf4240, PT ;  /* 0x000f42400a00780c */ /* 0x000fe40003f25270 */
[----:B------:R-:W-:Y:S02]  /*10d0*/  @P0 VIMNMX R20, PT, PT, R20, R19, !PT ;  /* 0x0000001314140248 */ /* 0x000fe40007fe0100 */
[----:B------:R-:W-:Y:S02]  /*10e0*/  ISETP.NE.AND P0, PT, R11, 0xf4240, PT ;  /* 0x000f42400b00780c */ /* 0x000fe40003f05270 */
[----:B------:R-:W-:-:S02]  /*10f0*/  @P3 VIMNMX R20, PT, PT, R20, R8, !PT ;  /* 0x0000000814143248 */ /* 0x000fc40007fe0100 */
[----:B-----5:R-:W-:Y:S02]  /*1100*/  ISETP.NE.AND P3, PT, R4, 0xf4240, PT ;  /* 0x000f42400400780c */ /* 0x020fe40003f65270 */
[----:B------:R-:W-:Y:S02]  /*1110*/  @P2 VIMNMX R20, PT, PT, R20, R9, !PT ;  /* 0x0000000914142248 */ /* 0x000fe40007fe0100 */
[----:B------:R-:W-:Y:S02]  /*1120*/  ISETP.NE.AND P2, PT, R5, 0xf4240, PT ;  /* 0x000f42400500780c */ /* 0x000fe40003f45270 */
[----:B------:R-:W-:Y:S02]  /*1130*/  @P1 VIMNMX R20, PT, PT, R20, R10, !PT ;  /* 0x0000000a14141248 */ /* 0x000fe40007fe0100 */
[----:B------:R-:W-:Y:S02]  /*1140*/  ISETP.NE.AND P1, PT, R6, 0xf4240, PT ;  /* 0x000f42400600780c */ /* 0x000fe40003f25270 */
[----:B------:R-:W-:-:S02]  /*1150*/  @P0 VIMNMX R20, PT, PT, R20, R11, !PT ;  /* 0x0000000b14140248 */ /* 0x000fc40007fe0100 */
[----:B------:R-:W-:Y:S02]  /*1160*/  ISETP.NE.AND P0, PT, R7, 0xf4240, PT ;  /* 0x000f42400700780c */ /* 0x000fe40003f05270 */
[----:B------:R-:W-:Y:S02]  /*1170*/  @P3 VIMNMX R20, PT, PT, R20, R4, !PT ;  /* 0x0000000414143248 */ /* 0x000fe40007fe0100 */
[----:B0-----:R-:W-:Y:S02]  /*1180*/  ISETP.NE.AND P3, PT, R12, 0xf4240, PT ;  /* 0x000f42400c00780c */ /* 0x001fe40003f65270 */
[----:B------:R-:W-:Y:S02]  /*1190*/  @P2 VIMNMX R20, PT, PT, R20, R5, !PT ;  /* 0x0000000514142248 */ /* 0x000fe40007fe0100 */
[----:B------:R-:W-:Y:S02]  /*11a0*/  ISETP.NE.AND P2, PT, R13, 0xf4240, PT ;  /* 0x000f42400d00780c */ /* 0x000fe40003f45270 */
[----:B------:R-:W-:-:S04]  /*11b0*/  @P1 VIMNMX R20, PT, PT, R20, R6, !PT ;  /* 0x0000000614141248 */ /* 0x000fc80007fe0100 */
[----:B------:R-:W-:-:S04]  /*11c0*/  @P0 VIMNMX R20, PT, PT, R20, R7, !PT ;  /* 0x0000000714140248 */ /* 0x000fc80007fe0100 */
[----:B------:R-:W-:-:S04]  /*11d0*/  @P3 VIMNMX R20, PT, PT, R20, R12, !PT ;  /* 0x0000000c14143248 */ /* 0x000fc80007fe0100 */
[----:B------:R-:W-:-:S05]  /*11e0*/  @P2 VIMNMX R20, PT, PT, R20, R13, !PT ;  /* 0x0000000d14142248 */ /* 0x000fca0007fe0100 */
[----:B------:R-:W-:Y:S01]  /*11f0*/  STG.E desc[UR8][R2.64], R20 ;  /* 0x0000001402007986 */ /* 0x000fe2000c101908 */
[----:B------:R-:W-:Y:S05]  /*1200*/  EXIT ;  /* 0x000000000000794d */ /* 0x000fea0003800000 */
.L_x_110:
        /* <DEDUP_REMOVED lines=15> */
.L_x_115:


//--------------------- .text._Z18analyze_score_treePiS_ --------------------------
	.section	.text._Z18analyze_score_treePiS_,"ax",@progbits
	.align	128
        .global         _Z18analyze_score_treePiS_
        .type           _Z18analyze_score_treePiS_,@function
        .size           _Z18analyze_score_treePiS_,(.L_x_116 - _Z18analyze_score_treePiS_)
        .other          _Z18analyze_score_treePiS_,@"STO_CUDA_ENTRY STV_DEFAULT"
_Z18analyze_score_treePiS_:
.text._Z18analyze_score_treePiS_:
[----:B------:R-:W-:Y:S01]  /*0000*/  LDC R1, c[0x0][0x37c] ;  /* 0x0000df00ff017b82 */ /* 0x000fe20000000800 */
[----:B------:R-:W0:Y:S07]  /*0010*/  S2R R0, SR_CTAID.Y ;  /* 0x0000000000007919 */ /* 0x000e2e0000002600 */
[----:B------:R-:W0:Y:S01]  /*0020*/  S2UR UR4, SR_CTAID.X ;  /* 0x00000000000479c3 */ /* 0x000e220000002500 */
[----:B------:R-:W1:Y:S01]  /*0030*/  LDCU.64 UR8, c[0x0][0x358] ;  /* 0x00006b00ff0877ac */ /* 0x000e620008000a00 */
[----:B------:R-:W2:Y:S06]  /*0040*/  S2R R3, SR_TID.X ;  /* 0x0000000000037919 */ /* 0x000eac0000002100 */
[----:B------:R-:W0:Y:S01]  /*0050*/  LDC R7, c[0x0][0x370] ;  /* 0x0000dc00ff077b82 */ /* 0x000e220000000800 */
[----:B------:R-:W2:Y:S07]  /*0060*/  LDCU UR5, c[0x0][0x360] ;  /* 0x00006c00ff0577ac */ /* 0x000eae0008000800 */
[----:B------:R-:W3:Y:S01]  /*0070*/  LDC.64 R4, c[0x0][0x380] ;  /* 0x0000e000ff047b82 */ /* 0x000ee20000000a00 */
[----:B0-----:R-:W-:-:S04]  /*0080*/  IMAD R0, R0, R7, UR4 ;  /* 0x0000000400007e24 */ /* 0x001fc8000f8e0207 */
[----:B--2---:R-:W-:-:S04]  /*0090*/  IMAD R7, R0, UR5, R3 ;  /* 0x0000000500077c24 */ /* 0x004fc8000f8e0203 */
[----:B---3--:R-:W-:-:S06]  /*00a0*/  IMAD.WIDE.U32 R4, R7, 0x4, R4 ;  /* 0x0000000407047825 */ /* 0x008fcc00078e0004 */
[----:B-1----:R-:W2:Y:S01]  /*00b0*/  LDG.E R4, desc[UR8][R4.64] ;  /* 0x0000000804047981 */ /* 0x002ea2000c1e1900 */
[----:B------:R-:W0:Y:S01]  /*00c0*/  S2UR UR7, SR_CgaCtaId ;  /* 0x00000000000779c3 */ /* 0x000e220000008800 */
[----:B------:R-:W-:Y:S01]  /*00d0*/  UMOV UR5, 0x400 ;  /* 0x0000040000057882 */ /* 0x000fe20000000000 */
[C---:B------:R-:W-:Y:S01]  /*00e0*/  ISETP.GT.U32.AND P1, PT, R3.reuse, 0x15, PT ;  /* 0x000000150300780c */ /* 0x040fe20003f24070 */
[----:B------:R-:W-:Y:S01]  /*00f0*/  BSSY.RECONVERGENT B0, `(.L_x_111) ;  /* 0x000004f000007945 */ /* 0x000fe20003800200 */
[----:B------:R-:W-:Y:S01]  /*0100*/  ISETP.NE.AND P0, PT, R3, RZ, PT ;  /* 0x000000ff0300720c */ /* 0x000fe20003f05270 */
[----:B0-----:R-:W-:-:S06]  /*0110*/  ULEA UR6, UR7, UR5, 0x18 ;  /* 0x0000000507067291 */ /* 0x001fcc000f8ec0ff */
[----:B------:R-:W-:-:S05]  /*0120*/  LEA R2, R3, UR6, 0x2 ;  /* 0x0000000603027c11 */ /* 0x000fca000f8e10ff */
[----:B--2---:R0:W-:Y:S01]  /*0130*/  STS [R2], R4 ;  /* 0x0000000402007388 */ /* 0x0041e20000000800 */
[----:B------:R-:W-:Y:S06]  /*0140*/  BAR.SYNC.DEFER_BLOCKING 0x0 ;  /* 0x0000000000007b1d */ /* 0x000fec0000010000 */
[----:B------:R-:W-:Y:S05]  /*0150*/  @P1 BRA `(.L_x_112) ;  /* 0x0000000400201947 */ /* 0x000fea0003800000 */
[----:B0-----:R-:W-:Y:S01]  /*0160*/  IMAD R2, R3, 0x54, R2 ;  /* 0x0000005403027824 */ /* 0x001fe200078e0202 */
[----:B------:R-:W-:-:S04]  /*0170*/  UIADD3 UR4, UPT, UPT, UR5, 0x800, URZ ;  /* 0x0000080005047890 */ /* 0x000fc8000fffe0ff */
[----:B------:R-:W0:Y:S01]  /*0180*/  LDS R5, [R2+0x4] ;  /* 0x0000040002057984 */ /* 0x000e220000000800 */
[----:B------:R-:W-:-:S03]  /*0190*/  ULEA UR4, UR7, UR4, 0x18 ;  /* 0x0000000407047291 */ /* 0x000fc6000f8ec0ff */
[----:B------:R-:W1:Y:S03]  /*01a0*/  LDS R4, [R2] ;  /* 0x0000000002047984 */ /* 0x000e660000000800 */
[----:B------:R-:W-:Y:S01]  /*01b0*/  LEA R3, R3, UR4, 0x2 ;  /* 0x0000000403037c11 */ /* 0x000fe2000f8e10ff */
[----:B------:R-:W2:Y:S04]  /*01c0*/  LDS R7, [R2+0x8] ;  /* 0x0000080002077984 */ /* 0x000ea80000000800 */
[----:B------:R-:W3:Y:S04]  /*01d0*/  LDS R9, [R2+0xc] ;  /* 0x00000c0002097984 */ /* 0x000ee80000000800 */
[----:B------:R-:W4:Y:S04]  /*01e0*/  LDS R11, [R2+0x10] ;  /* 0x00001000020b7984 */ /* 0x000f280000000800 */
[----:B------:R-:W5:Y:S04]  /*01f0*/  LDS R13, [R2+0x14] ;  /* 0x00001400020d7984 */ /* 0x000f680000000800 */
[----:B------:R-:W5:Y:S04]  /*0200*/  LDS R15, [R2+0x18] ;  /* 0x00001800020f7984 */ /* 0x000f680000000800 */
[----:B------:R-:W5:Y:S04]  /*0210*/  LDS R17, [R2+0x1c] ;  /* 0x00001c0002117984 */ /* 0x000f680000000800 */
[----:B------:R-:W5:Y:S04]  /*0220*/  LDS R19, [R2+0x20] ;  /* 0x0000200002137984 */ /* 0x000f680000000800 */
[----:B------:R-:W5:Y:S04]  /*0230*/  LDS R21, [R2+0x24] ;  /* 0x0000240002157984 */ /* 0x000f680000000800 */
[----:B------:R-:W5:Y:S01]  /*0240*/  LDS R23, [R2+0x28] ;  /* 0x0000280002177984 */ /* 0x000f620000000800 */
[----:B0-----:R-:W-:-:S03]  /*0250*/  ISETP.NE.AND P1, PT, R5, -0x5f5e100, PT ;  /* 0xfa0a1f000500780c */ /* 0x001fc60003f25270 */
[----:B------:R-:W0:Y:S01]  /*0260*/  LDS R25, [R2+0x2c] ;  /* 0x00002c0002197984 */ /* 0x000e220000000800 */
[C---:B-1----:R-:W-:Y:S02]  /*0270*/  ISETP.NE.AND P4, PT, R4.reuse, -0x5f5e100, PT ;  /* 0xfa0a1f000400780c */ /* 0x042fe40003f85270 */
[----:B------:R-:W-:Y:S01]  /*0280*/  VIMNMX R4, PT, PT, R4, 0xf4240, PT ;  /* 0x000f424004047848 */ /* 0x000fe20003fe0100 */
[----:B------:R-:W1:Y:S01]  /*0290*/  LDS R27, [R2+0x30] ;  /* 0x00003000021b7984 */ /* 0x000e620000000800 */
[----:B--2---:R-:W-:Y:S02]  /*02a0*/  ISETP.NE.AND P2, PT, R7, -0x5f5e100, PT ;  /* 0xfa0a1f000700780c */ /* 0x004fe40003f45270 */
[----:B------:R-:W-:Y:S01]  /*02b0*/  SEL R4, R4, 0xf4240, P4 ;  /* 0x000f424004047807 */ /* 0x000fe20002000000 */
[----:B------:R-:W2:Y:S01]  /*02c0*/  LDS R29, [R2+0x34] ;  /* 0x00003400021d7984 */ /* 0x000ea20000000800 */
[----:B---3--:R-:W-:Y:S02]  /*02d0*/  ISETP.NE.AND P3, PT, R9, -0x5f5e100, PT ;  /* 0xfa0a1f000900780c */ /* 0x008fe40003f65270 */
[----:B------:R-:W-:Y:S01]  /*02e0*/  @P1 VIMNMX R4, PT, PT, R4, R5, PT ;  /* 0x0000000504041248 */ /* 0x000fe20003fe0100 */
[----:B------:R-:W3:Y:S01]  /*02f0*/  LDS R6, [R2+0x38] ;  /* 0x0000380002067984 */ /* 0x000ee20000000800 */
[----:B----4-:R-:W-:-:S03]  /*0300*/  ISETP.NE.AND P4, PT, R11, -0x5f5e100, PT ;  /* 0xfa0a1f000b00780c */ /* 0x010fc60003f85270 */
[----:B------:R-:W4:Y:S01]  /*0310*/  LDS R5, [R2+0x3c] ;  /* 0x00003c0002057984 */ /* 0x000f220000000800 */
[----:B-----5:R-:W-:Y:S02]  /*0320*/  ISETP.NE.AND P1, PT, R13, -0x5f5e100, PT ;  /* 0xfa0a1f000d00780c */ /* 0x020fe40003f25270 */
[----:B------:R-:W-:Y:S02]  /*0330*/  @P2 VIMNMX R4, PT, PT, R4, R7, PT ;  /* 0x0000000704042248 */ /* 0x000fe40003fe0100 */
[----:B------:R-:W5:Y:S01]  /*0340*/  LDS R7, [R2+0x40] ;  /* 0x0000400002077984 */ /* 0x000f620000000800 */
[----:B------:R-:W-:Y:S02]  /*0350*/  ISETP.NE.AND P2, PT, R15, -0x5f5e100, PT ;  /* 0xfa0a1f000f00780c */ /* 0x000fe40003f45270 */
[----:B------:R-:W-:Y:S02]  /*0360*/  @P3 VIMNMX R4, PT, PT, R4, R9, PT ;  /* 0x0000000904043248 */ /* 0x000fe40003fe0100 */
[----:B------:R-:W5:Y:S01]  /*0370*/  LDS R9, [R2+0x44] ;  /* 0x0000440002097984 */ /* 0x000f620000000800 */
[----:B------:R-:W-:-:S02]  /*0380*/  ISETP.NE.AND P3, PT, R17, -0x5f5e100, PT ;  /* 0xfa0a1f001100780c */ /* 0x000fc40003f65270 */
[----:B------:R-:W-:Y:S02]  /*0390*/  @P4 VIMNMX R4, PT, PT, R4, R11, PT ;  /* 0x0000000b04044248 */ /* 0x000fe40003fe0100 */
[----:B------:R-:W5:Y:S01]  /*03a0*/  LDS R11, [R2+0x48] ;  /* 0x00004800020b7984 */ /* 0x000f620000000800 */
[----:B------:R-:W-:Y:S02]  /*03b0*/  ISETP.NE.AND P4, PT, R19, -0x5f5e100, PT ;  /* 0xfa0a1f001300780c */ /* 0x000fe40003f85270 */
[----:B------:R-:W-:Y:S02]  /*03c0*/  @P1 VIMNMX R4, PT, PT, R4, R13, PT ;  /* 0x0000000d04041248 */ /* 0x000fe40003fe0100 */
[----:B------:R-:W5:Y:S01]  /*03d0*/  LDS R13, [R2+0x4c] ;  /* 0x00004c00020d7984 */ /* 0x000f620000000800 */
[----:B------:R-:W-:Y:S02]  /*03e0*/  ISETP.NE.AND P1, PT, R21, -0x5f5e100, PT ;  /* 0xfa0a1f001500780c */ /* 0x000fe40003f25270 */
[----:B------:R-:W-:-:S02]  /*03f0*/  @P2 VIMNMX R4, PT, PT, R4, R15, PT ;  /* 0x0000000f04042248 */ /* 0x000fc40003fe0100 */
[----:B------:R-:W5:Y:S01]  /*0400*/  LDS R15, [R2+0x50] ;  /* 0x00005000020f7984 */ /* 0x000f620000000800 */
[----:B------:R-:W-:Y:S02]  /*0410*/  ISETP.NE.AND P2, PT, R23, -0x5f5e100, PT ;  /* 0xfa0a1f001700780c */ /* 0x000fe40003f45270 */
[----:B------:R-:W-:Y:S02]  /*0420*/  @P3 VIMNMX R4, PT, PT, R4, R17, PT ;  /* 0x0000001104043248 */ /* 0x000fe40003fe0100 */
[----:B------:R-:W5:Y:S01]  /*0430*/  LDS R17, [R2+0x54] ;  /* 0x0000540002117984 */ /* 0x000f620000000800 */
[----:B0-----:R-:W-:Y:S02]  /*0440*/  ISETP.NE.AND P3, PT, R25, -0x5f5e100, PT ;  /* 0xfa0a1f001900780c */ /* 0x001fe40003f65270 */
[----:B------:R-:W-:Y:S02]  /*0450*/  @P4 VIMNMX R4, PT, PT, R4, R19, PT ;  /* 0x0000001304044248 */ /* 0x000fe40003fe0100 */
[----:B-1----:R-:W-:-:S02]  /*0460*/  ISETP.NE.AND P4, PT, R27, -0x5f5e100, PT ;  /* 0xfa0a1f001b00780c */ /* 0x002fc40003f85270 */
[----:B------:R-:W-:Y:S02]  /*0470*/  @P1 VIMNMX R4, PT, PT, R4, R21, PT ;  /* 0x0000001504041248 */ /* 0x000fe40003fe0100 */
[----:B--2---:R-:W-:Y:S02]  /*0480*/  ISETP.NE.AND P1, PT, R29, -0x5f5e100, PT ;  /* 0xfa0a1f001d00780c */ /* 0x004fe40003f25270 */
[----:B------:R-:W-:Y:S02]  /*0490*/  @P2 VIMNMX R4, PT, PT, R4, R23, PT ;  /* 0x0000001704042248 */ /* 0x000fe40003fe0100 */
[----:B---3--:R-:W-:Y:S02]  /*04a0*/  ISETP.NE.AND P2, PT, R6, -0x5f5e100, PT ;  /* 0xfa0a1f000600780c */ /* 0x008fe40003f45270 */
[----:B------:R-:W-:Y:S02]  /*04b0*/  @P3 VIMNMX R4, PT, PT, R4, R25, PT ;  /* 0x0000001904043248 */ /* 0x000fe40003fe0100 */
[----:B----4-:R-:W-:-:S02]  /*04c0*/  ISETP.NE.AND P3, PT, R5, -0x5f5e100, PT ;  /* 0xfa0a1f000500780c */ /* 0x010fc40003f65270 */
[----:B------:R-:W-:Y:S02]  /*04d0*/  @P4 VIMNMX R4, PT, PT, R4, R27, PT ;  /* 0x0000001b04044248 */ /* 0x000fe40003fe0100 */
[----:B-----5:R-:W-:Y:S02]  /*04e0*/  ISETP.NE.AND P4, PT, R7, -0x5f5e100, PT ;  /* 0xfa0a1f000700780c */ /* 0x020fe40003f85270 */
[----:B------:R-:W-:Y:S02]  /*04f0*/  @P1 VIMNMX R4, PT, PT, R4, R29, PT ;  /* 0x0000001d04041248 */ /* 0x000fe40003fe0100 */
[----:B------:R-:W-:Y:S02]  /*0500*/  ISETP.NE.AND P1, PT, R9, -0x5f5e100, PT ;  /* 0xfa0a1f000900780c */ /* 0x000fe40003f25270 */
[----:B------:R-:W-:Y:S02]  /*0510*/  @P2 VIMNMX R4, PT, PT, R4, R6, PT ;  /* 0x0000000604042248 */ /* 0x000fe40003fe0100 */
[----:B------:R-:W-:-:S02]  /*0520*/  ISETP.NE.AND P2, PT, R11, -0x5f5e100, PT ;  /* 0xfa0a1f000b00780c */ /* 0x000fc40003f45270 */
[----:B------:R-:W-:Y:S02]  /*0530*/  @P3 VIMNMX R4, PT, PT, R4, R5, PT ;  /* 0x0000000504043248 */ /* 0x000fe40003fe0100 */
[----:B------:R-:W-:Y:S02]  /*0540*/  ISETP.NE.AND P3, PT, R13, -0x5f5e100, PT ;  /* 0xfa0a1f000d00780c */ /* 0x000fe40003f65270 */
[----:B------:R-:W-:Y:S02]  /*0550*/  @P4 VIMNMX R4, PT, PT, R4, R7, PT ;  /* 0x0000000704044248 */ /* 0x000fe40003fe0100 */
[----:B------:R-:W-:Y:S02]  /*0560*/  ISETP.NE.AND P4, PT, R15, -0x5f5e100, PT ;  /* 0xfa0a1f000f00780c */ /* 0x000fe40003f85270 */
[----:B------:R-:W-:Y:S02]  /*0570*/  @P1 VIMNMX R4, PT, PT, R4, R9, PT ;  /* 0x0000000904041248 */ /* 0x000fe40003fe0100 */
[----:B------:R-:W-:-:S02]  /*0580*/  ISETP.NE.AND P1, PT, R17, -0x5f5e100, PT ;  /* 0xfa0a1f001100780c */ /* 0x000fc40003f25270 */
[----:B------:R-:W-:-:S04]  /*0590*/  @P2 VIMNMX R4, PT, PT, R4, R11, PT ;  /* 0x0000000b04042248 */ /* 0x000fc80003fe0100 */
[----:B------:R-:W-:-:S04]  /*05a0*/  @P3 VIMNMX R4, PT, PT, R4, R13, PT ;  /* 0x0000000d04043248 */ /* 0x000fc80003fe0100 */
[----:B------:R-:W-:-:S04]  /*05b0*/  @P4 VIMNMX R4, PT, PT, R4, R15, PT ;  /* 0x0000000f04044248 */ /* 0x000fc80003fe0100 */
[----:B------:R-:W-:-:S05]  /*05c0*/  @P1 VIMNMX R4, PT, PT, R4, R17, PT ;  /* 0x0000001104041248 */ /* 0x000fca0003fe0100 */
[----:B------:R1:W-:Y:S02]  /*05d0*/  STS [R3], R4 ;  /* 0x0000000403007388 */ /* 0x0003e40000000800 */
.L_x_112:
[----:B------:R-:W-:Y:S05]  /*05e0*/  BSYNC.RECONVERGENT B0 ;  /* 0x0000000000007941 */ /* 0x000fea0003800200 */
.L_x_111:
        /* <DEDUP_REMOVED lines=58> */
.L_x_113:
        /* <DEDUP_REMOVED lines=15> */
.L_x_116:


//--------------------- .nv.shared._Z6expandP5BoardS0_i --------------------------
	.section	.nv.shared._Z6expandP5BoardS0_i,"aw",@nobits
	.sectionflags	@""
.nv.shared._Z6expandP5BoardS0_i:
	.zero		16512


//--------------------- .nv.shared.reserved.0     --------------------------
	.section	.nv.shared.reserved.0,"aw",@nobits
	.weak		__nv_reservedSMEM_offset_0_alias
	.size		__nv_reservedSMEM_offset_0_alias, 0, 64
	.other		__nv_reservedSMEM_offset_0_alias,@"STO_CUDA_RESERVED_SHARED STV_DEFAULT"
__nv_reservedSMEM_offset_0_alias:
	.zero		0
	.zero		64


//--------------------- .nv.global                --------------------------
	.section	.nv.global,"aw",@nobits
.nv.global:
	.type		outputBoard,@object
	.size		outputBoard,(.L_1 - outputBoard)
outputBoard:
	.zero		32
.L_1:


//--------------------- .nv.shared._Z18analyze_board_treeP5BoardPi --------------------------
	.section	.nv.shared._Z18analyze_board_treeP5BoardPi,"aw",@nobits
	.sectionflags	@""
	.align	4
.nv.shared._Z18analyze_board_treeP5BoardPi:
	.zero		3160


//--------------------- .nv.shared._Z18analyze_score_treePiS_ --------------------------
	.section	.nv.shared._Z18analyze_score_treePiS_,"aw",@nobits
	.sectionflags	@""
	.align	4
.nv.shared._Z18analyze_score_treePiS_:
	.zero		3160


//--------------------- .nv.constant0._Z6expandP5BoardS0_i --------------------------
	.section	.nv.constant0._Z6expandP5BoardS0_i,"a",@progbits
	.sectionflags	@""
	.align	4
.nv.constant0._Z6expandP5BoardS0_i:
	.zero		916


//--------------------- .nv.constant0._Z18analyze_board_treeP5BoardPi --------------------------
	.section	.nv.constant0._Z18analyze_board_treeP5BoardPi,"a",@progbits
	.sectionflags	@""
	.align	4
.nv.constant0._Z18analyze_board_treeP5BoardPi:
	.zero		912


//--------------------- .nv.constant0._Z18analyze_score_treePiS_ --------------------------
	.section	.nv.constant0._Z18analyze_score_treePiS_,"a",@progbits
	.sectionflags	@""
	.align	4
.nv.constant0._Z18analyze_score_treePiS_:
	.zero		912


//--------------------- SYMBOLS --------------------------

	.type		.nv.reservedSmem.offset0,@object
	.size		.nv.reservedSmem.offset0,0x4
	.type		.nv.reservedSmem.cap,@object
	.size		.nv.reservedSmem.cap,0x4
